	.target	sm_100a

	.elftype	@"ET_EXEC"


//--------------------- .note.nv.tkinfo           --------------------------
	.section	.note.nv.tkinfo,"",@"SHT_NOTE"
	.sectionflags	@"SHF_NOTE_NV_TKINFO"
	.tkinfo
        /*0018*/ 	.word	0x00000002
        /*0030*/ 	.string	""
        /*0030*/ 	.string	"ptxas"
        /*0030*/ 	.string	"Cuda compilation tools, release 13.0, V13.0.88"
        /*0030*/ 	.string	"Build cuda_13.0.r13.0/compiler.36424714_0"
        /*0030*/ 	.string	"-arch sm_100a -m 64 "



//--------------------- .note.nv.cuinfo           --------------------------
	.section	.note.nv.cuinfo,"",@"SHT_NOTE"
	.sectionflags	@"SHF_NOTE_NV_CUINFO"
        /*0018*/ 	.short	0x0002
        /*001a*/ 	.short	0x0064
        /*001c*/ 	.short	0x0082
	.zero		2


//--------------------- .nv.info                  --------------------------
	.section	.nv.info,"",@"SHT_CUDA_INFO"
	.align	4


	//----- nvinfo : EIATTR_REGCOUNT
	.align		4
        /*0000*/ 	.byte	0x04, 0x2f
        /*0002*/ 	.short	(.L_12 - .L_11)
	.align		4
.L_11:
        /*0004*/ 	.word	index@(_ZN7cutlass13device_kernelIN5flash22FlashAttnBwdPreprocessIN4cute5tupleIJNS3_1CILi64EEENS5_ILi192EEEEEENS_6half_tEfNS_4arch4Sm90ELb1ELb1EEEEEvNT_6ParamsE)
        /*0008*/ 	.word	0x0000005a


	//----- nvinfo : EIATTR_FRAME_SIZE
	.align		4
.L_12:
        /*000c*/ 	.byte	0x04, 0x11
        /*000e*/ 	.short	(.L_14 - .L_13)
	.align		4
.L_13:
        /*0010*/ 	.word	index@(_ZN7cutlass13device_kernelIN5flash22FlashAttnBwdPreprocessIN4cute5tupleIJNS3_1CILi64EEENS5_ILi192EEEEEENS_6half_tEfNS_4arch4Sm90ELb1ELb1EEEEEvNT_6ParamsE)
        /*0014*/ 	.word	0x00000000


	//----- nvinfo : EIATTR_REGCOUNT
	.align		4
.L_14:
        /*0018*/ 	.byte	0x04, 0x2f
        /*001a*/ 	.short	(.L_16 - .L_15)
	.align		4
.L_15:
        /*001c*/ 	.word	index@(_ZN7cutlass13device_kernelIN5flash11enable_sm90INS1_16FlashAttnBwdSm90INS1_25CollectiveMainloopBwdSm90ILi2ELi1ELi1EN4cute5tupleIJNS5_1CILi1EEES8_S8_EEENS6_IJNS7_ILi64EEENS7_ILi96EEENS7_ILi192EEEEEENS_6half_tEfNS_4arch4Sm90ELb1ELb0ELb1ELb1ELb1ELb0ELb1ELb0ELi3ELi1ELi1ELi1ELb0EEENS1_24CollectiveEpilogueBwdGQAISD_fSG_Li384ELb1ELb1EEENS1_25SingleTileBwdLPTSchedulerILb1ELi96ELb1EEEEEEEEEvNT_6ParamsE)
        /*0020*/ 	.word	0x00000004


	//----- nvinfo : EIATTR_FRAME_SIZE
	.align		4
.L_16:
        /*0024*/ 	.byte	0x04, 0x11
        /*0026*/ 	.short	(.L_18 - .L_17)
	.align		4
.L_17:
        /*0028*/ 	.word	index@(_ZN7cutlass13device_kernelIN5flash11enable_sm90INS1_16FlashAttnBwdSm90INS1_25CollectiveMainloopBwdSm90ILi2ELi1ELi1EN4cute5tupleIJNS5_1CILi1EEES8_S8_EEENS6_IJNS7_ILi64EEENS7_ILi96EEENS7_ILi192EEEEEENS_6half_tEfNS_4arch4Sm90ELb1ELb0ELb1ELb1ELb1ELb0ELb1ELb0ELi3ELi1ELi1ELi1ELb0EEENS1_24CollectiveEpilogueBwdGQAISD_fSG_Li384ELb1ELb1EEENS1_25SingleTileBwdLPTSchedulerILb1ELi96ELb1EEEEEEEEEvNT_6ParamsE)
        /*002c*/ 	.word	0x00000000


	//----- nvinfo : EIATTR_REGCOUNT
	.align		4
.L_18:
        /*0030*/ 	.byte	0x04, 0x2f
        /*0032*/ 	.short	(.L_20 - .L_19)
	.align		4
.L_19:
        /*0034*/ 	.word	index@(_ZN7cutlass13device_kernelIN5flash32FlashAttnBwdPostprocessConvertdQIN4cute5tupleIJNS3_1CILi64EEENS5_ILi192EEEEEENS_6half_tEfNS_4arch4Sm90ELi384ENS3_8TiledMMAINS3_8MMA_AtomIJNS3_4SM904GMMA25MMA_64x64x16_F32F16F16_SSILNSF_5MajorE0ELSH_1ELNSF_7ScaleInE1ELSI_1EEEEEENS3_6LayoutINS4_IJNS5_ILi1EEENS5_ILi3EEESM_EEENS4_IJNS5_ILi0EEESM_SP_EEEEENS4_IJNS3_10UnderscoreESS_SS_EEEEELb0EEEEEvNT_6ParamsE)
        /*0038*/ 	.word	0x00000035


	//----- nvinfo : EIATTR_FRAME_SIZE
	.align		4
.L_20:
        /*003c*/ 	.byte	0x04, 0x11
        /*003e*/ 	.short	(.L_22 - .L_21)
	.align		4
.L_21:
        /*0040*/ 	.word	index@(_ZN7cutlass13device_kernelIN5flash32FlashAttnBwdPostprocessConvertdQIN4cute5tupleIJNS3_1CILi64EEENS5_ILi192EEEEEENS_6half_tEfNS_4arch4Sm90ELi384ENS3_8TiledMMAINS3_8MMA_AtomIJNS3_4SM904GMMA25MMA_64x64x16_F32F16F16_SSILNSF_5MajorE0ELSH_1ELNSF_7ScaleInE1ELSI_1EEEEEENS3_6LayoutINS4_IJNS5_ILi1EEENS5_ILi3EEESM_EEENS4_IJNS5_ILi0EEESM_SP_EEEEENS4_IJNS3_10UnderscoreESS_SS_EEEEELb0EEEEEvNT_6ParamsE)
        /*0044*/ 	.word	0x00000000


	//----- nvinfo : EIATTR_REGCOUNT
	.align		4
.L_22:
        /*0048*/ 	.byte	0x04, 0x2f
        /*004a*/ 	.short	(.L_24 - .L_23)
	.align		4
.L_23:
        /*004c*/ 	.word	index@(_ZN7cutlass13device_kernelIN5flash32FlashAttnBwdPostprocessConvertdQIN4cute5tupleIJNS3_1CILi96EEENS5_ILi192EEEEEENS_6half_tEfNS_4arch4Sm90ELi384ENS3_8TiledMMAINS3_8MMA_AtomIJNS3_4SM904GMMA25MMA_64x96x16_F32F16F16_SSILNSF_5MajorE1ELSH_1ELNSF_7ScaleInE1ELSI_1EEEEEENS3_6LayoutINS4_IJNS5_ILi3EEENS5_ILi1EEESN_EEENS4_IJSN_NS5_ILi0EEESP_EEEEENS4_IJNS3_10UnderscoreESS_SS_EEEEELb1EEEEEvNT_6ParamsE)
        /*0050*/ 	.word	0x00000044


	//----- nvinfo : EIATTR_FRAME_SIZE
	.align		4
.L_24:
        /*0054*/ 	.byte	0x04, 0x11
        /*0056*/ 	.short	(.L_26 - .L_25)
	.align		4
.L_25:
        /*0058*/ 	.word	index@(_ZN7cutlass13device_kernelIN5flash32FlashAttnBwdPostprocessConvertdQIN4cute5tupleIJNS3_1CILi96EEENS5_ILi192EEEEEENS_6half_tEfNS_4arch4Sm90ELi384ENS3_8TiledMMAINS3_8MMA_AtomIJNS3_4SM904GMMA25MMA_64x96x16_F32F16F16_SSILNSF_5MajorE1ELSH_1ELNSF_7ScaleInE1ELSI_1EEEEEENS3_6LayoutINS4_IJNS5_ILi3EEENS5_ILi1EEESN_EEENS4_IJSN_NS5_ILi0EEESP_EEEEENS4_IJNS3_10UnderscoreESS_SS_EEEEELb1EEEEEvNT_6ParamsE)
        /*005c*/ 	.word	0x00000000


	//----- nvinfo : EIATTR_REGCOUNT
	.align		4
.L_26:
        /*0060*/ 	.byte	0x04, 0x2f
        /*0062*/ 	.short	(.L_28 - .L_27)
	.align		4
.L_27:
        /*0064*/ 	.word	index@(_ZN7cutlass13device_kernelIN5flash11enable_sm90INS1_16FlashAttnBwdSm90INS1_25CollectiveMainloopBwdSm90ILi2ELi1ELi1EN4cute5tupleIJNS5_1CILi1EEES8_S8_EEENS6_IJNS7_ILi64EEENS7_ILi96EEENS7_ILi192EEEEEENS_6half_tEfNS_4arch4Sm90ELb1ELb0ELb1ELb1ELb0ELb0ELb1ELb0ELi3ELi1ELi1ELi1ELb0EEENS1_24CollectiveEpilogueBwdGQAISD_fSG_Li384ELb1ELb0EEENS1_25SingleTileBwdLPTSchedulerILb1ELi96ELb0EEEEEEEEEvNT_6ParamsE)
        /*0068*/ 	.word	0x00000004


	//----- nvinfo : EIATTR_FRAME_SIZE
	.align		4
.L_28:
        /*006c*/ 	.byte	0x04, 0x11
        /*006e*/ 	.short	(.L_30 - .L_29)
	.align		4
.L_29:
        /*0070*/ 	.word	index@(_ZN7cutlass13device_kernelIN5flash11enable_sm90INS1_16FlashAttnBwdSm90INS1_25CollectiveMainloopBwdSm90ILi2ELi1ELi1EN4cute5tupleIJNS5_1CILi1EEES8_S8_EEENS6_IJNS7_ILi64EEENS7_ILi96EEENS7_ILi192EEEEEENS_6half_tEfNS_4arch4Sm90ELb1ELb0ELb1ELb1ELb0ELb0ELb1ELb0ELi3ELi1ELi1ELi1ELb0EEENS1_24CollectiveEpilogueBwdGQAISD_fSG_Li384ELb1ELb0EEENS1_25SingleTileBwdLPTSchedulerILb1ELi96ELb0EEEEEEEEEvNT_6ParamsE)
        /*0074*/ 	.word	0x00000000


	//----- nvinfo : EIATTR_REGCOUNT
	.align		4
.L_30:
        /*0078*/ 	.byte	0x04, 0x2f
        /*007a*/ 	.short	(.L_32 - .L_31)
	.align		4
.L_31:
        /*007c*/ 	.word	index@(_ZN7cutlass13device_kernelIN5flash11enable_sm90INS1_16FlashAttnBwdSm90INS1_25CollectiveMainloopBwdSm90ILi2ELi1ELi1EN4cute5tupleIJNS5_1CILi1EEES8_S8_EEENS6_IJNS7_ILi64EEENS7_ILi96EEENS7_ILi192EEEEEENS_6half_tEfNS_4arch4Sm90ELb1ELb0ELb1ELb1ELb1ELb0ELb1ELb0ELi3ELi1ELi1ELi1ELb0EEENS1_21CollectiveEpilogueBwdISD_SE_SG_Li384ELb1ELb1ELi3EEENS1_25SingleTileBwdLPTSchedulerILb1ELi96ELb1EEEEEEEEEvNT_6ParamsE)
        /*0080*/ 	.word	0x00000004


	//----- nvinfo : EIATTR_FRAME_SIZE
	.align		4
.L_32:
        /*0084*/ 	.byte	0x04, 0x11
        /*0086*/ 	.short	(.L_34 - .L_33)
	.align		4
.L_33:
        /*0088*/ 	.word	index@(_ZN7cutlass13device_kernelIN5flash11enable_sm90INS1_16FlashAttnBwdSm90INS1_25CollectiveMainloopBwdSm90ILi2ELi1ELi1EN4cute5tupleIJNS5_1CILi1EEES8_S8_EEENS6_IJNS7_ILi64EEENS7_ILi96EEENS7_ILi192EEEEEENS_6half_tEfNS_4arch4Sm90ELb1ELb0ELb1ELb1ELb1ELb0ELb1ELb0ELi3ELi1ELi1ELi1ELb0EEENS1_21CollectiveEpilogueBwdISD_SE_SG_Li384ELb1ELb1ELi3EEENS1_25SingleTileBwdLPTSchedulerILb1ELi96ELb1EEEEEEEEEvNT_6ParamsE)
        /*008c*/ 	.word	0x00000000


	//----- nvinfo : EIATTR_REGCOUNT
	.align		4
.L_34:
        /*0090*/ 	.byte	0x04, 0x2f
        /*0092*/ 	.short	(.L_36 - .L_35)
	.align		4
.L_35:
        /*0094*/ 	.word	index@(_ZN7cutlass13device_kernelIN5flash11enable_sm90INS1_16FlashAttnBwdSm90INS1_25CollectiveMainloopBwdSm90ILi2ELi1ELi1EN4cute5tupleIJNS5_1CILi1EEES8_S8_EEENS6_IJNS7_ILi64EEENS7_ILi96EEENS7_ILi192EEEEEENS_6half_tEfNS_4arch4Sm90ELb1ELb0ELb1ELb1ELb0ELb0ELb1ELb0ELi3ELi1ELi1ELi1ELb0EEENS1_21CollectiveEpilogueBwdISD_SE_SG_Li384ELb1ELb1ELi3EEENS1_25SingleTileBwdLPTSchedulerILb1ELi96ELb0EEEEEEEEEvNT_6ParamsE)
        /*0098*/ 	.word	0x00000004


	//----- nvinfo : EIATTR_FRAME_SIZE
	.align		4
.L_36:
        /*009c*/ 	.byte	0x04, 0x11
        /*009e*/ 	.short	(.L_38 - .L_37)
	.align		4
.L_37:
        /*00a0*/ 	.word	index@(_ZN7cutlass13device_kernelIN5flash11enable_sm90INS1_16FlashAttnBwdSm90INS1_25CollectiveMainloopBwdSm90ILi2ELi1ELi1EN4cute5tupleIJNS5_1CILi1EEES8_S8_EEENS6_IJNS7_ILi64EEENS7_ILi96EEENS7_ILi192EEEEEENS_6half_tEfNS_4arch4Sm90ELb1ELb0ELb1ELb1ELb0ELb0ELb1ELb0ELi3ELi1ELi1ELi1ELb0EEENS1_21CollectiveEpilogueBwdISD_SE_SG_Li384ELb1ELb1ELi3EEENS1_25SingleTileBwdLPTSchedulerILb1ELi96ELb0EEEEEEEEEvNT_6ParamsE)
        /*00a4*/ 	.word	0x00000000


	//----- nvinfo : EIATTR_REGCOUNT
	.align		4
.L_38:
        /*00a8*/ 	.byte	0x04, 0x2f
        /*00aa*/ 	.short	(.L_40 - .L_39)
	.align		4
.L_39:
        /*00ac*/ 	.word	index@(_ZN7cutlass13device_kernelIN5flash22FlashAttnBwdPreprocessIN4cute5tupleIJNS3_1CILi64EEENS5_ILi192EEEEEENS_6half_tEfNS_4arch4Sm90ELb1ELb0EEEEEvNT_6ParamsE)
        /*00b0*/ 	.word	0x0000005a


	//----- nvinfo : EIATTR_FRAME_SIZE
	.align		4
.L_40:
        /*00b4*/ 	.byte	0x04, 0x11
        /*00b6*/ 	.short	(.L_42 - .L_41)
	.align		4
.L_41:
        /*00b8*/ 	.word	index@(_ZN7cutlass13device_kernelIN5flash22FlashAttnBwdPreprocessIN4cute5tupleIJNS3_1CILi64EEENS5_ILi192EEEEEENS_6half_tEfNS_4arch4Sm90ELb1ELb0EEEEEvNT_6ParamsE)
        /*00bc*/ 	.word	0x00000000


	//----- nvinfo : EIATTR_REGCOUNT
	.align		4
.L_42:
        /*00c0*/ 	.byte	0x04, 0x2f
        /*00c2*/ 	.short	(.L_44 - .L_43)
	.align		4
.L_43:
        /*00c4*/ 	.word	index@(_ZN7cutlass13device_kernelIN5flash11enable_sm90INS1_16FlashAttnBwdSm90INS1_25CollectiveMainloopBwdSm90ILi2ELi1ELi1EN4cute5tupleIJNS5_1CILi1EEES8_S8_EEENS6_IJNS7_ILi64EEENS7_ILi96EEENS7_ILi192EEEEEENS_6half_tEfNS_4arch4Sm90ELb1ELb0ELb1ELb0ELb1ELb0ELb1ELb0ELi3ELi1ELi1ELi1ELb0EEENS1_24CollectiveEpilogueBwdGQAISD_fSG_Li384ELb0ELb1EEENS1_25SingleTileBwdLPTSchedulerILb0ELi96ELb1EEEEEEEEEvNT_6ParamsE)
        /*00c8*/ 	.word	0x00000004


	//----- nvinfo : EIATTR_FRAME_SIZE
	.align		4
.L_44:
        /*00cc*/ 	.byte	0x04, 0x11
        /*00ce*/ 	.short	(.L_46 - .L_45)
	.align		4
.L_45:
        /*00d0*/ 	.word	index@(_ZN7cutlass13device_kernelIN5flash11enable_sm90INS1_16FlashAttnBwdSm90INS1_25CollectiveMainloopBwdSm90ILi2ELi1ELi1EN4cute5tupleIJNS5_1CILi1EEES8_S8_EEENS6_IJNS7_ILi64EEENS7_ILi96EEENS7_ILi192EEEEEENS_6half_tEfNS_4arch4Sm90ELb1ELb0ELb1ELb0ELb1ELb0ELb1ELb0ELi3ELi1ELi1ELi1ELb0EEENS1_24CollectiveEpilogueBwdGQAISD_fSG_Li384ELb0ELb1EEENS1_25SingleTileBwdLPTSchedulerILb0ELi96ELb1EEEEEEEEEvNT_6ParamsE)
        /*00d4*/ 	.word	0x00000000


	//----- nvinfo : EIATTR_REGCOUNT
	.align		4
.L_46:
        /*00d8*/ 	.byte	0x04, 0x2f
        /*00da*/ 	.short	(.L_48 - .L_47)
	.align		4
.L_47:
        /*00dc*/ 	.word	index@(_ZN7cutlass13device_kernelIN5flash11enable_sm90INS1_16FlashAttnBwdSm90INS1_25CollectiveMainloopBwdSm90ILi2ELi1ELi1EN4cute5tupleIJNS5_1CILi1EEES8_S8_EEENS6_IJNS7_ILi64EEENS7_ILi96EEENS7_ILi192EEEEEENS_6half_tEfNS_4arch4Sm90ELb1ELb0ELb1ELb0ELb0ELb0ELb1ELb0ELi3ELi1ELi1ELi1ELb0EEENS1_24CollectiveEpilogueBwdGQAISD_fSG_Li384ELb0ELb0EEENS1_25SingleTileBwdLPTSchedulerILb0ELi96ELb0EEEEEEEEEvNT_6ParamsE)
        /*00e0*/ 	.word	0x00000004


	//----- nvinfo : EIATTR_FRAME_SIZE
	.align		4
.L_48:
        /*00e4*/ 	.byte	0x04, 0x11
        /*00e6*/ 	.short	(.L_50 - .L_49)
	.align		4
.L_49:
        /*00e8*/ 	.word	index@(_ZN7cutlass13device_kernelIN5flash11enable_sm90INS1_16FlashAttnBwdSm90INS1_25CollectiveMainloopBwdSm90ILi2ELi1ELi1EN4cute5tupleIJNS5_1CILi1EEES8_S8_EEENS6_IJNS7_ILi64EEENS7_ILi96EEENS7_ILi192EEEEEENS_6half_tEfNS_4arch4Sm90ELb1ELb0ELb1ELb0ELb0ELb0ELb1ELb0ELi3ELi1ELi1ELi1ELb0EEENS1_24CollectiveEpilogueBwdGQAISD_fSG_Li384ELb0ELb0EEENS1_25SingleTileBwdLPTSchedulerILb0ELi96ELb0EEEEEEEEEvNT_6ParamsE)
        /*00ec*/ 	.word	0x00000000


	//----- nvinfo : EIATTR_REGCOUNT
	.align		4
.L_50:
        /*00f0*/ 	.byte	0x04, 0x2f
        /*00f2*/ 	.short	(.L_52 - .L_51)
	.align		4
.L_51:
        /*00f4*/ 	.word	index@(_ZN7cutlass13device_kernelIN5flash11enable_sm90INS1_16FlashAttnBwdSm90INS1_25CollectiveMainloopBwdSm90ILi2ELi1ELi1EN4cute5tupleIJNS5_1CILi1EEES8_S8_EEENS6_IJNS7_ILi64EEENS7_ILi96EEENS7_ILi192EEEEEENS_6half_tEfNS_4arch4Sm90ELb1ELb0ELb1ELb0ELb1ELb0ELb1ELb0ELi3ELi1ELi1ELi1ELb0EEENS1_21CollectiveEpilogueBwdISD_SE_SG_Li384ELb0ELb1ELi3EEENS1_25SingleTileBwdLPTSchedulerILb0ELi96ELb1EEEEEEEEEvNT_6ParamsE)
        /*00f8*/ 	.word	0x00000004


	//----- nvinfo : EIATTR_FRAME_SIZE
	.align		4
.L_52:
        /*00fc*/ 	.byte	0x04, 0x11
        /*00fe*/ 	.short	(.L_54 - .L_53)
	.align		4
.L_53:
        /*0100*/ 	.word	index@(_ZN7cutlass13device_kernelIN5flash11enable_sm90INS1_16FlashAttnBwdSm90INS1_25CollectiveMainloopBwdSm90ILi2ELi1ELi1EN4cute5tupleIJNS5_1CILi1EEES8_S8_EEENS6_IJNS7_ILi64EEENS7_ILi96EEENS7_ILi192EEEEEENS_6half_tEfNS_4arch4Sm90ELb1ELb0ELb1ELb0ELb1ELb0ELb1ELb0ELi3ELi1ELi1ELi1ELb0EEENS1_21CollectiveEpilogueBwdISD_SE_SG_Li384ELb0ELb1ELi3EEENS1_25SingleTileBwdLPTSchedulerILb0ELi96ELb1EEEEEEEEEvNT_6ParamsE)
        /*0104*/ 	.word	0x00000000


	//----- nvinfo : EIATTR_REGCOUNT
	.align		4
.L_54:
        /*0108*/ 	.byte	0x04, 0x2f
        /*010a*/ 	.short	(.L_56 - .L_55)
	.align		4
.L_55:
        /*010c*/ 	.word	index@(_ZN7cutlass13device_kernelIN5flash11enable_sm90INS1_16FlashAttnBwdSm90INS1_25CollectiveMainloopBwdSm90ILi2ELi1ELi1EN4cute5tupleIJNS5_1CILi1EEES8_S8_EEENS6_IJNS7_ILi64EEENS7_ILi96EEENS7_ILi192EEEEEENS_6half_tEfNS_4arch4Sm90ELb1ELb0ELb1ELb0ELb0ELb0ELb1ELb0ELi3ELi1ELi1ELi1ELb0EEENS1_21CollectiveEpilogueBwdISD_SE_SG_Li384ELb0ELb1ELi3EEENS1_25SingleTileBwdLPTSchedulerILb0ELi96ELb0EEEEEEEEEvNT_6ParamsE)
        /*0110*/ 	.word	0x00000004


	//----- nvinfo : EIATTR_FRAME_SIZE
	.align		4
.L_56:
        /*0114*/ 	.byte	0x04, 0x11
        /*0116*/ 	.short	(.L_58 - .L_57)
	.align		4
.L_57:
        /*0118*/ 	.word	index@(_ZN7cutlass13device_kernelIN5flash11enable_sm90INS1_16FlashAttnBwdSm90INS1_25CollectiveMainloopBwdSm90ILi2ELi1ELi1EN4cute5tupleIJNS5_1CILi1EEES8_S8_EEENS6_IJNS7_ILi64EEENS7_ILi96EEENS7_ILi192EEEEEENS_6half_tEfNS_4arch4Sm90ELb1ELb0ELb1ELb0ELb0ELb0ELb1ELb0ELi3ELi1ELi1ELi1ELb0EEENS1_21CollectiveEpilogueBwdISD_SE_SG_Li384ELb0ELb1ELi3EEENS1_25SingleTileBwdLPTSchedulerILb0ELi96ELb0EEEEEEEEEvNT_6ParamsE)
        /*011c*/ 	.word	0x00000000


	//----- nvinfo : EIATTR_REGCOUNT
	.align		4
.L_58:
        /*0120*/ 	.byte	0x04, 0x2f
        /*0122*/ 	.short	(.L_60 - .L_59)
	.align		4
.L_59:
        /*0124*/ 	.word	index@(_ZN7cutlass13device_kernelIN5flash11enable_sm90INS1_16FlashAttnBwdSm90INS1_25CollectiveMainloopBwdSm90ILi2ELi1ELi1EN4cute5tupleIJNS5_1CILi1EEES8_S8_EEENS6_IJNS7_ILi64EEENS7_ILi96EEENS7_ILi192EEEEEENS_6half_tEfNS_4arch4Sm90ELb0ELb1ELb1ELb1ELb1ELb0ELb1ELb0ELi3ELi1ELi1ELi1ELb0EEENS1_24CollectiveEpilogueBwdGQAISD_fSG_Li384ELb1ELb1EEENS1_19SingleTileSchedulerILb1ELb0ELb0ELi96EEEEEEEEEvNT_6ParamsE)
        /*0128*/ 	.word	0x00000004


	//----- nvinfo : EIATTR_FRAME_SIZE
	.align		4
.L_60:
        /*012c*/ 	.byte	0x04, 0x11
        /*012e*/ 	.short	(.L_62 - .L_61)
	.align		4
.L_61:
        /*0130*/ 	.word	index@(_ZN7cutlass13device_kernelIN5flash11enable_sm90INS1_16FlashAttnBwdSm90INS1_25CollectiveMainloopBwdSm90ILi2ELi1ELi1EN4cute5tupleIJNS5_1CILi1EEES8_S8_EEENS6_IJNS7_ILi64EEENS7_ILi96EEENS7_ILi192EEEEEENS_6half_tEfNS_4arch4Sm90ELb0ELb1ELb1ELb1ELb1ELb0ELb1ELb0ELi3ELi1ELi1ELi1ELb0EEENS1_24CollectiveEpilogueBwdGQAISD_fSG_Li384ELb1ELb1EEENS1_19SingleTileSchedulerILb1ELb0ELb0ELi96EEEEEEEEEvNT_6ParamsE)
        /*0134*/ 	.word	0x00000000


	//----- nvinfo : EIATTR_REGCOUNT
	.align		4
.L_62:
        /*0138*/ 	.byte	0x04, 0x2f
        /*013a*/ 	.short	(.L_64 - .L_63)
	.align		4
.L_63:
        /*013c*/ 	.word	index@(_ZN7cutlass13device_kernelIN5flash11enable_sm90INS1_16FlashAttnBwdSm90INS1_25CollectiveMainloopBwdSm90ILi2ELi1ELi1EN4cute5tupleIJNS5_1CILi1EEES8_S8_EEENS6_IJNS7_ILi64EEENS7_ILi96EEENS7_ILi192EEEEEENS_6half_tEfNS_4arch4Sm90ELb0ELb1ELb1ELb1ELb0ELb0ELb1ELb0ELi3ELi1ELi1ELi1ELb0EEENS1_24CollectiveEpilogueBwdGQAISD_fSG_Li384ELb1ELb0EEENS1_19SingleTileSchedulerILb1ELb0ELb0ELi96EEEEEEEEEvNT_6ParamsE)
        /*0140*/ 	.word	0x00000004


	//----- nvinfo : EIATTR_FRAME_SIZE
	.align		4
.L_64:
        /*0144*/ 	.byte	0x04, 0x11
        /*0146*/ 	.short	(.L_66 - .L_65)
	.align		4
.L_65:
        /*0148*/ 	.word	index@(_ZN7cutlass13device_kernelIN5flash11enable_sm90INS1_16FlashAttnBwdSm90INS1_25CollectiveMainloopBwdSm90ILi2ELi1ELi1EN4cute5tupleIJNS5_1CILi1EEES8_S8_EEENS6_IJNS7_ILi64EEENS7_ILi96EEENS7_ILi192EEEEEENS_6half_tEfNS_4arch4Sm90ELb0ELb1ELb1ELb1ELb0ELb0ELb1ELb0ELi3ELi1ELi1ELi1ELb0EEENS1_24CollectiveEpilogueBwdGQAISD_fSG_Li384ELb1ELb0EEENS1_19SingleTileSchedulerILb1ELb0ELb0ELi96EEEEEEEEEvNT_6ParamsE)
        /*014c*/ 	.word	0x00000000


	//----- nvinfo : EIATTR_REGCOUNT
	.align		4
.L_66:
        /*0150*/ 	.byte	0x04, 0x2f
        /*0152*/ 	.short	(.L_68 - .L_67)
	.align		4
.L_67:
        /*0154*/ 	.word	index@(_ZN7cutlass13device_kernelIN5flash11enable_sm90INS1_16FlashAttnBwdSm90INS1_25CollectiveMainloopBwdSm90ILi2ELi1ELi1EN4cute5tupleIJNS5_1CILi1EEES8_S8_EEENS6_IJNS7_ILi64EEENS7_ILi96EEENS7_ILi192EEEEEENS_6half_tEfNS_4arch4Sm90ELb0ELb1ELb1ELb1ELb1ELb0ELb1ELb0ELi3ELi1ELi1ELi1ELb0EEENS1_21CollectiveEpilogueBwdISD_SE_SG_Li384ELb1ELb1ELi3EEENS1_19SingleTileSchedulerILb1ELb0ELb0ELi96EEEEEEEEEvNT_6ParamsE)
        /*0158*/ 	.word	0x00000004


	//----- nvinfo : EIATTR_FRAME_SIZE
	.align		4
.L_68:
        /*015c*/ 	.byte	0x04, 0x11
        /*015e*/ 	.short	(.L_70 - .L_69)
	.align		4
.L_69:
        /*0160*/ 	.word	index@(_ZN7cutlass13device_kernelIN5flash11enable_sm90INS1_16FlashAttnBwdSm90INS1_25CollectiveMainloopBwdSm90ILi2ELi1ELi1EN4cute5tupleIJNS5_1CILi1EEES8_S8_EEENS6_IJNS7_ILi64EEENS7_ILi96EEENS7_ILi192EEEEEENS_6half_tEfNS_4arch4Sm90ELb0ELb1ELb1ELb1ELb1ELb0ELb1ELb0ELi3ELi1ELi1ELi1ELb0EEENS1_21CollectiveEpilogueBwdISD_SE_SG_Li384ELb1ELb1ELi3EEENS1_19SingleTileSchedulerILb1ELb0ELb0ELi96EEEEEEEEEvNT_6ParamsE)
        /*0164*/ 	.word	0x00000000


	//----- nvinfo : EIATTR_REGCOUNT
	.align		4
.L_70:
        /*0168*/ 	.byte	0x04, 0x2f
        /*016a*/ 	.short	(.L_72 - .L_71)
	.align		4
.L_71:
        /*016c*/ 	.word	index@(_ZN7cutlass13device_kernelIN5flash11enable_sm90INS1_16FlashAttnBwdSm90INS1_25CollectiveMainloopBwdSm90ILi2ELi1ELi1EN4cute5tupleIJNS5_1CILi1EEES8_S8_EEENS6_IJNS7_ILi64EEENS7_ILi96EEENS7_ILi192EEEEEENS_6half_tEfNS_4arch4Sm90ELb0ELb1ELb1ELb1ELb0ELb0ELb1ELb0ELi3ELi1ELi1ELi1ELb0EEENS1_21CollectiveEpilogueBwdISD_SE_SG_Li384ELb1ELb1ELi3EEENS1_19SingleTileSchedulerILb1ELb0ELb0ELi96EEEEEEEEEvNT_6ParamsE)
        /*0170*/ 	.word	0x00000004


	//----- nvinfo : EIATTR_FRAME_SIZE
	.align		4
.L_72:
        /*0174*/ 	.byte	0x04, 0x11
        /*0176*/ 	.short	(.L_74 - .L_73)
	.align		4
.L_73:
        /*0178*/ 	.word	index@(_ZN7cutlass13device_kernelIN5flash11enable_sm90INS1_16FlashAttnBwdSm90INS1_25CollectiveMainloopBwdSm90ILi2ELi1ELi1EN4cute5tupleIJNS5_1CILi1EEES8_S8_EEENS6_IJNS7_ILi64EEENS7_ILi96EEENS7_ILi192EEEEEENS_6half_tEfNS_4arch4Sm90ELb0ELb1ELb1ELb1ELb0ELb0ELb1ELb0ELi3ELi1ELi1ELi1ELb0EEENS1_21CollectiveEpilogueBwdISD_SE_SG_Li384ELb1ELb1ELi3EEENS1_19SingleTileSchedulerILb1ELb0ELb0ELi96EEEEEEEEEvNT_6ParamsE)
        /*017c*/ 	.word	0x00000000


	//----- nvinfo : EIATTR_REGCOUNT
	.align		4
.L_74:
        /*0180*/ 	.byte	0x04, 0x2f
        /*0182*/ 	.short	(.L_76 - .L_75)
	.align		4
.L_75:
        /*0184*/ 	.word	index@(_ZN7cutlass13device_kernelIN5flash11enable_sm90INS1_16FlashAttnBwdSm90INS1_25CollectiveMainloopBwdSm90ILi2ELi1ELi1EN4cute5tupleIJNS5_1CILi1EEES8_S8_EEENS6_IJNS7_ILi64EEENS7_ILi96EEENS7_ILi192EEEEEENS_6half_tEfNS_4arch4Sm90ELb0ELb1ELb1ELb0ELb1ELb0ELb1ELb0ELi3ELi1ELi1ELi1ELb0EEENS1_24CollectiveEpilogueBwdGQAISD_fSG_Li384ELb0ELb1EEENS1_19SingleTileSchedulerILb0ELb0ELb0ELi96EEEEEEEEEvNT_6ParamsE)
        /*0188*/ 	.word	0x00000004


	//----- nvinfo : EIATTR_FRAME_SIZE
	.align		4
.L_76:
        /*018c*/ 	.byte	0x04, 0x11
        /*018e*/ 	.short	(.L_78 - .L_77)
	.align		4
.L_77:
        /*0190*/ 	.word	index@(_ZN7cutlass13device_kernelIN5flash11enable_sm90INS1_16FlashAttnBwdSm90INS1_25CollectiveMainloopBwdSm90ILi2ELi1ELi1EN4cute5tupleIJNS5_1CILi1EEES8_S8_EEENS6_IJNS7_ILi64EEENS7_ILi96EEENS7_ILi192EEEEEENS_6half_tEfNS_4arch4Sm90ELb0ELb1ELb1ELb0ELb1ELb0ELb1ELb0ELi3ELi1ELi1ELi1ELb0EEENS1_24CollectiveEpilogueBwdGQAISD_fSG_Li384ELb0ELb1EEENS1_19SingleTileSchedulerILb0ELb0ELb0ELi96EEEEEEEEEvNT_6ParamsE)
        /*0194*/ 	.word	0x00000000


	//----- nvinfo : EIATTR_REGCOUNT
	.align		4
.L_78:
        /*0198*/ 	.byte	0x04, 0x2f
        /*019a*/ 	.short	(.L_80 - .L_79)
	.align		4
.L_79:
        /*019c*/ 	.word	index@(_ZN7cutlass13device_kernelIN5flash11enable_sm90INS1_16FlashAttnBwdSm90INS1_25CollectiveMainloopBwdSm90ILi2ELi1ELi1EN4cute5tupleIJNS5_1CILi1EEES8_S8_EEENS6_IJNS7_ILi64EEENS7_ILi96EEENS7_ILi192EEEEEENS_6half_tEfNS_4arch4Sm90ELb0ELb1ELb1ELb0ELb0ELb0ELb1ELb0ELi3ELi1ELi1ELi1ELb0EEENS1_24CollectiveEpilogueBwdGQAISD_fSG_Li384ELb0ELb0EEENS1_19SingleTileSchedulerILb0ELb0ELb0ELi96EEEEEEEEEvNT_6ParamsE)
        /*01a0*/ 	.word	0x00000004


	//----- nvinfo : EIATTR_FRAME_SIZE
	.align		4
.L_80:
        /*01a4*/ 	.byte	0x04, 0x11
        /*01a6*/ 	.short	(.L_82 - .L_81)
	.align		4
.L_81:
        /*01a8*/ 	.word	index@(_ZN7cutlass13device_kernelIN5flash11enable_sm90INS1_16FlashAttnBwdSm90INS1_25CollectiveMainloopBwdSm90ILi2ELi1ELi1EN4cute5tupleIJNS5_1CILi1EEES8_S8_EEENS6_IJNS7_ILi64EEENS7_ILi96EEENS7_ILi192EEEEEENS_6half_tEfNS_4arch4Sm90ELb0ELb1ELb1ELb0ELb0ELb0ELb1ELb0ELi3ELi1ELi1ELi1ELb0EEENS1_24CollectiveEpilogueBwdGQAISD_fSG_Li384ELb0ELb0EEENS1_19SingleTileSchedulerILb0ELb0ELb0ELi96EEEEEEEEEvNT_6ParamsE)
        /*01ac*/ 	.word	0x00000000


	//----- nvinfo : EIATTR_REGCOUNT
	.align		4
.L_82:
        /*01b0*/ 	.byte	0x04, 0x2f
        /*01b2*/ 	.short	(.L_84 - .L_83)
	.align		4
.L_83:
        /*01b4*/ 	.word	index@(_ZN7cutlass13device_kernelIN5flash11enable_sm90INS1_16FlashAttnBwdSm90INS1_25CollectiveMainloopBwdSm90ILi2ELi1ELi1EN4cute5tupleIJNS5_1CILi1EEES8_S8_EEENS6_IJNS7_ILi64EEENS7_ILi96EEENS7_ILi192EEEEEENS_6half_tEfNS_4arch4Sm90ELb0ELb1ELb1ELb0ELb1ELb0ELb1ELb0ELi3ELi1ELi1ELi1ELb0EEENS1_21CollectiveEpilogueBwdISD_SE_SG_Li384ELb0ELb1ELi3EEENS1_19SingleTileSchedulerILb0ELb0ELb0ELi96EEEEEEEEEvNT_6ParamsE)
        /*01b8*/ 	.word	0x00000004


	//----- nvinfo : EIATTR_FRAME_SIZE
	.align		4
.L_84:
        /*01bc*/ 	.byte	0x04, 0x11
        /*01be*/ 	.short	(.L_86 - .L_85)
	.align		4
.L_85:
        /*01c0*/ 	.word	index@(_ZN7cutlass13device_kernelIN5flash11enable_sm90INS1_16FlashAttnBwdSm90INS1_25CollectiveMainloopBwdSm90ILi2ELi1ELi1EN4cute5tupleIJNS5_1CILi1EEES8_S8_EEENS6_IJNS7_ILi64EEENS7_ILi96EEENS7_ILi192EEEEEENS_6half_tEfNS_4arch4Sm90ELb0ELb1ELb1ELb0ELb1ELb0ELb1ELb0ELi3ELi1ELi1ELi1ELb0EEENS1_21CollectiveEpilogueBwdISD_SE_SG_Li384ELb0ELb1ELi3EEENS1_19SingleTileSchedulerILb0ELb0ELb0ELi96EEEEEEEEEvNT_6ParamsE)
        /*01c4*/ 	.word	0x00000000


	//----- nvinfo : EIATTR_REGCOUNT
	.align		4
.L_86:
        /*01c8*/ 	.byte	0x04, 0x2f
        /*01ca*/ 	.short	(.L_88 - .L_87)
	.align		4
.L_87:
        /*01cc*/ 	.word	index@(_ZN7cutlass13device_kernelIN5flash11enable_sm90INS1_16FlashAttnBwdSm90INS1_25CollectiveMainloopBwdSm90ILi2ELi1ELi1EN4cute5tupleIJNS5_1CILi1EEES8_S8_EEENS6_IJNS7_ILi64EEENS7_ILi96EEENS7_ILi192EEEEEENS_6half_tEfNS_4arch4Sm90ELb0ELb1ELb1ELb0ELb0ELb0ELb1ELb0ELi3ELi1ELi1ELi1ELb0EEENS1_21CollectiveEpilogueBwdISD_SE_SG_Li384ELb0ELb1ELi3EEENS1_19SingleTileSchedulerILb0ELb0ELb0ELi96EEEEEEEEEvNT_6ParamsE)
        /*01d0*/ 	.word	0x00000004


	//----- nvinfo : EIATTR_FRAME_SIZE
	.align		4
.L_88:
        /*01d4*/ 	.byte	0x04, 0x11
        /*01d6*/ 	.short	(.L_90 - .L_89)
	.align		4
.L_89:
        /*01d8*/ 	.word	index@(_ZN7cutlass13device_kernelIN5flash11enable_sm90INS1_16FlashAttnBwdSm90INS1_25CollectiveMainloopBwdSm90ILi2ELi1ELi1EN4cute5tupleIJNS5_1CILi1EEES8_S8_EEENS6_IJNS7_ILi64EEENS7_ILi96EEENS7_ILi192EEEEEENS_6half_tEfNS_4arch4Sm90ELb0ELb1ELb1ELb0ELb0ELb0ELb1ELb0ELi3ELi1ELi1ELi1ELb0EEENS1_21CollectiveEpilogueBwdISD_SE_SG_Li384ELb0ELb1ELi3EEENS1_19SingleTileSchedulerILb0ELb0ELb0ELi96EEEEEEEEEvNT_6ParamsE)
        /*01dc*/ 	.word	0x00000000


	//----- nvinfo : EIATTR_REGCOUNT
	.align		4
.L_90:
        /*01e0*/ 	.byte	0x04, 0x2f
        /*01e2*/ 	.short	(.L_92 - .L_91)
	.align		4
.L_91:
        /*01e4*/ 	.word	index@(_ZN7cutlass13device_kernelIN5flash11enable_sm90INS1_16FlashAttnBwdSm90INS1_25CollectiveMainloopBwdSm90ILi2ELi1ELi1EN4cute5tupleIJNS5_1CILi1EEES8_S8_EEENS6_IJNS7_ILi64EEENS7_ILi96EEENS7_ILi192EEEEEENS_6half_tEfNS_4arch4Sm90ELb0ELb0ELb1ELb1ELb1ELb0ELb1ELb0ELi3ELi1ELi1ELi1ELb0EEENS1_24CollectiveEpilogueBwdGQAISD_fSG_Li384ELb1ELb1EEENS1_19SingleTileSchedulerILb1ELb0ELb0ELi96EEEEEEEEEvNT_6ParamsE)
        /*01e8*/ 	.word	0x00000004


	//----- nvinfo : EIATTR_FRAME_SIZE
	.align		4
.L_92:
        /*01ec*/ 	.byte	0x04, 0x11
        /*01ee*/ 	.short	(.L_94 - .L_93)
	.align		4
.L_93:
        /*01f0*/ 	.word	index@(_ZN7cutlass13device_kernelIN5flash11enable_sm90INS1_16FlashAttnBwdSm90INS1_25CollectiveMainloopBwdSm90ILi2ELi1ELi1EN4cute5tupleIJNS5_1CILi1EEES8_S8_EEENS6_IJNS7_ILi64EEENS7_ILi96EEENS7_ILi192EEEEEENS_6half_tEfNS_4arch4Sm90ELb0ELb0ELb1ELb1ELb1ELb0ELb1ELb0ELi3ELi1ELi1ELi1ELb0EEENS1_24CollectiveEpilogueBwdGQAISD_fSG_Li384ELb1ELb1EEENS1_19SingleTileSchedulerILb1ELb0ELb0ELi96EEEEEEEEEvNT_6ParamsE)
        /*01f4*/ 	.word	0x00000000


	//----- nvinfo : EIATTR_REGCOUNT
	.align		4
.L_94:
        /*01f8*/ 	.byte	0x04, 0x2f
        /*01fa*/ 	.short	(.L_96 - .L_95)
	.align		4
.L_95:
        /*01fc*/ 	.word	index@(_ZN7cutlass13device_kernelIN5flash11enable_sm90INS1_16FlashAttnBwdSm90INS1_25CollectiveMainloopBwdSm90ILi2ELi1ELi1EN4cute5tupleIJNS5_1CILi1EEES8_S8_EEENS6_IJNS7_ILi64EEENS7_ILi96EEENS7_ILi192EEEEEENS_6half_tEfNS_4arch4Sm90ELb0ELb0ELb1ELb1ELb0ELb0ELb1ELb0ELi3ELi1ELi1ELi1ELb0EEENS1_24CollectiveEpilogueBwdGQAISD_fSG_Li384ELb1ELb0EEENS1_19SingleTileSchedulerILb1ELb0ELb0ELi96EEEEEEEEEvNT_6ParamsE)
        /*0200*/ 	.word	0x00000004


	//----- nvinfo : EIATTR_FRAME_SIZE
	.align		4
.L_96:
        /*0204*/ 	.byte	0x04, 0x11
        /*0206*/ 	.short	(.L_98 - .L_97)
	.align		4
.L_97:
        /*0208*/ 	.word	index@(_ZN7cutlass13device_kernelIN5flash11enable_sm90INS1_16FlashAttnBwdSm90INS1_25CollectiveMainloopBwdSm90ILi2ELi1ELi1EN4cute5tupleIJNS5_1CILi1EEES8_S8_EEENS6_IJNS7_ILi64EEENS7_ILi96EEENS7_ILi192EEEEEENS_6half_tEfNS_4arch4Sm90ELb0ELb0ELb1ELb1ELb0ELb0ELb1ELb0ELi3ELi1ELi1ELi1ELb0EEENS1_24CollectiveEpilogueBwdGQAISD_fSG_Li384ELb1ELb0EEENS1_19SingleTileSchedulerILb1ELb0ELb0ELi96EEEEEEEEEvNT_6ParamsE)
        /*020c*/ 	.word	0x00000000


	//----- nvinfo : EIATTR_REGCOUNT
	.align		4
.L_98:
        /*0210*/ 	.byte	0x04, 0x2f
        /*0212*/ 	.short	(.L_100 - .L_99)
	.align		4
.L_99:
        /*0214*/ 	.word	index@(_ZN7cutlass13device_kernelIN5flash11enable_sm90INS1_16FlashAttnBwdSm90INS1_25CollectiveMainloopBwdSm90ILi2ELi1ELi1EN4cute5tupleIJNS5_1CILi1EEES8_S8_EEENS6_IJNS7_ILi64EEENS7_ILi96EEENS7_ILi192EEEEEENS_6half_tEfNS_4arch4Sm90ELb0ELb0ELb1ELb1ELb1ELb0ELb1ELb0ELi3ELi1ELi1ELi1ELb0EEENS1_21CollectiveEpilogueBwdISD_SE_SG_Li384ELb1ELb1ELi3EEENS1_19SingleTileSchedulerILb1ELb0ELb0ELi96EEEEEEEEEvNT_6ParamsE)
        /*0218*/ 	.word	0x00000004


	//----- nvinfo : EIATTR_FRAME_SIZE
	.align		4
.L_100:
        /*021c*/ 	.byte	0x04, 0x11
        /*021e*/ 	.short	(.L_102 - .L_101)
	.align		4
.L_101:
        /*0220*/ 	.word	index@(_ZN7cutlass13device_kernelIN5flash11enable_sm90INS1_16FlashAttnBwdSm90INS1_25CollectiveMainloopBwdSm90ILi2ELi1ELi1EN4cute5tupleIJNS5_1CILi1EEES8_S8_EEENS6_IJNS7_ILi64EEENS7_ILi96EEENS7_ILi192EEEEEENS_6half_tEfNS_4arch4Sm90ELb0ELb0ELb1ELb1ELb1ELb0ELb1ELb0ELi3ELi1ELi1ELi1ELb0EEENS1_21CollectiveEpilogueBwdISD_SE_SG_Li384ELb1ELb1ELi3EEENS1_19SingleTileSchedulerILb1ELb0ELb0ELi96EEEEEEEEEvNT_6ParamsE)
        /*0224*/ 	.word	0x00000000


	//----- nvinfo : EIATTR_REGCOUNT
	.align		4
.L_102:
        /*0228*/ 	.byte	0x04, 0x2f
        /*022a*/ 	.short	(.L_104 - .L_103)
	.align		4
.L_103:
        /*022c*/ 	.word	index@(_ZN7cutlass13device_kernelIN5flash11enable_sm90INS1_16FlashAttnBwdSm90INS1_25CollectiveMainloopBwdSm90ILi2ELi1ELi1EN4cute5tupleIJNS5_1CILi1EEES8_S8_EEENS6_IJNS7_ILi64EEENS7_ILi96EEENS7_ILi192EEEEEENS_6half_tEfNS_4arch4Sm90ELb0ELb0ELb1ELb1ELb0ELb0ELb1ELb0ELi3ELi1ELi1ELi1ELb0EEENS1_21CollectiveEpilogueBwdISD_SE_SG_Li384ELb1ELb1ELi3EEENS1_19SingleTileSchedulerILb1ELb0ELb0ELi96EEEEEEEEEvNT_6ParamsE)
        /*0230*/ 	.word	0x00000004


	//----- nvinfo : EIATTR_FRAME_SIZE
	.align		4
.L_104:
        /*0234*/ 	.byte	0x04, 0x11
        /*0236*/ 	.short	(.L_106 - .L_105)
	.align		4
.L_105:
        /*0238*/ 	.word	index@(_ZN7cutlass13device_kernelIN5flash11enable_sm90INS1_16FlashAttnBwdSm90INS1_25CollectiveMainloopBwdSm90ILi2ELi1ELi1EN4cute5tupleIJNS5_1CILi1EEES8_S8_EEENS6_IJNS7_ILi64EEENS7_ILi96EEENS7_ILi192EEEEEENS_6half_tEfNS_4arch4Sm90ELb0ELb0ELb1ELb1ELb0ELb0ELb1ELb0ELi3ELi1ELi1ELi1ELb0EEENS1_21CollectiveEpilogueBwdISD_SE_SG_Li384ELb1ELb1ELi3EEENS1_19SingleTileSchedulerILb1ELb0ELb0ELi96EEEEEEEEEvNT_6ParamsE)
        /*023c*/ 	.word	0x00000000


	//----- nvinfo : EIATTR_REGCOUNT
	.align		4
.L_106:
        /*0240*/ 	.byte	0x04, 0x2f
        /*0242*/ 	.short	(.L_108 - .L_107)
	.align		4
.L_107:
        /*0244*/ 	.word	index@(_ZN7cutlass13device_kernelIN5flash11enable_sm90INS1_16FlashAttnBwdSm90INS1_25CollectiveMainloopBwdSm90ILi2ELi1ELi1EN4cute5tupleIJNS5_1CILi1EEES8_S8_EEENS6_IJNS7_ILi64EEENS7_ILi96EEENS7_ILi192EEEEEENS_6half_tEfNS_4arch4Sm90ELb0ELb0ELb1ELb0ELb1ELb0ELb1ELb0ELi3ELi1ELi1ELi1ELb0EEENS1_24CollectiveEpilogueBwdGQAISD_fSG_Li384ELb0ELb1EEENS1_19SingleTileSchedulerILb0ELb0ELb0ELi96EEEEEEEEEvNT_6ParamsE)
        /*0248*/ 	.word	0x00000004


	//----- nvinfo : EIATTR_FRAME_SIZE
	.align		4
.L_108:
        /*024c*/ 	.byte	0x04, 0x11
        /*024e*/ 	.short	(.L_110 - .L_109)
	.align		4
.L_109:
        /*0250*/ 	.word	index@(_ZN7cutlass13device_kernelIN5flash11enable_sm90INS1_16FlashAttnBwdSm90INS1_25CollectiveMainloopBwdSm90ILi2ELi1ELi1EN4cute5tupleIJNS5_1CILi1EEES8_S8_EEENS6_IJNS7_ILi64EEENS7_ILi96EEENS7_ILi192EEEEEENS_6half_tEfNS_4arch4Sm90ELb0ELb0ELb1ELb0ELb1ELb0ELb1ELb0ELi3ELi1ELi1ELi1ELb0EEENS1_24CollectiveEpilogueBwdGQAISD_fSG_Li384ELb0ELb1EEENS1_19SingleTileSchedulerILb0ELb0ELb0ELi96EEEEEEEEEvNT_6ParamsE)
        /*0254*/ 	.word	0x00000000


	//----- nvinfo : EIATTR_REGCOUNT
	.align		4
.L_110:
        /*0258*/ 	.byte	0x04, 0x2f
        /*025a*/ 	.short	(.L_112 - .L_111)
	.align		4
.L_111:
        /*025c*/ 	.word	index@(_ZN7cutlass13device_kernelIN5flash11enable_sm90INS1_16FlashAttnBwdSm90INS1_25CollectiveMainloopBwdSm90ILi2ELi1ELi1EN4cute5tupleIJNS5_1CILi1EEES8_S8_EEENS6_IJNS7_ILi64EEENS7_ILi96EEENS7_ILi192EEEEEENS_6half_tEfNS_4arch4Sm90ELb0ELb0ELb1ELb0ELb0ELb0ELb1ELb0ELi3ELi1ELi1ELi1ELb0EEENS1_24CollectiveEpilogueBwdGQAISD_fSG_Li384ELb0ELb0EEENS1_19SingleTileSchedulerILb0ELb0ELb0ELi96EEEEEEEEEvNT_6ParamsE)
        /*0260*/ 	.word	0x00000004


	//----- nvinfo : EIATTR_FRAME_SIZE
	.align		4
.L_112:
        /*0264*/ 	.byte	0x04, 0x11
        /*0266*/ 	.short	(.L_114 - .L_113)
	.align		4
.L_113:
        /*0268*/ 	.word	index@(_ZN7cutlass13device_kernelIN5flash11enable_sm90INS1_16FlashAttnBwdSm90INS1_25CollectiveMainloopBwdSm90ILi2ELi1ELi1EN4cute5tupleIJNS5_1CILi1EEES8_S8_EEENS6_IJNS7_ILi64EEENS7_ILi96EEENS7_ILi192EEEEEENS_6half_tEfNS_4arch4Sm90ELb0ELb0ELb1ELb0ELb0ELb0ELb1ELb0ELi3ELi1ELi1ELi1ELb0EEENS1_24CollectiveEpilogueBwdGQAISD_fSG_Li384ELb0ELb0EEENS1_19SingleTileSchedulerILb0ELb0ELb0ELi96EEEEEEEEEvNT_6ParamsE)
        /*026c*/ 	.word	0x00000000


	//----- nvinfo : EIATTR_REGCOUNT
	.align		4
.L_114:
        /*0270*/ 	.byte	0x04, 0x2f
        /*0272*/ 	.short	(.L_116 - .L_115)
	.align		4
.L_115:
        /*0274*/ 	.word	index@(_ZN7cutlass13device_kernelIN5flash11enable_sm90INS1_16FlashAttnBwdSm90INS1_25CollectiveMainloopBwdSm90ILi2ELi1ELi1EN4cute5tupleIJNS5_1CILi1EEES8_S8_EEENS6_IJNS7_ILi64EEENS7_ILi96EEENS7_ILi192EEEEEENS_6half_tEfNS_4arch4Sm90ELb0ELb0ELb1ELb0ELb1ELb0ELb1ELb0ELi3ELi1ELi1ELi1ELb0EEENS1_21CollectiveEpilogueBwdISD_SE_SG_Li384ELb0ELb1ELi3EEENS1_19SingleTileSchedulerILb0ELb0ELb0ELi96EEEEEEEEEvNT_6ParamsE)
        /*0278*/ 	.word	0x00000004


	//----- nvinfo : EIATTR_FRAME_SIZE
	.align		4
.L_116:
        /*027c*/ 	.byte	0x04, 0x11
        /*027e*/ 	.short	(.L_118 - .L_117)
	.align		4
.L_117:
        /*0280*/ 	.word	index@(_ZN7cutlass13device_kernelIN5flash11enable_sm90INS1_16FlashAttnBwdSm90INS1_25CollectiveMainloopBwdSm90ILi2ELi1ELi1EN4cute5tupleIJNS5_1CILi1EEES8_S8_EEENS6_IJNS7_ILi64EEENS7_ILi96EEENS7_ILi192EEEEEENS_6half_tEfNS_4arch4Sm90ELb0ELb0ELb1ELb0ELb1ELb0ELb1ELb0ELi3ELi1ELi1ELi1ELb0EEENS1_21CollectiveEpilogueBwdISD_SE_SG_Li384ELb0ELb1ELi3EEENS1_19SingleTileSchedulerILb0ELb0ELb0ELi96EEEEEEEEEvNT_6ParamsE)
        /*0284*/ 	.word	0x00000000


	//----- nvinfo : EIATTR_REGCOUNT
	.align		4
.L_118:
        /*0288*/ 	.byte	0x04, 0x2f
        /*028a*/ 	.short	(.L_120 - .L_119)
	.align		4
.L_119:
        /*028c*/ 	.word	index@(_ZN7cutlass13device_kernelIN5flash11enable_sm90INS1_16FlashAttnBwdSm90INS1_25CollectiveMainloopBwdSm90ILi2ELi1ELi1EN4cute5tupleIJNS5_1CILi1EEES8_S8_EEENS6_IJNS7_ILi64EEENS7_ILi96EEENS7_ILi192EEEEEENS_6half_tEfNS_4arch4Sm90ELb0ELb0ELb1ELb0ELb0ELb0ELb1ELb0ELi3ELi1ELi1ELi1ELb0EEENS1_21CollectiveEpilogueBwdISD_SE_SG_Li384ELb0ELb1ELi3EEENS1_19SingleTileSchedulerILb0ELb0ELb0ELi96EEEEEEEEEvNT_6ParamsE)
        /*0290*/ 	.word	0x00000004


	//----- nvinfo : EIATTR_FRAME_SIZE
	.align		4
.L_120:
        /*0294*/ 	.byte	0x04, 0x11
        /*0296*/ 	.short	(.L_122 - .L_121)
	.align		4
.L_121:
        /*0298*/ 	.word	index@(_ZN7cutlass13device_kernelIN5flash11enable_sm90INS1_16FlashAttnBwdSm90INS1_25CollectiveMainloopBwdSm90ILi2ELi1ELi1EN4cute5tupleIJNS5_1CILi1EEES8_S8_EEENS6_IJNS7_ILi64EEENS7_ILi96EEENS7_ILi192EEEEEENS_6half_tEfNS_4arch4Sm90ELb0ELb0ELb1ELb0ELb0ELb0ELb1ELb0ELi3ELi1ELi1ELi1ELb0EEENS1_21CollectiveEpilogueBwdISD_SE_SG_Li384ELb0ELb1ELi3EEENS1_19SingleTileSchedulerILb0ELb0ELb0ELi96EEEEEEEEEvNT_6ParamsE)
        /*029c*/ 	.word	0x00000000


	//----- nvinfo : EIATTR_MIN_STACK_SIZE
	.align		4
.L_122:
        /*02a0*/ 	.byte	0x04, 0x12
        /*02a2*/ 	.short	(.L_124 - .L_123)
	.align		4
.L_123:
        /*02a4*/ 	.word	index@(_ZN7cutlass13device_kernelIN5flash11enable_sm90INS1_16FlashAttnBwdSm90INS1_25CollectiveMainloopBwdSm90ILi2ELi1ELi1EN4cute5tupleIJNS5_1CILi1EEES8_S8_EEENS6_IJNS7_ILi64EEENS7_ILi96EEENS7_ILi192EEEEEENS_6half_tEfNS_4arch4Sm90ELb0ELb0ELb1ELb0ELb0ELb0ELb1ELb0ELi3ELi1ELi1ELi1ELb0EEENS1_21CollectiveEpilogueBwdISD_SE_SG_Li384ELb0ELb1ELi3EEENS1_19SingleTileSchedulerILb0ELb0ELb0ELi96EEEEEEEEEvNT_6ParamsE)
        /*02a8*/ 	.word	0x00000000


	//----- nvinfo : EIATTR_MIN_STACK_SIZE
	.align		4
.L_124:
        /*02ac*/ 	.byte	0x04, 0x12
        /*02ae*/ 	.short	(.L_126 - .L_125)
	.align		4
.L_125:
        /*02b0*/ 	.word	index@(_ZN7cutlass13device_kernelIN5flash11enable_sm90INS1_16FlashAttnBwdSm90INS1_25CollectiveMainloopBwdSm90ILi2ELi1ELi1EN4cute5tupleIJNS5_1CILi1EEES8_S8_EEENS6_IJNS7_ILi64EEENS7_ILi96EEENS7_ILi192EEEEEENS_6half_tEfNS_4arch4Sm90ELb0ELb0ELb1ELb0ELb1ELb0ELb1ELb0ELi3ELi1ELi1ELi1ELb0EEENS1_21CollectiveEpilogueBwdISD_SE_SG_Li384ELb0ELb1ELi3EEENS1_19SingleTileSchedulerILb0ELb0ELb0ELi96EEEEEEEEEvNT_6ParamsE)
        /*02b4*/ 	.word	0x00000000


	//----- nvinfo : EIATTR_MIN_STACK_SIZE
	.align		4
.L_126:
        /*02b8*/ 	.byte	0x04, 0x12
        /*02ba*/ 	.short	(.L_128 - .L_127)
	.align		4
.L_127:
        /*02bc*/ 	.word	index@(_ZN7cutlass13device_kernelIN5flash11enable_sm90INS1_16FlashAttnBwdSm90INS1_25CollectiveMainloopBwdSm90ILi2ELi1ELi1EN4cute5tupleIJNS5_1CILi1EEES8_S8_EEENS6_IJNS7_ILi64EEENS7_ILi96EEENS7_ILi192EEEEEENS_6half_tEfNS_4arch4Sm90ELb0ELb0ELb1ELb0ELb0ELb0ELb1ELb0ELi3ELi1ELi1ELi1ELb0EEENS1_24CollectiveEpilogueBwdGQAISD_fSG_Li384ELb0ELb0EEENS1_19SingleTileSchedulerILb0ELb0ELb0ELi96EEEEEEEEEvNT_6ParamsE)
        /*02c0*/ 	.word	0x00000000


	//----- nvinfo : EIATTR_MIN_STACK_SIZE
	.align		4
.L_128:
        /*02c4*/ 	.byte	0x04, 0x12
        /*02c6*/ 	.short	(.L_130 - .L_129)
	.align		4
.L_129:
        /*02c8*/ 	.word	index@(_ZN7cutlass13device_kernelIN5flash11enable_sm90INS1_16FlashAttnBwdSm90INS1_25CollectiveMainloopBwdSm90ILi2ELi1ELi1EN4cute5tupleIJNS5_1CILi1EEES8_S8_EEENS6_IJNS7_ILi64EEENS7_ILi96EEENS7_ILi192EEEEEENS_6half_tEfNS_4arch4Sm90ELb0ELb0ELb1ELb0ELb1ELb0ELb1ELb0ELi3ELi1ELi1ELi1ELb0EEENS1_24CollectiveEpilogueBwdGQAISD_fSG_Li384ELb0ELb1EEENS1_19SingleTileSchedulerILb0ELb0ELb0ELi96EEEEEEEEEvNT_6ParamsE)
        /*02cc*/ 	.word	0x00000000


	//----- nvinfo : EIATTR_MIN_STACK_SIZE
	.align		4
.L_130:
        /*02d0*/ 	.byte	0x04, 0x12
        /*02d2*/ 	.short	(.L_132 - .L_131)
	.align		4
.L_131:
        /*02d4*/ 	.word	index@(_ZN7cutlass13device_kernelIN5flash11enable_sm90INS1_16FlashAttnBwdSm90INS1_25CollectiveMainloopBwdSm90ILi2ELi1ELi1EN4cute5tupleIJNS5_1CILi1EEES8_S8_EEENS6_IJNS7_ILi64EEENS7_ILi96EEENS7_ILi192EEEEEENS_6half_tEfNS_4arch4Sm90ELb0ELb0ELb1ELb1ELb0ELb0ELb1ELb0ELi3ELi1ELi1ELi1ELb0EEENS1_21CollectiveEpilogueBwdISD_SE_SG_Li384ELb1ELb1ELi3EEENS1_19SingleTileSchedulerILb1ELb0ELb0ELi96EEEEEEEEEvNT_6ParamsE)
        /*02d8*/ 	.word	0x00000000


	//----- nvinfo : EIATTR_MIN_STACK_SIZE
	.align		4
.L_132:
        /*02dc*/ 	.byte	0x04, 0x12
        /*02de*/ 	.short	(.L_134 - .L_133)
	.align		4
.L_133:
        /*02e0*/ 	.word	index@(_ZN7cutlass13device_kernelIN5flash11enable_sm90INS1_16FlashAttnBwdSm90INS1_25CollectiveMainloopBwdSm90ILi2ELi1ELi1EN4cute5tupleIJNS5_1CILi1EEES8_S8_EEENS6_IJNS7_ILi64EEENS7_ILi96EEENS7_ILi192EEEEEENS_6half_tEfNS_4arch4Sm90ELb0ELb0ELb1ELb1ELb1ELb0ELb1ELb0ELi3ELi1ELi1ELi1ELb0EEENS1_21CollectiveEpilogueBwdISD_SE_SG_Li384ELb1ELb1ELi3EEENS1_19SingleTileSchedulerILb1ELb0ELb0ELi96EEEEEEEEEvNT_6ParamsE)
        /*02e4*/ 	.word	0x00000000


	//----- nvinfo : EIATTR_MIN_STACK_SIZE
	.align		4
.L_134:
        /*02e8*/ 	.byte	0x04, 0x12
        /*02ea*/ 	.short	(.L_136 - .L_135)
	.align		4
.L_135:
        /*02ec*/ 	.word	index@(_ZN7cutlass13device_kernelIN5flash11enable_sm90INS1_16FlashAttnBwdSm90INS1_25CollectiveMainloopBwdSm90ILi2ELi1ELi1EN4cute5tupleIJNS5_1CILi1EEES8_S8_EEENS6_IJNS7_ILi64EEENS7_ILi96EEENS7_ILi192EEEEEENS_6half_tEfNS_4arch4Sm90ELb0ELb0ELb1ELb1ELb0ELb0ELb1ELb0ELi3ELi1ELi1ELi1ELb0EEENS1_24CollectiveEpilogueBwdGQAISD_fSG_Li384ELb1ELb0EEENS1_19SingleTileSchedulerILb1ELb0ELb0ELi96EEEEEEEEEvNT_6ParamsE)
        /*02f0*/ 	.word	0x00000000


	//----- nvinfo : EIATTR_MIN_STACK_SIZE
	.align		4
.L_136:
        /*02f4*/ 	.byte	0x04, 0x12
        /*02f6*/ 	.short	(.L_138 - .L_137)
	.align		4
.L_137:
        /*02f8*/ 	.word	index@(_ZN7cutlass13device_kernelIN5flash11enable_sm90INS1_16FlashAttnBwdSm90INS1_25CollectiveMainloopBwdSm90ILi2ELi1ELi1EN4cute5tupleIJNS5_1CILi1EEES8_S8_EEENS6_IJNS7_ILi64EEENS7_ILi96EEENS7_ILi192EEEEEENS_6half_tEfNS_4arch4Sm90ELb0ELb0ELb1ELb1ELb1ELb0ELb1ELb0ELi3ELi1ELi1ELi1ELb0EEENS1_24CollectiveEpilogueBwdGQAISD_fSG_Li384ELb1ELb1EEENS1_19SingleTileSchedulerILb1ELb0ELb0ELi96EEEEEEEEEvNT_6ParamsE)
        /*02fc*/ 	.word	0x00000000


	//----- nvinfo : EIATTR_MIN_STACK_SIZE
	.align		4
.L_138:
        /*0300*/ 	.byte	0x04, 0x12
        /*0302*/ 	.short	(.L_140 - .L_139)
	.align		4
.L_139:
        /*0304*/ 	.word	index@(_ZN7cutlass13device_kernelIN5flash11enable_sm90INS1_16FlashAttnBwdSm90INS1_25CollectiveMainloopBwdSm90ILi2ELi1ELi1EN4cute5tupleIJNS5_1CILi1EEES8_S8_EEENS6_IJNS7_ILi64EEENS7_ILi96EEENS7_ILi192EEEEEENS_6half_tEfNS_4arch4Sm90ELb0ELb1ELb1ELb0ELb0ELb0ELb1ELb0ELi3ELi1ELi1ELi1ELb0EEENS1_21CollectiveEpilogueBwdISD_SE_SG_Li384ELb0ELb1ELi3EEENS1_19SingleTileSchedulerILb0ELb0ELb0ELi96EEEEEEEEEvNT_6ParamsE)
        /*0308*/ 	.word	0x00000000


	//----- nvinfo : EIATTR_MIN_STACK_SIZE
	.align		4
.L_140:
        /*030c*/ 	.byte	0x04, 0x12
        /*030e*/ 	.short	(.L_142 - .L_141)
	.align		4
.L_141:
        /*0310*/ 	.word	index@(_ZN7cutlass13device_kernelIN5flash11enable_sm90INS1_16FlashAttnBwdSm90INS1_25CollectiveMainloopBwdSm90ILi2ELi1ELi1EN4cute5tupleIJNS5_1CILi1EEES8_S8_EEENS6_IJNS7_ILi64EEENS7_ILi96EEENS7_ILi192EEEEEENS_6half_tEfNS_4arch4Sm90ELb0ELb1ELb1ELb0ELb1ELb0ELb1ELb0ELi3ELi1ELi1ELi1ELb0EEENS1_21CollectiveEpilogueBwdISD_SE_SG_Li384ELb0ELb1ELi3EEENS1_19SingleTileSchedulerILb0ELb0ELb0ELi96EEEEEEEEEvNT_6ParamsE)
        /*0314*/ 	.word	0x00000000


	//----- nvinfo : EIATTR_MIN_STACK_SIZE
	.align		4
.L_142:
        /*0318*/ 	.byte	0x04, 0x12
        /*031a*/ 	.short	(.L_144 - .L_143)
	.align		4
.L_143:
        /*031c*/ 	.word	index@(_ZN7cutlass13device_kernelIN5flash11enable_sm90INS1_16FlashAttnBwdSm90INS1_25CollectiveMainloopBwdSm90ILi2ELi1ELi1EN4cute5tupleIJNS5_1CILi1EEES8_S8_EEENS6_IJNS7_ILi64EEENS7_ILi96EEENS7_ILi192EEEEEENS_6half_tEfNS_4arch4Sm90ELb0ELb1ELb1ELb0ELb0ELb0ELb1ELb0ELi3ELi1ELi1ELi1ELb0EEENS1_24CollectiveEpilogueBwdGQAISD_fSG_Li384ELb0ELb0EEENS1_19SingleTileSchedulerILb0ELb0ELb0ELi96EEEEEEEEEvNT_6ParamsE)
        /*0320*/ 	.word	0x00000000


	//----- nvinfo : EIATTR_MIN_STACK_SIZE
	.align		4
.L_144:
        /*0324*/ 	.byte	0x04, 0x12
        /*0326*/ 	.short	(.L_146 - .L_145)
	.align		4
.L_145:
        /*0328*/ 	.word	index@(_ZN7cutlass13device_kernelIN5flash11enable_sm90INS1_16FlashAttnBwdSm90INS1_25CollectiveMainloopBwdSm90ILi2ELi1ELi1EN4cute5tupleIJNS5_1CILi1EEES8_S8_EEENS6_IJNS7_ILi64EEENS7_ILi96EEENS7_ILi192EEEEEENS_6half_tEfNS_4arch4Sm90ELb0ELb1ELb1ELb0ELb1ELb0ELb1ELb0ELi3ELi1ELi1ELi1ELb0EEENS1_24CollectiveEpilogueBwdGQAISD_fSG_Li384ELb0ELb1EEENS1_19SingleTileSchedulerILb0ELb0ELb0ELi96EEEEEEEEEvNT_6ParamsE)
        /*032c*/ 	.word	0x00000000


	//----- nvinfo : EIATTR_MIN_STACK_SIZE
	.align		4
.L_146:
        /*0330*/ 	.byte	0x04, 0x12
        /*0332*/ 	.short	(.L_148 - .L_147)
	.align		4
.L_147:
        /*0334*/ 	.word	index@(_ZN7cutlass13device_kernelIN5flash11enable_sm90INS1_16FlashAttnBwdSm90INS1_25CollectiveMainloopBwdSm90ILi2ELi1ELi1EN4cute5tupleIJNS5_1CILi1EEES8_S8_EEENS6_IJNS7_ILi64EEENS7_ILi96EEENS7_ILi192EEEEEENS_6half_tEfNS_4arch4Sm90ELb0ELb1ELb1ELb1ELb0ELb0ELb1ELb0ELi3ELi1ELi1ELi1ELb0EEENS1_21CollectiveEpilogueBwdISD_SE_SG_Li384ELb1ELb1ELi3EEENS1_19SingleTileSchedulerILb1ELb0ELb0ELi96EEEEEEEEEvNT_6ParamsE)
        /*0338*/ 	.word	0x00000000


	//----- nvinfo : EIATTR_MIN_STACK_SIZE
	.align		4
.L_148:
        /*033c*/ 	.byte	0x04, 0x12
        /*033e*/ 	.short	(.L_150 - .L_149)
	.align		4
.L_149:
        /*0340*/ 	.word	index@(_ZN7cutlass13device_kernelIN5flash11enable_sm90INS1_16FlashAttnBwdSm90INS1_25CollectiveMainloopBwdSm90ILi2ELi1ELi1EN4cute5tupleIJNS5_1CILi1EEES8_S8_EEENS6_IJNS7_ILi64EEENS7_ILi96EEENS7_ILi192EEEEEENS_6half_tEfNS_4arch4Sm90ELb0ELb1ELb1ELb1ELb1ELb0ELb1ELb0ELi3ELi1ELi1ELi1ELb0EEENS1_21CollectiveEpilogueBwdISD_SE_SG_Li384ELb1ELb1ELi3EEENS1_19SingleTileSchedulerILb1ELb0ELb0ELi96EEEEEEEEEvNT_6ParamsE)
        /*0344*/ 	.word	0x00000000


	//----- nvinfo : EIATTR_MIN_STACK_SIZE
	.align		4
.L_150:
        /*0348*/ 	.byte	0x04, 0x12
        /*034a*/ 	.short	(.L_152 - .L_151)
	.align		4
.L_151:
        /*034c*/ 	.word	index@(_ZN7cutlass13device_kernelIN5flash11enable_sm90INS1_16FlashAttnBwdSm90INS1_25CollectiveMainloopBwdSm90ILi2ELi1ELi1EN4cute5tupleIJNS5_1CILi1EEES8_S8_EEENS6_IJNS7_ILi64EEENS7_ILi96EEENS7_ILi192EEEEEENS_6half_tEfNS_4arch4Sm90ELb0ELb1ELb1ELb1ELb0ELb0ELb1ELb0ELi3ELi1ELi1ELi1ELb0EEENS1_24CollectiveEpilogueBwdGQAISD_fSG_Li384ELb1ELb0EEENS1_19SingleTileSchedulerILb1ELb0ELb0ELi96EEEEEEEEEvNT_6ParamsE)
        /*0350*/ 	.word	0x00000000


	//----- nvinfo : EIATTR_MIN_STACK_SIZE
	.align		4
.L_152:
        /*0354*/ 	.byte	0x04, 0x12
        /*0356*/ 	.short	(.L_154 - .L_153)
	.align		4
.L_153:
        /*0358*/ 	.word	index@(_ZN7cutlass13device_kernelIN5flash11enable_sm90INS1_16FlashAttnBwdSm90INS1_25CollectiveMainloopBwdSm90ILi2ELi1ELi1EN4cute5tupleIJNS5_1CILi1EEES8_S8_EEENS6_IJNS7_ILi64EEENS7_ILi96EEENS7_ILi192EEEEEENS_6half_tEfNS_4arch4Sm90ELb0ELb1ELb1ELb1ELb1ELb0ELb1ELb0ELi3ELi1ELi1ELi1ELb0EEENS1_24CollectiveEpilogueBwdGQAISD_fSG_Li384ELb1ELb1EEENS1_19SingleTileSchedulerILb1ELb0ELb0ELi96EEEEEEEEEvNT_6ParamsE)
        /*035c*/ 	.word	0x00000000


	//----- nvinfo : EIATTR_MIN_STACK_SIZE
	.align		4
.L_154:
        /*0360*/ 	.byte	0x04, 0x12
        /*0362*/ 	.short	(.L_156 - .L_155)
	.align		4
.L_155:
        /*0364*/ 	.word	index@(_ZN7cutlass13device_kernelIN5flash11enable_sm90INS1_16FlashAttnBwdSm90INS1_25CollectiveMainloopBwdSm90ILi2ELi1ELi1EN4cute5tupleIJNS5_1CILi1EEES8_S8_EEENS6_IJNS7_ILi64EEENS7_ILi96EEENS7_ILi192EEEEEENS_6half_tEfNS_4arch4Sm90ELb1ELb0ELb1ELb0ELb0ELb0ELb1ELb0ELi3ELi1ELi1ELi1ELb0EEENS1_21CollectiveEpilogueBwdISD_SE_SG_Li384ELb0ELb1ELi3EEENS1_25SingleTileBwdLPTSchedulerILb0ELi96ELb0EEEEEEEEEvNT_6ParamsE)
        /*0368*/ 	.word	0x00000000


	//----- nvinfo : EIATTR_MIN_STACK_SIZE
	.align		4
.L_156:
        /*036c*/ 	.byte	0x04, 0x12
        /*036e*/ 	.short	(.L_158 - .L_157)
	.align		4
.L_157:
        /*0370*/ 	.word	index@(_ZN7cutlass13device_kernelIN5flash11enable_sm90INS1_16FlashAttnBwdSm90INS1_25CollectiveMainloopBwdSm90ILi2ELi1ELi1EN4cute5tupleIJNS5_1CILi1EEES8_S8_EEENS6_IJNS7_ILi64EEENS7_ILi96EEENS7_ILi192EEEEEENS_6half_tEfNS_4arch4Sm90ELb1ELb0ELb1ELb0ELb1ELb0ELb1ELb0ELi3ELi1ELi1ELi1ELb0EEENS1_21CollectiveEpilogueBwdISD_SE_SG_Li384ELb0ELb1ELi3EEENS1_25SingleTileBwdLPTSchedulerILb0ELi96ELb1EEEEEEEEEvNT_6ParamsE)
        /*0374*/ 	.word	0x00000000


	//----- nvinfo : EIATTR_MIN_STACK_SIZE
	.align		4
.L_158:
        /*0378*/ 	.byte	0x04, 0x12
        /*037a*/ 	.short	(.L_160 - .L_159)
	.align		4
.L_159:
        /*037c*/ 	.word	index@(_ZN7cutlass13device_kernelIN5flash11enable_sm90INS1_16FlashAttnBwdSm90INS1_25CollectiveMainloopBwdSm90ILi2ELi1ELi1EN4cute5tupleIJNS5_1CILi1EEES8_S8_EEENS6_IJNS7_ILi64EEENS7_ILi96EEENS7_ILi192EEEEEENS_6half_tEfNS_4arch4Sm90ELb1ELb0ELb1ELb0ELb0ELb0ELb1ELb0ELi3ELi1ELi1ELi1ELb0EEENS1_24CollectiveEpilogueBwdGQAISD_fSG_Li384ELb0ELb0EEENS1_25SingleTileBwdLPTSchedulerILb0ELi96ELb0EEEEEEEEEvNT_6ParamsE)
        /*0380*/ 	.word	0x00000000


	//----- nvinfo : EIATTR_MIN_STACK_SIZE
	.align		4
.L_160:
        /*0384*/ 	.byte	0x04, 0x12
        /*0386*/ 	.short	(.L_162 - .L_161)
	.align		4
.L_161:
        /*0388*/ 	.word	index@(_ZN7cutlass13device_kernelIN5flash11enable_sm90INS1_16FlashAttnBwdSm90INS1_25CollectiveMainloopBwdSm90ILi2ELi1ELi1EN4cute5tupleIJNS5_1CILi1EEES8_S8_EEENS6_IJNS7_ILi64EEENS7_ILi96EEENS7_ILi192EEEEEENS_6half_tEfNS_4arch4Sm90ELb1ELb0ELb1ELb0ELb1ELb0ELb1ELb0ELi3ELi1ELi1ELi1ELb0EEENS1_24CollectiveEpilogueBwdGQAISD_fSG_Li384ELb0ELb1EEENS1_25SingleTileBwdLPTSchedulerILb0ELi96ELb1EEEEEEEEEvNT_6ParamsE)
        /*038c*/ 	.word	0x00000000


	//----- nvinfo : EIATTR_MIN_STACK_SIZE
	.align		4
.L_162:
        /*0390*/ 	.byte	0x04, 0x12
        /*0392*/ 	.short	(.L_164 - .L_163)
	.align		4
.L_163:
        /*0394*/ 	.word	index@(_ZN7cutlass13device_kernelIN5flash22FlashAttnBwdPreprocessIN4cute5tupleIJNS3_1CILi64EEENS5_ILi192EEEEEENS_6half_tEfNS_4arch4Sm90ELb1ELb0EEEEEvNT_6ParamsE)
        /*0398*/ 	.word	0x00000000


	//----- nvinfo : EIATTR_MIN_STACK_SIZE
	.align		4
.L_164:
        /*039c*/ 	.byte	0x04, 0x12
        /*039e*/ 	.short	(.L_166 - .L_165)
	.align		4
.L_165:
        /*03a0*/ 	.word	index@(_ZN7cutlass13device_kernelIN5flash11enable_sm90INS1_16FlashAttnBwdSm90INS1_25CollectiveMainloopBwdSm90ILi2ELi1ELi1EN4cute5tupleIJNS5_1CILi1EEES8_S8_EEENS6_IJNS7_ILi64EEENS7_ILi96EEENS7_ILi192EEEEEENS_6half_tEfNS_4arch4Sm90ELb1ELb0ELb1ELb1ELb0ELb0ELb1ELb0ELi3ELi1ELi1ELi1ELb0EEENS1_21CollectiveEpilogueBwdISD_SE_SG_Li384ELb1ELb1ELi3EEENS1_25SingleTileBwdLPTSchedulerILb1ELi96ELb0EEEEEEEEEvNT_6ParamsE)
        /*03a4*/ 	.word	0x00000000


	//----- nvinfo : EIATTR_MIN_STACK_SIZE
	.align		4
.L_166:
        /*03a8*/ 	.byte	0x04, 0x12
        /*03aa*/ 	.short	(.L_168 - .L_167)
	.align		4
.L_167:
        /*03ac*/ 	.word	index@(_ZN7cutlass13device_kernelIN5flash11enable_sm90INS1_16FlashAttnBwdSm90INS1_25CollectiveMainloopBwdSm90ILi2ELi1ELi1EN4cute5tupleIJNS5_1CILi1EEES8_S8_EEENS6_IJNS7_ILi64EEENS7_ILi96EEENS7_ILi192EEEEEENS_6half_tEfNS_4arch4Sm90ELb1ELb0ELb1ELb1ELb1ELb0ELb1ELb0ELi3ELi1ELi1ELi1ELb0EEENS1_21CollectiveEpilogueBwdISD_SE_SG_Li384ELb1ELb1ELi3EEENS1_25SingleTileBwdLPTSchedulerILb1ELi96ELb1EEEEEEEEEvNT_6ParamsE)
        /*03b0*/ 	.word	0x00000000


	//----- nvinfo : EIATTR_MIN_STACK_SIZE
	.align		4
.L_168:
        /*03b4*/ 	.byte	0x04, 0x12
        /*03b6*/ 	.short	(.L_170 - .L_169)
	.align		4
.L_169:
        /*03b8*/ 	.word	index@(_ZN7cutlass13device_kernelIN5flash11enable_sm90INS1_16FlashAttnBwdSm90INS1_25CollectiveMainloopBwdSm90ILi2ELi1ELi1EN4cute5tupleIJNS5_1CILi1EEES8_S8_EEENS6_IJNS7_ILi64EEENS7_ILi96EEENS7_ILi192EEEEEENS_6half_tEfNS_4arch4Sm90ELb1ELb0ELb1ELb1ELb0ELb0ELb1ELb0ELi3ELi1ELi1ELi1ELb0EEENS1_24CollectiveEpilogueBwdGQAISD_fSG_Li384ELb1ELb0EEENS1_25SingleTileBwdLPTSchedulerILb1ELi96ELb0EEEEEEEEEvNT_6ParamsE)
        /*03bc*/ 	.word	0x00000000


	//----- nvinfo : EIATTR_MIN_STACK_SIZE
	.align		4
.L_170:
        /*03c0*/ 	.byte	0x04, 0x12
        /*03c2*/ 	.short	(.L_172 - .L_171)
	.align		4
.L_171:
        /*03c4*/ 	.word	index@(_ZN7cutlass13device_kernelIN5flash32FlashAttnBwdPostprocessConvertdQIN4cute5tupleIJNS3_1CILi96EEENS5_ILi192EEEEEENS_6half_tEfNS_4arch4Sm90ELi384ENS3_8TiledMMAINS3_8MMA_AtomIJNS3_4SM904GMMA25MMA_64x96x16_F32F16F16_SSILNSF_5MajorE1ELSH_1ELNSF_7ScaleInE1ELSI_1EEEEEENS3_6LayoutINS4_IJNS5_ILi3EEENS5_ILi1EEESN_EEENS4_IJSN_NS5_ILi0EEESP_EEEEENS4_IJNS3_10UnderscoreESS_SS_EEEEELb1EEEEEvNT_6ParamsE)
        /*03c8*/ 	.word	0x00000000


	//----- nvinfo : EIATTR_MIN_STACK_SIZE
	.align		4
.L_172:
        /*03cc*/ 	.byte	0x04, 0x12
        /*03ce*/ 	.short	(.L_174 - .L_173)
	.align		4
.L_173:
        /*03d0*/ 	.word	index@(_ZN7cutlass13device_kernelIN5flash32FlashAttnBwdPostprocessConvertdQIN4cute5tupleIJNS3_1CILi64EEENS5_ILi192EEEEEENS_6half_tEfNS_4arch4Sm90ELi384ENS3_8TiledMMAINS3_8MMA_AtomIJNS3_4SM904GMMA25MMA_64x64x16_F32F16F16_SSILNSF_5MajorE0ELSH_1ELNSF_7ScaleInE1ELSI_1EEEEEENS3_6LayoutINS4_IJNS5_ILi1EEENS5_ILi3EEESM_EEENS4_IJNS5_ILi0EEESM_SP_EEEEENS4_IJNS3_10UnderscoreESS_SS_EEEEELb0EEEEEvNT_6ParamsE)
        /*03d4*/ 	.word	0x00000000


	//----- nvinfo : EIATTR_MIN_STACK_SIZE
	.align		4
.L_174:
        /*03d8*/ 	.byte	0x04, 0x12
        /*03da*/ 	.short	(.L_176 - .L_175)
	.align		4
.L_175:
        /*03dc*/ 	.word	index@(_ZN7cutlass13device_kernelIN5flash11enable_sm90INS1_16FlashAttnBwdSm90INS1_25CollectiveMainloopBwdSm90ILi2ELi1ELi1EN4cute5tupleIJNS5_1CILi1EEES8_S8_EEENS6_IJNS7_ILi64EEENS7_ILi96EEENS7_ILi192EEEEEENS_6half_tEfNS_4arch4Sm90ELb1ELb0ELb1ELb1ELb1ELb0ELb1ELb0ELi3ELi1ELi1ELi1ELb0EEENS1_24CollectiveEpilogueBwdGQAISD_fSG_Li384ELb1ELb1EEENS1_25SingleTileBwdLPTSchedulerILb1ELi96ELb1EEEEEEEEEvNT_6ParamsE)
        /*03e0*/ 	.word	0x00000000


	//----- nvinfo : EIATTR_MIN_STACK_SIZE
	.align		4
.L_176:
        /*03e4*/ 	.byte	0x04, 0x12
        /*03e6*/ 	.short	(.L_178 - .L_177)
	.align		4
.L_177:
        /*03e8*/ 	.word	index@(_ZN7cutlass13device_kernelIN5flash22FlashAttnBwdPreprocessIN4cute5tupleIJNS3_1CILi64EEENS5_ILi192EEEEEENS_6half_tEfNS_4arch4Sm90ELb1ELb1EEEEEvNT_6ParamsE)
        /*03ec*/ 	.word	0x00000000
.L_178:


//--------------------- .nv.compat                --------------------------
	.section	.nv.compat,"",@"SHT_CUDA_COMPAT_INFO"
	.align	4
        /*0000*/ 	.byte	0x02, 0x09, 0x01, 0x00, 0x02, 0x02, 0x02, 0x00, 0x02, 0x05, 0x05, 0x00, 0x03, 0x07, 0x01, 0x01
        /*0010*/ 	.byte	0x02, 0x03, 0x00, 0x00, 0x02, 0x06, 0x01, 0x00, 0x04, 0x0b, 0x08, 0x00, 0x01, 0x00, 0x00, 0x00
        /*0020*/ 	.byte	0x00, 0x00, 0x00, 0x00


//--------------------- .nv.info._ZN7cutlass13device_kernelIN5flash11enable_sm90INS1_16FlashAttnBwdSm90INS1_25CollectiveMainloopBwdSm90ILi2ELi1ELi1EN4cute5tupleIJNS5_1CILi1EEES8_S8_EEENS6_IJNS7_ILi64EEENS7_ILi96EEENS7_ILi192EEEEEENS_6half_tEfNS_4arch4Sm90ELb0ELb0ELb1ELb0ELb0ELb0ELb1ELb0ELi3ELi1ELi1ELi1ELb0EEENS1_21CollectiveEpilogueBwdISD_SE_SG_Li384ELb0ELb1ELi3EEENS1_19SingleTileSchedulerILb0ELb0ELb0ELi96EEEEEEEEEvNT_6ParamsE --------------------------
	.section	.nv.info._ZN7cutlass13device_kernelIN5flash11enable_sm90INS1_16FlashAttnBwdSm90INS1_25CollectiveMainloopBwdSm90ILi2ELi1ELi1EN4cute5tupleIJNS5_1CILi1EEES8_S8_EEENS6_IJNS7_ILi64EEENS7_ILi96EEENS7_ILi192EEEEEENS_6half_tEfNS_4arch4Sm90ELb0ELb0ELb1ELb0ELb0ELb0ELb1ELb0ELi3ELi1ELi1ELi1ELb0EEENS1_21CollectiveEpilogueBwdISD_SE_SG_Li384ELb0ELb1ELi3EEENS1_19SingleTileSchedulerILb0ELb0ELb0ELi96EEEEEEEEEvNT_6ParamsE,"",@"SHT_CUDA_INFO"
	.sectionflags	@""
	.align	4


	//----- nvinfo : EIATTR_CUDA_API_VERSION
	.align		4
        /*0000*/ 	.byte	0x04, 0x37
        /*0002*/ 	.short	(.L_180 - .L_179)
.L_179:
        /*0004*/ 	.word	0x00000082


	//----- nvinfo : EIATTR_KPARAM_INFO
	.align		4
.L_180:
        /*0008*/ 	.byte	0x04, 0x17
        /*000a*/ 	.short	(.L_182 - .L_181)
.L_181:
        /*000c*/ 	.word	0x00000000
        /*0010*/ 	.short	0x0000
        /*0012*/ 	.short	0x0000
        /*0014*/ 	.byte	0x00, 0xf0, 0x01, 0x24


	//----- nvinfo : EIATTR_SPARSE_MMA_MASK
	.align		4
.L_182:
        /*0018*/ 	.byte	0x03, 0x50
        /*001a*/ 	.short	0x0000


	//----- nvinfo : EIATTR_MAXREG_COUNT
	.align		4
        /*001c*/ 	.byte	0x03, 0x1b
        /*001e*/ 	.short	0x0080


	//----- nvinfo : EIATTR_MERCURY_ISA_VERSION
	.align		4
        /*0020*/ 	.byte	0x03, 0x5f
        /*0022*/ 	.short	0x0101


	//----- nvinfo : EIATTR_VRC_CTA_INIT_COUNT
	.align		4
        /*0024*/ 	.byte	0x02, 0x4a
	.zero		1
	.zero		1


	//----- nvinfo : EIATTR_EXIT_INSTR_OFFSETS
	.align		4
        /*0028*/ 	.byte	0x04, 0x1c
        /*002a*/ 	.short	(.L_184 - .L_183)


	//   ....[0]....
.L_183:
        /*002c*/ 	.word	0x00000010


	//----- nvinfo : EIATTR_MAX_THREADS
	.align		4
.L_184:
        /*0030*/ 	.byte	0x04, 0x05
        /*0032*/ 	.short	(.L_186 - .L_185)
.L_185:
        /*0034*/ 	.word	0x00000200
        /*0038*/ 	.word	0x00000001
        /*003c*/ 	.word	0x00000001


	//----- nvinfo : EIATTR_CBANK_PARAM_SIZE
	.align		4
.L_186:
        /*0040*/ 	.byte	0x03, 0x19
        /*0042*/ 	.short	0x0900


	//----- nvinfo : EIATTR_PARAM_CBANK
	.align		4
        /*0044*/ 	.byte	0x04, 0x0a
        /*0046*/ 	.short	(.L_188 - .L_187)
	.align		4
.L_187:
        /*0048*/ 	.word	index@(.nv.constant0._ZN7cutlass13device_kernelIN5flash11enable_sm90INS1_16FlashAttnBwdSm90INS1_25CollectiveMainloopBwdSm90ILi2ELi1ELi1EN4cute5tupleIJNS5_1CILi1EEES8_S8_EEENS6_IJNS7_ILi64EEENS7_ILi96EEENS7_ILi192EEEEEENS_6half_tEfNS_4arch4Sm90ELb0ELb0ELb1ELb0ELb0ELb0ELb1ELb0ELi3ELi1ELi1ELi1ELb0EEENS1_21CollectiveEpilogueBwdISD_SE_SG_Li384ELb0ELb1ELi3EEENS1_19SingleTileSchedulerILb0ELb0ELb0ELi96EEEEEEEEEvNT_6ParamsE)
        /*004c*/ 	.short	0x0380
        /*004e*/ 	.short	0x0900


	//----- nvinfo : EIATTR_SW_WAR
	.align		4
.L_188:
        /*0050*/ 	.byte	0x04, 0x36
        /*0052*/ 	.short	(.L_190 - .L_189)
.L_189:
        /*0054*/ 	.word	0x00000008
.L_190:


//--------------------- .nv.info._ZN7cutlass13device_kernelIN5flash11enable_sm90INS1_16FlashAttnBwdSm90INS1_25CollectiveMainloopBwdSm90ILi2ELi1ELi1EN4cute5tupleIJNS5_1CILi1EEES8_S8_EEENS6_IJNS7_ILi64EEENS7_ILi96EEENS7_ILi192EEEEEENS_6half_tEfNS_4arch4Sm90ELb0ELb0ELb1ELb0ELb1ELb0ELb1ELb0ELi3ELi1ELi1ELi1ELb0EEENS1_21CollectiveEpilogueBwdISD_SE_SG_Li384ELb0ELb1ELi3EEENS1_19SingleTileSchedulerILb0ELb0ELb0ELi96EEEEEEEEEvNT_6ParamsE --------------------------
	.section	.nv.info._ZN7cutlass13device_kernelIN5flash11enable_sm90INS1_16FlashAttnBwdSm90INS1_25CollectiveMainloopBwdSm90ILi2ELi1ELi1EN4cute5tupleIJNS5_1CILi1EEES8_S8_EEENS6_IJNS7_ILi64EEENS7_ILi96EEENS7_ILi192EEEEEENS_6half_tEfNS_4arch4Sm90ELb0ELb0ELb1ELb0ELb1ELb0ELb1ELb0ELi3ELi1ELi1ELi1ELb0EEENS1_21CollectiveEpilogueBwdISD_SE_SG_Li384ELb0ELb1ELi3EEENS1_19SingleTileSchedulerILb0ELb0ELb0ELi96EEEEEEEEEvNT_6ParamsE,"",@"SHT_CUDA_INFO"
	.sectionflags	@""
	.align	4


	//----- nvinfo : EIATTR_CUDA_API_VERSION
	.align		4
        /*0000*/ 	.byte	0x04, 0x37
        /*0002*/ 	.short	(.L_192 - .L_191)
.L_191:
        /*0004*/ 	.word	0x00000082


	//----- nvinfo : EIATTR_KPARAM_INFO
	.align		4
.L_192:
        /*0008*/ 	.byte	0x04, 0x17
        /*000a*/ 	.short	(.L_194 - .L_193)
.L_193:
        /*000c*/ 	.word	0x00000000
        /*0010*/ 	.short	0x0000
        /*0012*/ 	.short	0x0000
        /*0014*/ 	.byte	0x00, 0xf0, 0x01, 0x24


	//----- nvinfo : EIATTR_SPARSE_MMA_MASK
	.align		4
.L_194:
        /*0018*/ 	.byte	0x03, 0x50
        /*001a*/ 	.short	0x0000


	//----- nvinfo : EIATTR_MAXREG_COUNT
	.align		4
        /*001c*/ 	.byte	0x03, 0x1b
        /*001e*/ 	.short	0x0080


	//----- nvinfo : EIATTR_MERCURY_ISA_VERSION
	.align		4
        /*0020*/ 	.byte	0x03, 0x5f
        /*0022*/ 	.short	0x0101


	//----- nvinfo : EIATTR_VRC_CTA_INIT_COUNT
	.align		4
        /*0024*/ 	.byte	0x02, 0x4a
	.zero		1
	.zero		1


	//----- nvinfo : EIATTR_EXIT_INSTR_OFFSETS
	.align		4
        /*0028*/ 	.byte	0x04, 0x1c
        /*002a*/ 	.short	(.L_196 - .L_195)


	//   ....[0]....
.L_195:
        /*002c*/ 	.word	0x00000010


	//----- nvinfo : EIATTR_MAX_THREADS
	.align		4
.L_196:
        /*0030*/ 	.byte	0x04, 0x05
        /*0032*/ 	.short	(.L_198 - .L_197)
.L_197:
        /*0034*/ 	.word	0x00000200
        /*0038*/ 	.word	0x00000001
        /*003c*/ 	.word	0x00000001


	//----- nvinfo : EIATTR_CBANK_PARAM_SIZE
	.align		4
.L_198:
        /*0040*/ 	.byte	0x03, 0x19
        /*0042*/ 	.short	0x0900


	//----- nvinfo : EIATTR_PARAM_CBANK
	.align		4
        /*0044*/ 	.byte	0x04, 0x0a
        /*0046*/ 	.short	(.L_200 - .L_199)
	.align		4
.L_199:
        /*0048*/ 	.word	index@(.nv.constant0._ZN7cutlass13device_kernelIN5flash11enable_sm90INS1_16FlashAttnBwdSm90INS1_25CollectiveMainloopBwdSm90ILi2ELi1ELi1EN4cute5tupleIJNS5_1CILi1EEES8_S8_EEENS6_IJNS7_ILi64EEENS7_ILi96EEENS7_ILi192EEEEEENS_6half_tEfNS_4arch4Sm90ELb0ELb0ELb1ELb0ELb1ELb0ELb1ELb0ELi3ELi1ELi1ELi1ELb0EEENS1_21CollectiveEpilogueBwdISD_SE_SG_Li384ELb0ELb1ELi3EEENS1_19SingleTileSchedulerILb0ELb0ELb0ELi96EEEEEEEEEvNT_6ParamsE)
        /*004c*/ 	.short	0x0380
        /*004e*/ 	.short	0x0900


	//----- nvinfo : EIATTR_SW_WAR
	.align		4
.L_200:
        /*0050*/ 	.byte	0x04, 0x36
        /*0052*/ 	.short	(.L_202 - .L_201)
.L_201:
        /*0054*/ 	.word	0x00000008
.L_202:


//--------------------- .nv.info._ZN7cutlass13device_kernelIN5flash11enable_sm90INS1_16FlashAttnBwdSm90INS1_25CollectiveMainloopBwdSm90ILi2ELi1ELi1EN4cute5tupleIJNS5_1CILi1EEES8_S8_EEENS6_IJNS7_ILi64EEENS7_ILi96EEENS7_ILi192EEEEEENS_6half_tEfNS_4arch4Sm90ELb0ELb0ELb1ELb0ELb0ELb0ELb1ELb0ELi3ELi1ELi1ELi1ELb0EEENS1_24CollectiveEpilogueBwdGQAISD_fSG_Li384ELb0ELb0EEENS1_19SingleTileSchedulerILb0ELb0ELb0ELi96EEEEEEEEEvNT_6ParamsE --------------------------
	.section	.nv.info._ZN7cutlass13device_kernelIN5flash11enable_sm90INS1_16FlashAttnBwdSm90INS1_25CollectiveMainloopBwdSm90ILi2ELi1ELi1EN4cute5tupleIJNS5_1CILi1EEES8_S8_EEENS6_IJNS7_ILi64EEENS7_ILi96EEENS7_ILi192EEEEEENS_6half_tEfNS_4arch4Sm90ELb0ELb0ELb1ELb0ELb0ELb0ELb1ELb0ELi3ELi1ELi1ELi1ELb0EEENS1_24CollectiveEpilogueBwdGQAISD_fSG_Li384ELb0ELb0EEENS1_19SingleTileSchedulerILb0ELb0ELb0ELi96EEEEEEEEEvNT_6ParamsE,"",@"SHT_CUDA_INFO"
	.sectionflags	@""
	.align	4


	//----- nvinfo : EIATTR_CUDA_API_VERSION
	.align		4
        /*0000*/ 	.byte	0x04, 0x37
        /*0002*/ 	.short	(.L_204 - .L_203)
.L_203:
        /*0004*/ 	.word	0x00000082


	//----- nvinfo : EIATTR_KPARAM_INFO
	.align		4
.L_204:
        /*0008*/ 	.byte	0x04, 0x17
        /*000a*/ 	.short	(.L_206 - .L_205)
.L_205:
        /*000c*/ 	.word	0x00000000
        /*0010*/ 	.short	0x0000
        /*0012*/ 	.short	0x0000
        /*0014*/ 	.byte	0x00, 0xf0, 0x01, 0x1a


	//----- nvinfo : EIATTR_SPARSE_MMA_MASK
	.align		4
.L_206:
        /*0018*/ 	.byte	0x03, 0x50
        /*001a*/ 	.short	0x0000


	//----- nvinfo : EIATTR_MAXREG_COUNT
	.align		4
        /*001c*/ 	.byte	0x03, 0x1b
        /*001e*/ 	.short	0x0080


	//----- nvinfo : EIATTR_MERCURY_ISA_VERSION
	.align		4
        /*0020*/ 	.byte	0x03, 0x5f
        /*0022*/ 	.short	0x0101


	//----- nvinfo : EIATTR_VRC_CTA_INIT_COUNT
	.align		4
        /*0024*/ 	.byte	0x02, 0x4a
	.zero		1
	.zero		1


	//----- nvinfo : EIATTR_EXIT_INSTR_OFFSETS
	.align		4
        /*0028*/ 	.byte	0x04, 0x1c
        /*002a*/ 	.short	(.L_208 - .L_207)


	//   ....[0]....
.L_207:
        /*002c*/ 	.word	0x00000010


	//----- nvinfo : EIATTR_MAX_THREADS
	.align		4
.L_208:
        /*0030*/ 	.byte	0x04, 0x05
        /*0032*/ 	.short	(.L_210 - .L_209)
.L_209:
        /*0034*/ 	.word	0x00000200
        /*0038*/ 	.word	0x00000001
        /*003c*/ 	.word	0x00000001


	//----- nvinfo : EIATTR_CBANK_PARAM_SIZE
	.align		4
.L_210:
        /*0040*/ 	.byte	0x03, 0x19
        /*0042*/ 	.short	0x0680


	//----- nvinfo : EIATTR_PARAM_CBANK
	.align		4
        /*0044*/ 	.byte	0x04, 0x0a
        /*0046*/ 	.short	(.L_212 - .L_211)
	.align		4
.L_211:
        /*0048*/ 	.word	index@(.nv.constant0._ZN7cutlass13device_kernelIN5flash11enable_sm90INS1_16FlashAttnBwdSm90INS1_25CollectiveMainloopBwdSm90ILi2ELi1ELi1EN4cute5tupleIJNS5_1CILi1EEES8_S8_EEENS6_IJNS7_ILi64EEENS7_ILi96EEENS7_ILi192EEEEEENS_6half_tEfNS_4arch4Sm90ELb0ELb0ELb1ELb0ELb0ELb0ELb1ELb0ELi3ELi1ELi1ELi1ELb0EEENS1_24CollectiveEpilogueBwdGQAISD_fSG_Li384ELb0ELb0EEENS1_19SingleTileSchedulerILb0ELb0ELb0ELi96EEEEEEEEEvNT_6ParamsE)
        /*004c*/ 	.short	0x0380
        /*004e*/ 	.short	0x0680


	//----- nvinfo : EIATTR_SW_WAR
	.align		4
.L_212:
        /*0050*/ 	.byte	0x04, 0x36
        /*0052*/ 	.short	(.L_214 - .L_213)
.L_213:
        /*0054*/ 	.word	0x00000008
.L_214:


//--------------------- .nv.info._ZN7cutlass13device_kernelIN5flash11enable_sm90INS1_16FlashAttnBwdSm90INS1_25CollectiveMainloopBwdSm90ILi2ELi1ELi1EN4cute5tupleIJNS5_1CILi1EEES8_S8_EEENS6_IJNS7_ILi64EEENS7_ILi96EEENS7_ILi192EEEEEENS_6half_tEfNS_4arch4Sm90ELb0ELb0ELb1ELb0ELb1ELb0ELb1ELb0ELi3ELi1ELi1ELi1ELb0EEENS1_24CollectiveEpilogueBwdGQAISD_fSG_Li384ELb0ELb1EEENS1_19SingleTileSchedulerILb0ELb0ELb0ELi96EEEEEEEEEvNT_6ParamsE --------------------------
	.section	.nv.info._ZN7cutlass13device_kernelIN5flash11enable_sm90INS1_16FlashAttnBwdSm90INS1_25CollectiveMainloopBwdSm90ILi2ELi1ELi1EN4cute5tupleIJNS5_1CILi1EEES8_S8_EEENS6_IJNS7_ILi64EEENS7_ILi96EEENS7_ILi192EEEEEENS_6half_tEfNS_4arch4Sm90ELb0ELb0ELb1ELb0ELb1ELb0ELb1ELb0ELi3ELi1ELi1ELi1ELb0EEENS1_24CollectiveEpilogueBwdGQAISD_fSG_Li384ELb0ELb1EEENS1_19SingleTileSchedulerILb0ELb0ELb0ELi96EEEEEEEEEvNT_6ParamsE,"",@"SHT_CUDA_INFO"
	.sectionflags	@""
	.align	4


	//----- nvinfo : EIATTR_CUDA_API_VERSION
	.align		4
        /*0000*/ 	.byte	0x04, 0x37
        /*0002*/ 	.short	(.L_216 - .L_215)
.L_215:
        /*0004*/ 	.word	0x00000082


	//----- nvinfo : EIATTR_KPARAM_INFO
	.align		4
.L_216:
        /*0008*/ 	.byte	0x04, 0x17
        /*000a*/ 	.short	(.L_218 - .L_217)
.L_217:
        /*000c*/ 	.word	0x00000000
        /*0010*/ 	.short	0x0000
        /*0012*/ 	.short	0x0000
        /*0014*/ 	.byte	0x00, 0xf0, 0x01, 0x1a


	//----- nvinfo : EIATTR_SPARSE_MMA_MASK
	.align		4
.L_218:
        /*0018*/ 	.byte	0x03, 0x50
        /*001a*/ 	.short	0x0000


	//----- nvinfo : EIATTR_MAXREG_COUNT
	.align		4
        /*001c*/ 	.byte	0x03, 0x1b
        /*001e*/ 	.short	0x0080


	//----- nvinfo : EIATTR_MERCURY_ISA_VERSION
	.align		4
        /*0020*/ 	.byte	0x03, 0x5f
        /*0022*/ 	.short	0x0101


	//----- nvinfo : EIATTR_VRC_CTA_INIT_COUNT
	.align		4
        /*0024*/ 	.byte	0x02, 0x4a
	.zero		1
	.zero		1


	//----- nvinfo : EIATTR_EXIT_INSTR_OFFSETS
	.align		4
        /*0028*/ 	.byte	0x04, 0x1c
        /*002a*/ 	.short	(.L_220 - .L_219)


	//   ....[0]....
.L_219:
        /*002c*/ 	.word	0x00000010


	//----- nvinfo : EIATTR_MAX_THREADS
	.align		4
.L_220:
        /*0030*/ 	.byte	0x04, 0x05
        /*0032*/ 	.short	(.L_222 - .L_221)
.L_221:
        /*0034*/ 	.word	0x00000200
        /*0038*/ 	.word	0x00000001
        /*003c*/ 	.word	0x00000001


	//----- nvinfo : EIATTR_CBANK_PARAM_SIZE
	.align		4
.L_222:
        /*0040*/ 	.byte	0x03, 0x19
        /*0042*/ 	.short	0x0680


	//----- nvinfo : EIATTR_PARAM_CBANK
	.align		4
        /*0044*/ 	.byte	0x04, 0x0a
        /*0046*/ 	.short	(.L_224 - .L_223)
	.align		4
.L_223:
        /*0048*/ 	.word	index@(.nv.constant0._ZN7cutlass13device_kernelIN5flash11enable_sm90INS1_16FlashAttnBwdSm90INS1_25CollectiveMainloopBwdSm90ILi2ELi1ELi1EN4cute5tupleIJNS5_1CILi1EEES8_S8_EEENS6_IJNS7_ILi64EEENS7_ILi96EEENS7_ILi192EEEEEENS_6half_tEfNS_4arch4Sm90ELb0ELb0ELb1ELb0ELb1ELb0ELb1ELb0ELi3ELi1ELi1ELi1ELb0EEENS1_24CollectiveEpilogueBwdGQAISD_fSG_Li384ELb0ELb1EEENS1_19SingleTileSchedulerILb0ELb0ELb0ELi96EEEEEEEEEvNT_6ParamsE)
        /*004c*/ 	.short	0x0380
        /*004e*/ 	.short	0x0680


	//----- nvinfo : EIATTR_SW_WAR
	.align		4
.L_224:
        /*0050*/ 	.byte	0x04, 0x36
        /*0052*/ 	.short	(.L_226 - .L_225)
.L_225:
        /*0054*/ 	.word	0x00000008
.L_226:


//--------------------- .nv.info._ZN7cutlass13device_kernelIN5flash11enable_sm90INS1_16FlashAttnBwdSm90INS1_25CollectiveMainloopBwdSm90ILi2ELi1ELi1EN4cute5tupleIJNS5_1CILi1EEES8_S8_EEENS6_IJNS7_ILi64EEENS7_ILi96EEENS7_ILi192EEEEEENS_6half_tEfNS_4arch4Sm90ELb0ELb0ELb1ELb1ELb0ELb0ELb1ELb0ELi3ELi1ELi1ELi1ELb0EEENS1_21CollectiveEpilogueBwdISD_SE_SG_Li384ELb1ELb1ELi3EEENS1_19SingleTileSchedulerILb1ELb0ELb0ELi96EEEEEEEEEvNT_6ParamsE --------------------------
	.section	.nv.info._ZN7cutlass13device_kernelIN5flash11enable_sm90INS1_16FlashAttnBwdSm90INS1_25CollectiveMainloopBwdSm90ILi2ELi1ELi1EN4cute5tupleIJNS5_1CILi1EEES8_S8_EEENS6_IJNS7_ILi64EEENS7_ILi96EEENS7_ILi192EEEEEENS_6half_tEfNS_4arch4Sm90ELb0ELb0ELb1ELb1ELb0ELb0ELb1ELb0ELi3ELi1ELi1ELi1ELb0EEENS1_21CollectiveEpilogueBwdISD_SE_SG_Li384ELb1ELb1ELi3EEENS1_19SingleTileSchedulerILb1ELb0ELb0ELi96EEEEEEEEEvNT_6ParamsE,"",@"SHT_CUDA_INFO"
	.sectionflags	@""
	.align	4


	//----- nvinfo : EIATTR_CUDA_API_VERSION
	.align		4
        /*0000*/ 	.byte	0x04, 0x37
        /*0002*/ 	.short	(.L_228 - .L_227)
.L_227:
        /*0004*/ 	.word	0x00000082


	//----- nvinfo : EIATTR_KPARAM_INFO
	.align		4
.L_228:
        /*0008*/ 	.byte	0x04, 0x17
        /*000a*/ 	.short	(.L_230 - .L_229)
.L_229:
        /*000c*/ 	.word	0x00000000
        /*0010*/ 	.short	0x0000
        /*0012*/ 	.short	0x0000
        /*0014*/ 	.byte	0x00, 0xf0, 0x01, 0x1a


	//----- nvinfo : EIATTR_SPARSE_MMA_MASK
	.align		4
.L_230:
        /*0018*/ 	.byte	0x03, 0x50
        /*001a*/ 	.short	0x0000


	//----- nvinfo : EIATTR_MAXREG_COUNT
	.align		4
        /*001c*/ 	.byte	0x03, 0x1b
        /*001e*/ 	.short	0x0080


	//----- nvinfo : EIATTR_MERCURY_ISA_VERSION
	.align		4
        /*0020*/ 	.byte	0x03, 0x5f
        /*0022*/ 	.short	0x0101


	//----- nvinfo : EIATTR_VRC_CTA_INIT_COUNT
	.align		4
        /*0024*/ 	.byte	0x02, 0x4a
	.zero		1
	.zero		1


	//----- nvinfo : EIATTR_EXIT_INSTR_OFFSETS
	.align		4
        /*0028*/ 	.byte	0x04, 0x1c
        /*002a*/ 	.short	(.L_232 - .L_231)


	//   ....[0]....
.L_231:
        /*002c*/ 	.word	0x00000010


	//----- nvinfo : EIATTR_MAX_THREADS
	.align		4
.L_232:
        /*0030*/ 	.byte	0x04, 0x05
        /*0032*/ 	.short	(.L_234 - .L_233)
.L_233:
        /*0034*/ 	.word	0x00000200
        /*0038*/ 	.word	0x00000001
        /*003c*/ 	.word	0x00000001


	//----- nvinfo : EIATTR_CBANK_PARAM_SIZE
	.align		4
.L_234:
        /*0040*/ 	.byte	0x03, 0x19
        /*0042*/ 	.short	0x0680


	//----- nvinfo : EIATTR_PARAM_CBANK
	.align		4
        /*0044*/ 	.byte	0x04, 0x0a
        /*0046*/ 	.short	(.L_236 - .L_235)
	.align		4
.L_235:
        /*0048*/ 	.word	index@(.nv.constant0._ZN7cutlass13device_kernelIN5flash11enable_sm90INS1_16FlashAttnBwdSm90INS1_25CollectiveMainloopBwdSm90ILi2ELi1ELi1EN4cute5tupleIJNS5_1CILi1EEES8_S8_EEENS6_IJNS7_ILi64EEENS7_ILi96EEENS7_ILi192EEEEEENS_6half_tEfNS_4arch4Sm90ELb0ELb0ELb1ELb1ELb0ELb0ELb1ELb0ELi3ELi1ELi1ELi1ELb0EEENS1_21CollectiveEpilogueBwdISD_SE_SG_Li384ELb1ELb1ELi3EEENS1_19SingleTileSchedulerILb1ELb0ELb0ELi96EEEEEEEEEvNT_6ParamsE)
        /*004c*/ 	.short	0x0380
        /*004e*/ 	.short	0x0680


	//----- nvinfo : EIATTR_SW_WAR
	.align		4
.L_236:
        /*0050*/ 	.byte	0x04, 0x36
        /*0052*/ 	.short	(.L_238 - .L_237)
.L_237:
        /*0054*/ 	.word	0x00000008
.L_238:


//--------------------- .nv.info._ZN7cutlass13device_kernelIN5flash11enable_sm90INS1_16FlashAttnBwdSm90INS1_25CollectiveMainloopBwdSm90ILi2ELi1ELi1EN4cute5tupleIJNS5_1CILi1EEES8_S8_EEENS6_IJNS7_ILi64EEENS7_ILi96EEENS7_ILi192EEEEEENS_6half_tEfNS_4arch4Sm90ELb0ELb0ELb1ELb1ELb1ELb0ELb1ELb0ELi3ELi1ELi1ELi1ELb0EEENS1_21CollectiveEpilogueBwdISD_SE_SG_Li384ELb1ELb1ELi3EEENS1_19SingleTileSchedulerILb1ELb0ELb0ELi96EEEEEEEEEvNT_6ParamsE --------------------------
	.section	.nv.info._ZN7cutlass13device_kernelIN5flash11enable_sm90INS1_16FlashAttnBwdSm90INS1_25CollectiveMainloopBwdSm90ILi2ELi1ELi1EN4cute5tupleIJNS5_1CILi1EEES8_S8_EEENS6_IJNS7_ILi64EEENS7_ILi96EEENS7_ILi192EEEEEENS_6half_tEfNS_4arch4Sm90ELb0ELb0ELb1ELb1ELb1ELb0ELb1ELb0ELi3ELi1ELi1ELi1ELb0EEENS1_21CollectiveEpilogueBwdISD_SE_SG_Li384ELb1ELb1ELi3EEENS1_19SingleTileSchedulerILb1ELb0ELb0ELi96EEEEEEEEEvNT_6ParamsE,"",@"SHT_CUDA_INFO"
	.sectionflags	@""
	.align	4


	//----- nvinfo : EIATTR_CUDA_API_VERSION
	.align		4
        /*0000*/ 	.byte	0x04, 0x37
        /*0002*/ 	.short	(.L_240 - .L_239)
.L_239:
        /*0004*/ 	.word	0x00000082


	//----- nvinfo : EIATTR_KPARAM_INFO
	.align		4
.L_240:
        /*0008*/ 	.byte	0x04, 0x17
        /*000a*/ 	.short	(.L_242 - .L_241)
.L_241:
        /*000c*/ 	.word	0x00000000
        /*0010*/ 	.short	0x0000
        /*0012*/ 	.short	0x0000
        /*0014*/ 	.byte	0x00, 0xf0, 0x01, 0x1a


	//----- nvinfo : EIATTR_SPARSE_MMA_MASK
	.align		4
.L_242:
        /*0018*/ 	.byte	0x03, 0x50
        /*001a*/ 	.short	0x0000


	//----- nvinfo : EIATTR_MAXREG_COUNT
	.align		4
        /*001c*/ 	.byte	0x03, 0x1b
        /*001e*/ 	.short	0x0080


	//----- nvinfo : EIATTR_MERCURY_ISA_VERSION
	.align		4
        /*0020*/ 	.byte	0x03, 0x5f
        /*0022*/ 	.short	0x0101


	//----- nvinfo : EIATTR_VRC_CTA_INIT_COUNT
	.align		4
        /*0024*/ 	.byte	0x02, 0x4a
	.zero		1
	.zero		1


	//----- nvinfo : EIATTR_EXIT_INSTR_OFFSETS
	.align		4
        /*0028*/ 	.byte	0x04, 0x1c
        /*002a*/ 	.short	(.L_244 - .L_243)


	//   ....[0]....
.L_243:
        /*002c*/ 	.word	0x00000010


	//----- nvinfo : EIATTR_MAX_THREADS
	.align		4
.L_244:
        /*0030*/ 	.byte	0x04, 0x05
        /*0032*/ 	.short	(.L_246 - .L_245)
.L_245:
        /*0034*/ 	.word	0x00000200
        /*0038*/ 	.word	0x00000001
        /*003c*/ 	.word	0x00000001


	//----- nvinfo : EIATTR_CBANK_PARAM_SIZE
	.align		4
.L_246:
        /*0040*/ 	.byte	0x03, 0x19
        /*0042*/ 	.short	0x0680


	//----- nvinfo : EIATTR_PARAM_CBANK
	.align		4
        /*0044*/ 	.byte	0x04, 0x0a
        /*0046*/ 	.short	(.L_248 - .L_247)
	.align		4
.L_247:
        /*0048*/ 	.word	index@(.nv.constant0._ZN7cutlass13device_kernelIN5flash11enable_sm90INS1_16FlashAttnBwdSm90INS1_25CollectiveMainloopBwdSm90ILi2ELi1ELi1EN4cute5tupleIJNS5_1CILi1EEES8_S8_EEENS6_IJNS7_ILi64EEENS7_ILi96EEENS7_ILi192EEEEEENS_6half_tEfNS_4arch4Sm90ELb0ELb0ELb1ELb1ELb1ELb0ELb1ELb0ELi3ELi1ELi1ELi1ELb0EEENS1_21CollectiveEpilogueBwdISD_SE_SG_Li384ELb1ELb1ELi3EEENS1_19SingleTileSchedulerILb1ELb0ELb0ELi96EEEEEEEEEvNT_6ParamsE)
        /*004c*/ 	.short	0x0380
        /*004e*/ 	.short	0x0680


	//----- nvinfo : EIATTR_SW_WAR
	.align		4
.L_248:
        /*0050*/ 	.byte	0x04, 0x36
        /*0052*/ 	.short	(.L_250 - .L_249)
.L_249:
        /*0054*/ 	.word	0x00000008
.L_250:


//--------------------- .nv.info._ZN7cutlass13device_kernelIN5flash11enable_sm90INS1_16FlashAttnBwdSm90INS1_25CollectiveMainloopBwdSm90ILi2ELi1ELi1EN4cute5tupleIJNS5_1CILi1EEES8_S8_EEENS6_IJNS7_ILi64EEENS7_ILi96EEENS7_ILi192EEEEEENS_6half_tEfNS_4arch4Sm90ELb0ELb0ELb1ELb1ELb0ELb0ELb1ELb0ELi3ELi1ELi1ELi1ELb0EEENS1_24CollectiveEpilogueBwdGQAISD_fSG_Li384ELb1ELb0EEENS1_19SingleTileSchedulerILb1ELb0ELb0ELi96EEEEEEEEEvNT_6ParamsE --------------------------
	.section	.nv.info._ZN7cutlass13device_kernelIN5flash11enable_sm90INS1_16FlashAttnBwdSm90INS1_25CollectiveMainloopBwdSm90ILi2ELi1ELi1EN4cute5tupleIJNS5_1CILi1EEES8_S8_EEENS6_IJNS7_ILi64EEENS7_ILi96EEENS7_ILi192EEEEEENS_6half_tEfNS_4arch4Sm90ELb0ELb0ELb1ELb1ELb0ELb0ELb1ELb0ELi3ELi1ELi1ELi1ELb0EEENS1_24CollectiveEpilogueBwdGQAISD_fSG_Li384ELb1ELb0EEENS1_19SingleTileSchedulerILb1ELb0ELb0ELi96EEEEEEEEEvNT_6ParamsE,"",@"SHT_CUDA_INFO"
	.sectionflags	@""
	.align	4


	//----- nvinfo : EIATTR_CUDA_API_VERSION
	.align		4
        /*0000*/ 	.byte	0x04, 0x37
        /*0002*/ 	.short	(.L_252 - .L_251)
.L_251:
        /*0004*/ 	.word	0x00000082


	//----- nvinfo : EIATTR_KPARAM_INFO
	.align		4
.L_252:
        /*0008*/ 	.byte	0x04, 0x17
        /*000a*/ 	.short	(.L_254 - .L_253)
.L_253:
        /*000c*/ 	.word	0x00000000
        /*0010*/ 	.short	0x0000
        /*0012*/ 	.short	0x0000
        /*0014*/ 	.byte	0x00, 0xf0, 0x01, 0x1a


	//----- nvinfo : EIATTR_SPARSE_MMA_MASK
	.align		4
.L_254:
        /*0018*/ 	.byte	0x03, 0x50
        /*001a*/ 	.short	0x0000


	//----- nvinfo : EIATTR_MAXREG_COUNT
	.align		4
        /*001c*/ 	.byte	0x03, 0x1b
        /*001e*/ 	.short	0x0080


	//----- nvinfo : EIATTR_MERCURY_ISA_VERSION
	.align		4
        /*0020*/ 	.byte	0x03, 0x5f
        /*0022*/ 	.short	0x0101


	//----- nvinfo : EIATTR_VRC_CTA_INIT_COUNT
	.align		4
        /*0024*/ 	.byte	0x02, 0x4a
	.zero		1
	.zero		1


	//----- nvinfo : EIATTR_EXIT_INSTR_OFFSETS
	.align		4
        /*0028*/ 	.byte	0x04, 0x1c
        /*002a*/ 	.short	(.L_256 - .L_255)


	//   ....[0]....
.L_255:
        /*002c*/ 	.word	0x00000010


	//----- nvinfo : EIATTR_MAX_THREADS
	.align		4
.L_256:
        /*0030*/ 	.byte	0x04, 0x05
        /*0032*/ 	.short	(.L_258 - .L_257)
.L_257:
        /*0034*/ 	.word	0x00000200
        /*0038*/ 	.word	0x00000001
        /*003c*/ 	.word	0x00000001


	//----- nvinfo : EIATTR_CBANK_PARAM_SIZE
	.align		4
.L_258:
        /*0040*/ 	.byte	0x03, 0x19
        /*0042*/ 	.short	0x0680


	//----- nvinfo : EIATTR_PARAM_CBANK
	.align		4
        /*0044*/ 	.byte	0x04, 0x0a
        /*0046*/ 	.short	(.L_260 - .L_259)
	.align		4
.L_259:
        /*0048*/ 	.word	index@(.nv.constant0._ZN7cutlass13device_kernelIN5flash11enable_sm90INS1_16FlashAttnBwdSm90INS1_25CollectiveMainloopBwdSm90ILi2ELi1ELi1EN4cute5tupleIJNS5_1CILi1EEES8_S8_EEENS6_IJNS7_ILi64EEENS7_ILi96EEENS7_ILi192EEEEEENS_6half_tEfNS_4arch4Sm90ELb0ELb0ELb1ELb1ELb0ELb0ELb1ELb0ELi3ELi1ELi1ELi1ELb0EEENS1_24CollectiveEpilogueBwdGQAISD_fSG_Li384ELb1ELb0EEENS1_19SingleTileSchedulerILb1ELb0ELb0ELi96EEEEEEEEEvNT_6ParamsE)
        /*004c*/ 	.short	0x0380
        /*004e*/ 	.short	0x0680


	//----- nvinfo : EIATTR_SW_WAR
	.align		4
.L_260:
        /*0050*/ 	.byte	0x04, 0x36
        /*0052*/ 	.short	(.L_262 - .L_261)
.L_261:
        /*0054*/ 	.word	0x00000008
.L_262:


//--------------------- .nv.info._ZN7cutlass13device_kernelIN5flash11enable_sm90INS1_16FlashAttnBwdSm90INS1_25CollectiveMainloopBwdSm90ILi2ELi1ELi1EN4cute5tupleIJNS5_1CILi1EEES8_S8_EEENS6_IJNS7_ILi64EEENS7_ILi96EEENS7_ILi192EEEEEENS_6half_tEfNS_4arch4Sm90ELb0ELb0ELb1ELb1ELb1ELb0ELb1ELb0ELi3ELi1ELi1ELi1ELb0EEENS1_24CollectiveEpilogueBwdGQAISD_fSG_Li384ELb1ELb1EEENS1_19SingleTileSchedulerILb1ELb0ELb0ELi96EEEEEEEEEvNT_6ParamsE --------------------------
	.section	.nv.info._ZN7cutlass13device_kernelIN5flash11enable_sm90INS1_16FlashAttnBwdSm90INS1_25CollectiveMainloopBwdSm90ILi2ELi1ELi1EN4cute5tupleIJNS5_1CILi1EEES8_S8_EEENS6_IJNS7_ILi64EEENS7_ILi96EEENS7_ILi192EEEEEENS_6half_tEfNS_4arch4Sm90ELb0ELb0ELb1ELb1ELb1ELb0ELb1ELb0ELi3ELi1ELi1ELi1ELb0EEENS1_24CollectiveEpilogueBwdGQAISD_fSG_Li384ELb1ELb1EEENS1_19SingleTileSchedulerILb1ELb0ELb0ELi96EEEEEEEEEvNT_6ParamsE,"",@"SHT_CUDA_INFO"
	.sectionflags	@""
	.align	4


	//----- nvinfo : EIATTR_CUDA_API_VERSION
	.align		4
        /*0000*/ 	.byte	0x04, 0x37
        /*0002*/ 	.short	(.L_264 - .L_263)
.L_263:
        /*0004*/ 	.word	0x00000082


	//----- nvinfo : EIATTR_KPARAM_INFO
	.align		4
.L_264:
        /*0008*/ 	.byte	0x04, 0x17
        /*000a*/ 	.short	(.L_266 - .L_265)
.L_265:
        /*000c*/ 	.word	0x00000000
        /*0010*/ 	.short	0x0000
        /*0012*/ 	.short	0x0000
        /*0014*/ 	.byte	0x00, 0xf0, 0x01, 0x1a


	//----- nvinfo : EIATTR_SPARSE_MMA_MASK
	.align		4
.L_266:
        /*0018*/ 	.byte	0x03, 0x50
        /*001a*/ 	.short	0x0000


	//----- nvinfo : EIATTR_MAXREG_COUNT
	.align		4
        /*001c*/ 	.byte	0x03, 0x1b
        /*001e*/ 	.short	0x0080


	//----- nvinfo : EIATTR_MERCURY_ISA_VERSION
	.align		4
        /*0020*/ 	.byte	0x03, 0x5f
        /*0022*/ 	.short	0x0101


	//----- nvinfo : EIATTR_VRC_CTA_INIT_COUNT
	.align		4
        /*0024*/ 	.byte	0x02, 0x4a
	.zero		1
	.zero		1


	//----- nvinfo : EIATTR_EXIT_INSTR_OFFSETS
	.align		4
        /*0028*/ 	.byte	0x04, 0x1c
        /*002a*/ 	.short	(.L_268 - .L_267)


	//   ....[0]....
.L_267:
        /*002c*/ 	.word	0x00000010


	//----- nvinfo : EIATTR_MAX_THREADS
	.align		4
.L_268:
        /*0030*/ 	.byte	0x04, 0x05
        /*0032*/ 	.short	(.L_270 - .L_269)
.L_269:
        /*0034*/ 	.word	0x00000200
        /*0038*/ 	.word	0x00000001
        /*003c*/ 	.word	0x00000001


	//----- nvinfo : EIATTR_CBANK_PARAM_SIZE
	.align		4
.L_270:
        /*0040*/ 	.byte	0x03, 0x19
        /*0042*/ 	.short	0x0680


	//----- nvinfo : EIATTR_PARAM_CBANK
	.align		4
        /*0044*/ 	.byte	0x04, 0x0a
        /*0046*/ 	.short	(.L_272 - .L_271)
	.align		4
.L_271:
        /*0048*/ 	.word	index@(.nv.constant0._ZN7cutlass13device_kernelIN5flash11enable_sm90INS1_16FlashAttnBwdSm90INS1_25CollectiveMainloopBwdSm90ILi2ELi1ELi1EN4cute5tupleIJNS5_1CILi1EEES8_S8_EEENS6_IJNS7_ILi64EEENS7_ILi96EEENS7_ILi192EEEEEENS_6half_tEfNS_4arch4Sm90ELb0ELb0ELb1ELb1ELb1ELb0ELb1ELb0ELi3ELi1ELi1ELi1ELb0EEENS1_24CollectiveEpilogueBwdGQAISD_fSG_Li384ELb1ELb1EEENS1_19SingleTileSchedulerILb1ELb0ELb0ELi96EEEEEEEEEvNT_6ParamsE)
        /*004c*/ 	.short	0x0380
        /*004e*/ 	.short	0x0680


	//----- nvinfo : EIATTR_SW_WAR
	.align		4
.L_272:
        /*0050*/ 	.byte	0x04, 0x36
        /*0052*/ 	.short	(.L_274 - .L_273)
.L_273:
        /*0054*/ 	.word	0x00000008
.L_274:


//--------------------- .nv.info._ZN7cutlass13device_kernelIN5flash11enable_sm90INS1_16FlashAttnBwdSm90INS1_25CollectiveMainloopBwdSm90ILi2ELi1ELi1EN4cute5tupleIJNS5_1CILi1EEES8_S8_EEENS6_IJNS7_ILi64EEENS7_ILi96EEENS7_ILi192EEEEEENS_6half_tEfNS_4arch4Sm90ELb0ELb1ELb1ELb0ELb0ELb0ELb1ELb0ELi3ELi1ELi1ELi1ELb0EEENS1_21CollectiveEpilogueBwdISD_SE_SG_Li384ELb0ELb1ELi3EEENS1_19SingleTileSchedulerILb0ELb0ELb0ELi96EEEEEEEEEvNT_6ParamsE --------------------------
	.section	.nv.info._ZN7cutlass13device_kernelIN5flash11enable_sm90INS1_16FlashAttnBwdSm90INS1_25CollectiveMainloopBwdSm90ILi2ELi1ELi1EN4cute5tupleIJNS5_1CILi1EEES8_S8_EEENS6_IJNS7_ILi64EEENS7_ILi96EEENS7_ILi192EEEEEENS_6half_tEfNS_4arch4Sm90ELb0ELb1ELb1ELb0ELb0ELb0ELb1ELb0ELi3ELi1ELi1ELi1ELb0EEENS1_21CollectiveEpilogueBwdISD_SE_SG_Li384ELb0ELb1ELi3EEENS1_19SingleTileSchedulerILb0ELb0ELb0ELi96EEEEEEEEEvNT_6ParamsE,"",@"SHT_CUDA_INFO"
	.sectionflags	@""
	.align	4


	//----- nvinfo : EIATTR_CUDA_API_VERSION
	.align		4
        /*0000*/ 	.byte	0x04, 0x37
        /*0002*/ 	.short	(.L_276 - .L_275)
.L_275:
        /*0004*/ 	.word	0x00000082


	//----- nvinfo : EIATTR_KPARAM_INFO
	.align		4
.L_276:
        /*0008*/ 	.byte	0x04, 0x17
        /*000a*/ 	.short	(.L_278 - .L_277)
.L_277:
        /*000c*/ 	.word	0x00000000
        /*0010*/ 	.short	0x0000
        /*0012*/ 	.short	0x0000
        /*0014*/ 	.byte	0x00, 0xf0, 0x01, 0x24


	//----- nvinfo : EIATTR_SPARSE_MMA_MASK
	.align		4
.L_278:
        /*0018*/ 	.byte	0x03, 0x50
        /*001a*/ 	.short	0x0000


	//----- nvinfo : EIATTR_MAXREG_COUNT
	.align		4
        /*001c*/ 	.byte	0x03, 0x1b
        /*001e*/ 	.short	0x0080


	//----- nvinfo : EIATTR_MERCURY_ISA_VERSION
	.align		4
        /*0020*/ 	.byte	0x03, 0x5f
        /*0022*/ 	.short	0x0101


	//----- nvinfo : EIATTR_VRC_CTA_INIT_COUNT
	.align		4
        /*0024*/ 	.byte	0x02, 0x4a
	.zero		1
	.zero		1


	//----- nvinfo : EIATTR_EXIT_INSTR_OFFSETS
	.align		4
        /*0028*/ 	.byte	0x04, 0x1c
        /*002a*/ 	.short	(.L_280 - .L_279)


	//   ....[0]....
.L_279:
        /*002c*/ 	.word	0x00000010


	//----- nvinfo : EIATTR_MAX_THREADS
	.align		4
.L_280:
        /*0030*/ 	.byte	0x04, 0x05
        /*0032*/ 	.short	(.L_282 - .L_281)
.L_281:
        /*0034*/ 	.word	0x00000200
        /*0038*/ 	.word	0x00000001
        /*003c*/ 	.word	0x00000001


	//----- nvinfo : EIATTR_CBANK_PARAM_SIZE
	.align		4
.L_282:
        /*0040*/ 	.byte	0x03, 0x19
        /*0042*/ 	.short	0x0900


	//----- nvinfo : EIATTR_PARAM_CBANK
	.align		4
        /*0044*/ 	.byte	0x04, 0x0a
        /*0046*/ 	.short	(.L_284 - .L_283)
	.align		4
.L_283:
        /*0048*/ 	.word	index@(.nv.constant0._ZN7cutlass13device_kernelIN5flash11enable_sm90INS1_16FlashAttnBwdSm90INS1_25CollectiveMainloopBwdSm90ILi2ELi1ELi1EN4cute5tupleIJNS5_1CILi1EEES8_S8_EEENS6_IJNS7_ILi64EEENS7_ILi96EEENS7_ILi192EEEEEENS_6half_tEfNS_4arch4Sm90ELb0ELb1ELb1ELb0ELb0ELb0ELb1ELb0ELi3ELi1ELi1ELi1ELb0EEENS1_21CollectiveEpilogueBwdISD_SE_SG_Li384ELb0ELb1ELi3EEENS1_19SingleTileSchedulerILb0ELb0ELb0ELi96EEEEEEEEEvNT_6ParamsE)
        /*004c*/ 	.short	0x0380
        /*004e*/ 	.short	0x0900


	//----- nvinfo : EIATTR_SW_WAR
	.align		4
.L_284:
        /*0050*/ 	.byte	0x04, 0x36
        /*0052*/ 	.short	(.L_286 - .L_285)
.L_285:
        /*0054*/ 	.word	0x00000008
.L_286:


//--------------------- .nv.info._ZN7cutlass13device_kernelIN5flash11enable_sm90INS1_16FlashAttnBwdSm90INS1_25CollectiveMainloopBwdSm90ILi2ELi1ELi1EN4cute5tupleIJNS5_1CILi1EEES8_S8_EEENS6_IJNS7_ILi64EEENS7_ILi96EEENS7_ILi192EEEEEENS_6half_tEfNS_4arch4Sm90ELb0ELb1ELb1ELb0ELb1ELb0ELb1ELb0ELi3ELi1ELi1ELi1ELb0EEENS1_21CollectiveEpilogueBwdISD_SE_SG_Li384ELb0ELb1ELi3EEENS1_19SingleTileSchedulerILb0ELb0ELb0ELi96EEEEEEEEEvNT_6ParamsE --------------------------
	.section	.nv.info._ZN7cutlass13device_kernelIN5flash11enable_sm90INS1_16FlashAttnBwdSm90INS1_25CollectiveMainloopBwdSm90ILi2ELi1ELi1EN4cute5tupleIJNS5_1CILi1EEES8_S8_EEENS6_IJNS7_ILi64EEENS7_ILi96EEENS7_ILi192EEEEEENS_6half_tEfNS_4arch4Sm90ELb0ELb1ELb1ELb0ELb1ELb0ELb1ELb0ELi3ELi1ELi1ELi1ELb0EEENS1_21CollectiveEpilogueBwdISD_SE_SG_Li384ELb0ELb1ELi3EEENS1_19SingleTileSchedulerILb0ELb0ELb0ELi96EEEEEEEEEvNT_6ParamsE,"",@"SHT_CUDA_INFO"
	.sectionflags	@""
	.align	4


	//----- nvinfo : EIATTR_CUDA_API_VERSION
	.align		4
        /*0000*/ 	.byte	0x04, 0x37
        /*0002*/ 	.short	(.L_288 - .L_287)
.L_287:
        /*0004*/ 	.word	0x00000082


	//----- nvinfo : EIATTR_KPARAM_INFO
	.align		4
.L_288:
        /*0008*/ 	.byte	0x04, 0x17
        /*000a*/ 	.short	(.L_290 - .L_289)
.L_289:
        /*000c*/ 	.word	0x00000000
        /*0010*/ 	.short	0x0000
        /*0012*/ 	.short	0x0000
        /*0014*/ 	.byte	0x00, 0xf0, 0x01, 0x24


	//----- nvinfo : EIATTR_SPARSE_MMA_MASK
	.align		4
.L_290:
        /*0018*/ 	.byte	0x03, 0x50
        /*001a*/ 	.short	0x0000


	//----- nvinfo : EIATTR_MAXREG_COUNT
	.align		4
        /*001c*/ 	.byte	0x03, 0x1b
        /*001e*/ 	.short	0x0080


	//----- nvinfo : EIATTR_MERCURY_ISA_VERSION
	.align		4
        /*0020*/ 	.byte	0x03, 0x5f
        /*0022*/ 	.short	0x0101


	//----- nvinfo : EIATTR_VRC_CTA_INIT_COUNT
	.align		4
        /*0024*/ 	.byte	0x02, 0x4a
	.zero		1
	.zero		1


	//----- nvinfo : EIATTR_EXIT_INSTR_OFFSETS
	.align		4
        /*0028*/ 	.byte	0x04, 0x1c
        /*002a*/ 	.short	(.L_292 - .L_291)


	//   ....[0]....
.L_291:
        /*002c*/ 	.word	0x00000010


	//----- nvinfo : EIATTR_MAX_THREADS
	.align		4
.L_292:
        /*0030*/ 	.byte	0x04, 0x05
        /*0032*/ 	.short	(.L_294 - .L_293)
.L_293:
        /*0034*/ 	.word	0x00000200
        /*0038*/ 	.word	0x00000001
        /*003c*/ 	.word	0x00000001


	//----- nvinfo : EIATTR_CBANK_PARAM_SIZE
	.align		4
.L_294:
        /*0040*/ 	.byte	0x03, 0x19
        /*0042*/ 	.short	0x0900


	//----- nvinfo : EIATTR_PARAM_CBANK
	.align		4
        /*0044*/ 	.byte	0x04, 0x0a
        /*0046*/ 	.short	(.L_296 - .L_295)
	.align		4
.L_295:
        /*0048*/ 	.word	index@(.nv.constant0._ZN7cutlass13device_kernelIN5flash11enable_sm90INS1_16FlashAttnBwdSm90INS1_25CollectiveMainloopBwdSm90ILi2ELi1ELi1EN4cute5tupleIJNS5_1CILi1EEES8_S8_EEENS6_IJNS7_ILi64EEENS7_ILi96EEENS7_ILi192EEEEEENS_6half_tEfNS_4arch4Sm90ELb0ELb1ELb1ELb0ELb1ELb0ELb1ELb0ELi3ELi1ELi1ELi1ELb0EEENS1_21CollectiveEpilogueBwdISD_SE_SG_Li384ELb0ELb1ELi3EEENS1_19SingleTileSchedulerILb0ELb0ELb0ELi96EEEEEEEEEvNT_6ParamsE)
        /*004c*/ 	.short	0x0380
        /*004e*/ 	.short	0x0900


	//----- nvinfo : EIATTR_SW_WAR
	.align		4
.L_296:
        /*0050*/ 	.byte	0x04, 0x36
        /*0052*/ 	.short	(.L_298 - .L_297)
.L_297:
        /*0054*/ 	.word	0x00000008
.L_298:


//--------------------- .nv.info._ZN7cutlass13device_kernelIN5flash11enable_sm90INS1_16FlashAttnBwdSm90INS1_25CollectiveMainloopBwdSm90ILi2ELi1ELi1EN4cute5tupleIJNS5_1CILi1EEES8_S8_EEENS6_IJNS7_ILi64EEENS7_ILi96EEENS7_ILi192EEEEEENS_6half_tEfNS_4arch4Sm90ELb0ELb1ELb1ELb0ELb0ELb0ELb1ELb0ELi3ELi1ELi1ELi1ELb0EEENS1_24CollectiveEpilogueBwdGQAISD_fSG_Li384ELb0ELb0EEENS1_19SingleTileSchedulerILb0ELb0ELb0ELi96EEEEEEEEEvNT_6ParamsE --------------------------
	.section	.nv.info._ZN7cutlass13device_kernelIN5flash11enable_sm90INS1_16FlashAttnBwdSm90INS1_25CollectiveMainloopBwdSm90ILi2ELi1ELi1EN4cute5tupleIJNS5_1CILi1EEES8_S8_EEENS6_IJNS7_ILi64EEENS7_ILi96EEENS7_ILi192EEEEEENS_6half_tEfNS_4arch4Sm90ELb0ELb1ELb1ELb0ELb0ELb0ELb1ELb0ELi3ELi1ELi1ELi1ELb0EEENS1_24CollectiveEpilogueBwdGQAISD_fSG_Li384ELb0ELb0EEENS1_19SingleTileSchedulerILb0ELb0ELb0ELi96EEEEEEEEEvNT_6ParamsE,"",@"SHT_CUDA_INFO"
	.sectionflags	@""
	.align	4


	//----- nvinfo : EIATTR_CUDA_API_VERSION
	.align		4
        /*0000*/ 	.byte	0x04, 0x37
        /*0002*/ 	.short	(.L_300 - .L_299)
.L_299:
        /*0004*/ 	.word	0x00000082


	//----- nvinfo : EIATTR_KPARAM_INFO
	.align		4
.L_300:
        /*0008*/ 	.byte	0x04, 0x17
        /*000a*/ 	.short	(.L_302 - .L_301)
.L_301:
        /*000c*/ 	.word	0x00000000
        /*0010*/ 	.short	0x0000
        /*0012*/ 	.short	0x0000
        /*0014*/ 	.byte	0x00, 0xf0, 0x01, 0x1a


	//----- nvinfo : EIATTR_SPARSE_MMA_MASK
	.align		4
.L_302:
        /*0018*/ 	.byte	0x03, 0x50
        /*001a*/ 	.short	0x0000


	//----- nvinfo : EIATTR_MAXREG_COUNT
	.align		4
        /*001c*/ 	.byte	0x03, 0x1b
        /*001e*/ 	.short	0x0080


	//----- nvinfo : EIATTR_MERCURY_ISA_VERSION
	.align		4
        /*0020*/ 	.byte	0x03, 0x5f
        /*0022*/ 	.short	0x0101


	//----- nvinfo : EIATTR_VRC_CTA_INIT_COUNT
	.align		4
        /*0024*/ 	.byte	0x02, 0x4a
	.zero		1
	.zero		1


	//----- nvinfo : EIATTR_EXIT_INSTR_OFFSETS
	.align		4
        /*0028*/ 	.byte	0x04, 0x1c
        /*002a*/ 	.short	(.L_304 - .L_303)


	//   ....[0]....
.L_303:
        /*002c*/ 	.word	0x00000010


	//----- nvinfo : EIATTR_MAX_THREADS
	.align		4
.L_304:
        /*0030*/ 	.byte	0x04, 0x05
        /*0032*/ 	.short	(.L_306 - .L_305)
.L_305:
        /*0034*/ 	.word	0x00000200
        /*0038*/ 	.word	0x00000001
        /*003c*/ 	.word	0x00000001


	//----- nvinfo : EIATTR_CBANK_PARAM_SIZE
	.align		4
.L_306:
        /*0040*/ 	.byte	0x03, 0x19
        /*0042*/ 	.short	0x0680


	//----- nvinfo : EIATTR_PARAM_CBANK
	.align		4
        /*0044*/ 	.byte	0x04, 0x0a
        /*0046*/ 	.short	(.L_308 - .L_307)
	.align		4
.L_307:
        /*0048*/ 	.word	index@(.nv.constant0._ZN7cutlass13device_kernelIN5flash11enable_sm90INS1_16FlashAttnBwdSm90INS1_25CollectiveMainloopBwdSm90ILi2ELi1ELi1EN4cute5tupleIJNS5_1CILi1EEES8_S8_EEENS6_IJNS7_ILi64EEENS7_ILi96EEENS7_ILi192EEEEEENS_6half_tEfNS_4arch4Sm90ELb0ELb1ELb1ELb0ELb0ELb0ELb1ELb0ELi3ELi1ELi1ELi1ELb0EEENS1_24CollectiveEpilogueBwdGQAISD_fSG_Li384ELb0ELb0EEENS1_19SingleTileSchedulerILb0ELb0ELb0ELi96EEEEEEEEEvNT_6ParamsE)
        /*004c*/ 	.short	0x0380
        /*004e*/ 	.short	0x0680


	//----- nvinfo : EIATTR_SW_WAR
	.align		4
.L_308:
        /*0050*/ 	.byte	0x04, 0x36
        /*0052*/ 	.short	(.L_310 - .L_309)
.L_309:
        /*0054*/ 	.word	0x00000008
.L_310:


//--------------------- .nv.info._ZN7cutlass13device_kernelIN5flash11enable_sm90INS1_16FlashAttnBwdSm90INS1_25CollectiveMainloopBwdSm90ILi2ELi1ELi1EN4cute5tupleIJNS5_1CILi1EEES8_S8_EEENS6_IJNS7_ILi64EEENS7_ILi96EEENS7_ILi192EEEEEENS_6half_tEfNS_4arch4Sm90ELb0ELb1ELb1ELb0ELb1ELb0ELb1ELb0ELi3ELi1ELi1ELi1ELb0EEENS1_24CollectiveEpilogueBwdGQAISD_fSG_Li384ELb0ELb1EEENS1_19SingleTileSchedulerILb0ELb0ELb0ELi96EEEEEEEEEvNT_6ParamsE --------------------------
	.section	.nv.info._ZN7cutlass13device_kernelIN5flash11enable_sm90INS1_16FlashAttnBwdSm90INS1_25CollectiveMainloopBwdSm90ILi2ELi1ELi1EN4cute5tupleIJNS5_1CILi1EEES8_S8_EEENS6_IJNS7_ILi64EEENS7_ILi96EEENS7_ILi192EEEEEENS_6half_tEfNS_4arch4Sm90ELb0ELb1ELb1ELb0ELb1ELb0ELb1ELb0ELi3ELi1ELi1ELi1ELb0EEENS1_24CollectiveEpilogueBwdGQAISD_fSG_Li384ELb0ELb1EEENS1_19SingleTileSchedulerILb0ELb0ELb0ELi96EEEEEEEEEvNT_6ParamsE,"",@"SHT_CUDA_INFO"
	.sectionflags	@""
	.align	4


	//----- nvinfo : EIATTR_CUDA_API_VERSION
	.align		4
        /*0000*/ 	.byte	0x04, 0x37
        /*0002*/ 	.short	(.L_312 - .L_311)
.L_311:
        /*0004*/ 	.word	0x00000082


	//----- nvinfo : EIATTR_KPARAM_INFO
	.align		4
.L_312:
        /*0008*/ 	.byte	0x04, 0x17
        /*000a*/ 	.short	(.L_314 - .L_313)
.L_313:
        /*000c*/ 	.word	0x00000000
        /*0010*/ 	.short	0x0000
        /*0012*/ 	.short	0x0000
        /*0014*/ 	.byte	0x00, 0xf0, 0x01, 0x1a


	//----- nvinfo : EIATTR_SPARSE_MMA_MASK
	.align		4
.L_314:
        /*0018*/ 	.byte	0x03, 0x50
        /*001a*/ 	.short	0x0000


	//----- nvinfo : EIATTR_MAXREG_COUNT
	.align		4
        /*001c*/ 	.byte	0x03, 0x1b
        /*001e*/ 	.short	0x0080


	//----- nvinfo : EIATTR_MERCURY_ISA_VERSION
	.align		4
        /*0020*/ 	.byte	0x03, 0x5f
        /*0022*/ 	.short	0x0101


	//----- nvinfo : EIATTR_VRC_CTA_INIT_COUNT
	.align		4
        /*0024*/ 	.byte	0x02, 0x4a
	.zero		1
	.zero		1


	//----- nvinfo : EIATTR_EXIT_INSTR_OFFSETS
	.align		4
        /*0028*/ 	.byte	0x04, 0x1c
        /*002a*/ 	.short	(.L_316 - .L_315)


	//   ....[0]....
.L_315:
        /*002c*/ 	.word	0x00000010


	//----- nvinfo : EIATTR_MAX_THREADS
	.align		4
.L_316:
        /*0030*/ 	.byte	0x04, 0x05
        /*0032*/ 	.short	(.L_318 - .L_317)
.L_317:
        /*0034*/ 	.word	0x00000200
        /*0038*/ 	.word	0x00000001
        /*003c*/ 	.word	0x00000001


	//----- nvinfo : EIATTR_CBANK_PARAM_SIZE
	.align		4
.L_318:
        /*0040*/ 	.byte	0x03, 0x19
        /*0042*/ 	.short	0x0680


	//----- nvinfo : EIATTR_PARAM_CBANK
	.align		4
        /*0044*/ 	.byte	0x04, 0x0a
        /*0046*/ 	.short	(.L_320 - .L_319)
	.align		4
.L_319:
        /*0048*/ 	.word	index@(.nv.constant0._ZN7cutlass13device_kernelIN5flash11enable_sm90INS1_16FlashAttnBwdSm90INS1_25CollectiveMainloopBwdSm90ILi2ELi1ELi1EN4cute5tupleIJNS5_1CILi1EEES8_S8_EEENS6_IJNS7_ILi64EEENS7_ILi96EEENS7_ILi192EEEEEENS_6half_tEfNS_4arch4Sm90ELb0ELb1ELb1ELb0ELb1ELb0ELb1ELb0ELi3ELi1ELi1ELi1ELb0EEENS1_24CollectiveEpilogueBwdGQAISD_fSG_Li384ELb0ELb1EEENS1_19SingleTileSchedulerILb0ELb0ELb0ELi96EEEEEEEEEvNT_6ParamsE)
        /*004c*/ 	.short	0x0380
        /*004e*/ 	.short	0x0680


	//----- nvinfo : EIATTR_SW_WAR
	.align		4
.L_320:
        /*0050*/ 	.byte	0x04, 0x36
        /*0052*/ 	.short	(.L_322 - .L_321)
.L_321:
        /*0054*/ 	.word	0x00000008
.L_322:


//--------------------- .nv.info._ZN7cutlass13device_kernelIN5flash11enable_sm90INS1_16FlashAttnBwdSm90INS1_25CollectiveMainloopBwdSm90ILi2ELi1ELi1EN4cute5tupleIJNS5_1CILi1EEES8_S8_EEENS6_IJNS7_ILi64EEENS7_ILi96EEENS7_ILi192EEEEEENS_6half_tEfNS_4arch4Sm90ELb0ELb1ELb1ELb1ELb0ELb0ELb1ELb0ELi3ELi1ELi1ELi1ELb0EEENS1_21CollectiveEpilogueBwdISD_SE_SG_Li384ELb1ELb1ELi3EEENS1_19SingleTileSchedulerILb1ELb0ELb0ELi96EEEEEEEEEvNT_6ParamsE --------------------------
	.section	.nv.info._ZN7cutlass13device_kernelIN5flash11enable_sm90INS1_16FlashAttnBwdSm90INS1_25CollectiveMainloopBwdSm90ILi2ELi1ELi1EN4cute5tupleIJNS5_1CILi1EEES8_S8_EEENS6_IJNS7_ILi64EEENS7_ILi96EEENS7_ILi192EEEEEENS_6half_tEfNS_4arch4Sm90ELb0ELb1ELb1ELb1ELb0ELb0ELb1ELb0ELi3ELi1ELi1ELi1ELb0EEENS1_21CollectiveEpilogueBwdISD_SE_SG_Li384ELb1ELb1ELi3EEENS1_19SingleTileSchedulerILb1ELb0ELb0ELi96EEEEEEEEEvNT_6ParamsE,"",@"SHT_CUDA_INFO"
	.sectionflags	@""
	.align	4


	//----- nvinfo : EIATTR_CUDA_API_VERSION
	.align		4
        /*0000*/ 	.byte	0x04, 0x37
        /*0002*/ 	.short	(.L_324 - .L_323)
.L_323:
        /*0004*/ 	.word	0x00000082


	//----- nvinfo : EIATTR_KPARAM_INFO
	.align		4
.L_324:
        /*0008*/ 	.byte	0x04, 0x17
        /*000a*/ 	.short	(.L_326 - .L_325)
.L_325:
        /*000c*/ 	.word	0x00000000
        /*0010*/ 	.short	0x0000
        /*0012*/ 	.short	0x0000
        /*0014*/ 	.byte	0x00, 0xf0, 0x01, 0x1a


	//----- nvinfo : EIATTR_SPARSE_MMA_MASK
	.align		4
.L_326:
        /*0018*/ 	.byte	0x03, 0x50
        /*001a*/ 	.short	0x0000


	//----- nvinfo : EIATTR_MAXREG_COUNT
	.align		4
        /*001c*/ 	.byte	0x03, 0x1b
        /*001e*/ 	.short	0x0080


	//----- nvinfo : EIATTR_MERCURY_ISA_VERSION
	.align		4
        /*0020*/ 	.byte	0x03, 0x5f
        /*0022*/ 	.short	0x0101


	//----- nvinfo : EIATTR_VRC_CTA_INIT_COUNT
	.align		4
        /*0024*/ 	.byte	0x02, 0x4a
	.zero		1
	.zero		1


	//----- nvinfo : EIATTR_EXIT_INSTR_OFFSETS
	.align		4
        /*0028*/ 	.byte	0x04, 0x1c
        /*002a*/ 	.short	(.L_328 - .L_327)


	//   ....[0]....
.L_327:
        /*002c*/ 	.word	0x00000010


	//----- nvinfo : EIATTR_MAX_THREADS
	.align		4
.L_328:
        /*0030*/ 	.byte	0x04, 0x05
        /*0032*/ 	.short	(.L_330 - .L_329)
.L_329:
        /*0034*/ 	.word	0x00000200
        /*0038*/ 	.word	0x00000001
        /*003c*/ 	.word	0x00000001


	//----- nvinfo : EIATTR_CBANK_PARAM_SIZE
	.align		4
.L_330:
        /*0040*/ 	.byte	0x03, 0x19
        /*0042*/ 	.short	0x0680


	//----- nvinfo : EIATTR_PARAM_CBANK
	.align		4
        /*0044*/ 	.byte	0x04, 0x0a
        /*0046*/ 	.short	(.L_332 - .L_331)
	.align		4
.L_331:
        /*0048*/ 	.word	index@(.nv.constant0._ZN7cutlass13device_kernelIN5flash11enable_sm90INS1_16FlashAttnBwdSm90INS1_25CollectiveMainloopBwdSm90ILi2ELi1ELi1EN4cute5tupleIJNS5_1CILi1EEES8_S8_EEENS6_IJNS7_ILi64EEENS7_ILi96EEENS7_ILi192EEEEEENS_6half_tEfNS_4arch4Sm90ELb0ELb1ELb1ELb1ELb0ELb0ELb1ELb0ELi3ELi1ELi1ELi1ELb0EEENS1_21CollectiveEpilogueBwdISD_SE_SG_Li384ELb1ELb1ELi3EEENS1_19SingleTileSchedulerILb1ELb0ELb0ELi96EEEEEEEEEvNT_6ParamsE)
        /*004c*/ 	.short	0x0380
        /*004e*/ 	.short	0x0680


	//----- nvinfo : EIATTR_SW_WAR
	.align		4
.L_332:
        /*0050*/ 	.byte	0x04, 0x36
        /*0052*/ 	.short	(.L_334 - .L_333)
.L_333:
        /*0054*/ 	.word	0x00000008
.L_334:


//--------------------- .nv.info._ZN7cutlass13device_kernelIN5flash11enable_sm90INS1_16FlashAttnBwdSm90INS1_25CollectiveMainloopBwdSm90ILi2ELi1ELi1EN4cute5tupleIJNS5_1CILi1EEES8_S8_EEENS6_IJNS7_ILi64EEENS7_ILi96EEENS7_ILi192EEEEEENS_6half_tEfNS_4arch4Sm90ELb0ELb1ELb1ELb1ELb1ELb0ELb1ELb0ELi3ELi1ELi1ELi1ELb0EEENS1_21CollectiveEpilogueBwdISD_SE_SG_Li384ELb1ELb1ELi3EEENS1_19SingleTileSchedulerILb1ELb0ELb0ELi96EEEEEEEEEvNT_6ParamsE --------------------------
	.section	.nv.info._ZN7cutlass13device_kernelIN5flash11enable_sm90INS1_16FlashAttnBwdSm90INS1_25CollectiveMainloopBwdSm90ILi2ELi1ELi1EN4cute5tupleIJNS5_1CILi1EEES8_S8_EEENS6_IJNS7_ILi64EEENS7_ILi96EEENS7_ILi192EEEEEENS_6half_tEfNS_4arch4Sm90ELb0ELb1ELb1ELb1ELb1ELb0ELb1ELb0ELi3ELi1ELi1ELi1ELb0EEENS1_21CollectiveEpilogueBwdISD_SE_SG_Li384ELb1ELb1ELi3EEENS1_19SingleTileSchedulerILb1ELb0ELb0ELi96EEEEEEEEEvNT_6ParamsE,"",@"SHT_CUDA_INFO"
	.sectionflags	@""
	.align	4


	//----- nvinfo : EIATTR_CUDA_API_VERSION
	.align		4
        /*0000*/ 	.byte	0x04, 0x37
        /*0002*/ 	.short	(.L_336 - .L_335)
.L_335:
        /*0004*/ 	.word	0x00000082


	//----- nvinfo : EIATTR_KPARAM_INFO
	.align		4
.L_336:
        /*0008*/ 	.byte	0x04, 0x17
        /*000a*/ 	.short	(.L_338 - .L_337)
.L_337:
        /*000c*/ 	.word	0x00000000
        /*0010*/ 	.short	0x0000
        /*0012*/ 	.short	0x0000
        /*0014*/ 	.byte	0x00, 0xf0, 0x01, 0x1a


	//----- nvinfo : EIATTR_SPARSE_MMA_MASK
	.align		4
.L_338:
        /*0018*/ 	.byte	0x03, 0x50
        /*001a*/ 	.short	0x0000


	//----- nvinfo : EIATTR_MAXREG_COUNT
	.align		4
        /*001c*/ 	.byte	0x03, 0x1b
        /*001e*/ 	.short	0x0080


	//----- nvinfo : EIATTR_MERCURY_ISA_VERSION
	.align		4
        /*0020*/ 	.byte	0x03, 0x5f
        /*0022*/ 	.short	0x0101


	//----- nvinfo : EIATTR_VRC_CTA_INIT_COUNT
	.align		4
        /*0024*/ 	.byte	0x02, 0x4a
	.zero		1
	.zero		1


	//----- nvinfo : EIATTR_EXIT_INSTR_OFFSETS
	.align		4
        /*0028*/ 	.byte	0x04, 0x1c
        /*002a*/ 	.short	(.L_340 - .L_339)


	//   ....[0]....
.L_339:
        /*002c*/ 	.word	0x00000010


	//----- nvinfo : EIATTR_MAX_THREADS
	.align		4
.L_340:
        /*0030*/ 	.byte	0x04, 0x05
        /*0032*/ 	.short	(.L_342 - .L_341)
.L_341:
        /*0034*/ 	.word	0x00000200
        /*0038*/ 	.word	0x00000001
        /*003c*/ 	.word	0x00000001


	//----- nvinfo : EIATTR_CBANK_PARAM_SIZE
	.align		4
.L_342:
        /*0040*/ 	.byte	0x03, 0x19
        /*0042*/ 	.short	0x0680


	//----- nvinfo : EIATTR_PARAM_CBANK
	.align		4
        /*0044*/ 	.byte	0x04, 0x0a
        /*0046*/ 	.short	(.L_344 - .L_343)
	.align		4
.L_343:
        /*0048*/ 	.word	index@(.nv.constant0._ZN7cutlass13device_kernelIN5flash11enable_sm90INS1_16FlashAttnBwdSm90INS1_25CollectiveMainloopBwdSm90ILi2ELi1ELi1EN4cute5tupleIJNS5_1CILi1EEES8_S8_EEENS6_IJNS7_ILi64EEENS7_ILi96EEENS7_ILi192EEEEEENS_6half_tEfNS_4arch4Sm90ELb0ELb1ELb1ELb1ELb1ELb0ELb1ELb0ELi3ELi1ELi1ELi1ELb0EEENS1_21CollectiveEpilogueBwdISD_SE_SG_Li384ELb1ELb1ELi3EEENS1_19SingleTileSchedulerILb1ELb0ELb0ELi96EEEEEEEEEvNT_6ParamsE)
        /*004c*/ 	.short	0x0380
        /*004e*/ 	.short	0x0680


	//----- nvinfo : EIATTR_SW_WAR
	.align		4
.L_344:
        /*0050*/ 	.byte	0x04, 0x36
        /*0052*/ 	.short	(.L_346 - .L_345)
.L_345:
        /*0054*/ 	.word	0x00000008
.L_346:


//--------------------- .nv.info._ZN7cutlass13device_kernelIN5flash11enable_sm90INS1_16FlashAttnBwdSm90INS1_25CollectiveMainloopBwdSm90ILi2ELi1ELi1EN4cute5tupleIJNS5_1CILi1EEES8_S8_EEENS6_IJNS7_ILi64EEENS7_ILi96EEENS7_ILi192EEEEEENS_6half_tEfNS_4arch4Sm90ELb0ELb1ELb1ELb1ELb0ELb0ELb1ELb0ELi3ELi1ELi1ELi1ELb0EEENS1_24CollectiveEpilogueBwdGQAISD_fSG_Li384ELb1ELb0EEENS1_19SingleTileSchedulerILb1ELb0ELb0ELi96EEEEEEEEEvNT_6ParamsE --------------------------
	.section	.nv.info._ZN7cutlass13device_kernelIN5flash11enable_sm90INS1_16FlashAttnBwdSm90INS1_25CollectiveMainloopBwdSm90ILi2ELi1ELi1EN4cute5tupleIJNS5_1CILi1EEES8_S8_EEENS6_IJNS7_ILi64EEENS7_ILi96EEENS7_ILi192EEEEEENS_6half_tEfNS_4arch4Sm90ELb0ELb1ELb1ELb1ELb0ELb0ELb1ELb0ELi3ELi1ELi1ELi1ELb0EEENS1_24CollectiveEpilogueBwdGQAISD_fSG_Li384ELb1ELb0EEENS1_19SingleTileSchedulerILb1ELb0ELb0ELi96EEEEEEEEEvNT_6ParamsE,"",@"SHT_CUDA_INFO"
	.sectionflags	@""
	.align	4


	//----- nvinfo : EIATTR_CUDA_API_VERSION
	.align		4
        /*0000*/ 	.byte	0x04, 0x37
        /*0002*/ 	.short	(.L_348 - .L_347)
.L_347:
        /*0004*/ 	.word	0x00000082


	//----- nvinfo : EIATTR_KPARAM_INFO
	.align		4
.L_348:
        /*0008*/ 	.byte	0x04, 0x17
        /*000a*/ 	.short	(.L_350 - .L_349)
.L_349:
        /*000c*/ 	.word	0x00000000
        /*0010*/ 	.short	0x0000
        /*0012*/ 	.short	0x0000
        /*0014*/ 	.byte	0x00, 0xf0, 0x01, 0x1a


	//----- nvinfo : EIATTR_SPARSE_MMA_MASK
	.align		4
.L_350:
        /*0018*/ 	.byte	0x03, 0x50
        /*001a*/ 	.short	0x0000


	//----- nvinfo : EIATTR_MAXREG_COUNT
	.align		4
        /*001c*/ 	.byte	0x03, 0x1b
        /*001e*/ 	.short	0x0080


	//----- nvinfo : EIATTR_MERCURY_ISA_VERSION
	.align		4
        /*0020*/ 	.byte	0x03, 0x5f
        /*0022*/ 	.short	0x0101


	//----- nvinfo : EIATTR_VRC_CTA_INIT_COUNT
	.align		4
        /*0024*/ 	.byte	0x02, 0x4a
	.zero		1
	.zero		1


	//----- nvinfo : EIATTR_EXIT_INSTR_OFFSETS
	.align		4
        /*0028*/ 	.byte	0x04, 0x1c
        /*002a*/ 	.short	(.L_352 - .L_351)


	//   ....[0]....
.L_351:
        /*002c*/ 	.word	0x00000010


	//----- nvinfo : EIATTR_MAX_THREADS
	.align		4
.L_352:
        /*0030*/ 	.byte	0x04, 0x05
        /*0032*/ 	.short	(.L_354 - .L_353)
.L_353:
        /*0034*/ 	.word	0x00000200
        /*0038*/ 	.word	0x00000001
        /*003c*/ 	.word	0x00000001


	//----- nvinfo : EIATTR_CBANK_PARAM_SIZE
	.align		4
.L_354:
        /*0040*/ 	.byte	0x03, 0x19
        /*0042*/ 	.short	0x0680


	//----- nvinfo : EIATTR_PARAM_CBANK
	.align		4
        /*0044*/ 	.byte	0x04, 0x0a
        /*0046*/ 	.short	(.L_356 - .L_355)
	.align		4
.L_355:
        /*0048*/ 	.word	index@(.nv.constant0._ZN7cutlass13device_kernelIN5flash11enable_sm90INS1_16FlashAttnBwdSm90INS1_25CollectiveMainloopBwdSm90ILi2ELi1ELi1EN4cute5tupleIJNS5_1CILi1EEES8_S8_EEENS6_IJNS7_ILi64EEENS7_ILi96EEENS7_ILi192EEEEEENS_6half_tEfNS_4arch4Sm90ELb0ELb1ELb1ELb1ELb0ELb0ELb1ELb0ELi3ELi1ELi1ELi1ELb0EEENS1_24CollectiveEpilogueBwdGQAISD_fSG_Li384ELb1ELb0EEENS1_19SingleTileSchedulerILb1ELb0ELb0ELi96EEEEEEEEEvNT_6ParamsE)
        /*004c*/ 	.short	0x0380
        /*004e*/ 	.short	0x0680


	//----- nvinfo : EIATTR_SW_WAR
	.align		4
.L_356:
        /*0050*/ 	.byte	0x04, 0x36
        /*0052*/ 	.short	(.L_358 - .L_357)
.L_357:
        /*0054*/ 	.word	0x00000008
.L_358:


//--------------------- .nv.info._ZN7cutlass13device_kernelIN5flash11enable_sm90INS1_16FlashAttnBwdSm90INS1_25CollectiveMainloopBwdSm90ILi2ELi1ELi1EN4cute5tupleIJNS5_1CILi1EEES8_S8_EEENS6_IJNS7_ILi64EEENS7_ILi96EEENS7_ILi192EEEEEENS_6half_tEfNS_4arch4Sm90ELb0ELb1ELb1ELb1ELb1ELb0ELb1ELb0ELi3ELi1ELi1ELi1ELb0EEENS1_24CollectiveEpilogueBwdGQAISD_fSG_Li384ELb1ELb1EEENS1_19SingleTileSchedulerILb1ELb0ELb0ELi96EEEEEEEEEvNT_6ParamsE --------------------------
	.section	.nv.info._ZN7cutlass13device_kernelIN5flash11enable_sm90INS1_16FlashAttnBwdSm90INS1_25CollectiveMainloopBwdSm90ILi2ELi1ELi1EN4cute5tupleIJNS5_1CILi1EEES8_S8_EEENS6_IJNS7_ILi64EEENS7_ILi96EEENS7_ILi192EEEEEENS_6half_tEfNS_4arch4Sm90ELb0ELb1ELb1ELb1ELb1ELb0ELb1ELb0ELi3ELi1ELi1ELi1ELb0EEENS1_24CollectiveEpilogueBwdGQAISD_fSG_Li384ELb1ELb1EEENS1_19SingleTileSchedulerILb1ELb0ELb0ELi96EEEEEEEEEvNT_6ParamsE,"",@"SHT_CUDA_INFO"
	.sectionflags	@""
	.align	4


	//----- nvinfo : EIATTR_CUDA_API_VERSION
	.align		4
        /*0000*/ 	.byte	0x04, 0x37
        /*0002*/ 	.short	(.L_360 - .L_359)
.L_359:
        /*0004*/ 	.word	0x00000082


	//----- nvinfo : EIATTR_KPARAM_INFO
	.align		4
.L_360:
        /*0008*/ 	.byte	0x04, 0x17
        /*000a*/ 	.short	(.L_362 - .L_361)
.L_361:
        /*000c*/ 	.word	0x00000000
        /*0010*/ 	.short	0x0000
        /*0012*/ 	.short	0x0000
        /*0014*/ 	.byte	0x00, 0xf0, 0x01, 0x1a


	//----- nvinfo : EIATTR_SPARSE_MMA_MASK
	.align		4
.L_362:
        /*0018*/ 	.byte	0x03, 0x50
        /*001a*/ 	.short	0x0000


	//----- nvinfo : EIATTR_MAXREG_COUNT
	.align		4
        /*001c*/ 	.byte	0x03, 0x1b
        /*001e*/ 	.short	0x0080


	//----- nvinfo : EIATTR_MERCURY_ISA_VERSION
	.align		4
        /*0020*/ 	.byte	0x03, 0x5f
        /*0022*/ 	.short	0x0101


	//----- nvinfo : EIATTR_VRC_CTA_INIT_COUNT
	.align		4
        /*0024*/ 	.byte	0x02, 0x4a
	.zero		1
	.zero		1


	//----- nvinfo : EIATTR_EXIT_INSTR_OFFSETS
	.align		4
        /*0028*/ 	.byte	0x04, 0x1c
        /*002a*/ 	.short	(.L_364 - .L_363)


	//   ....[0]....
.L_363:
        /*002c*/ 	.word	0x00000010


	//----- nvinfo : EIATTR_MAX_THREADS
	.align		4
.L_364:
        /*0030*/ 	.byte	0x04, 0x05
        /*0032*/ 	.short	(.L_366 - .L_365)
.L_365:
        /*0034*/ 	.word	0x00000200
        /*0038*/ 	.word	0x00000001
        /*003c*/ 	.word	0x00000001


	//----- nvinfo : EIATTR_CBANK_PARAM_SIZE
	.align		4
.L_366:
        /*0040*/ 	.byte	0x03, 0x19
        /*0042*/ 	.short	0x0680


	//----- nvinfo : EIATTR_PARAM_CBANK
	.align		4
        /*0044*/ 	.byte	0x04, 0x0a
        /*0046*/ 	.short	(.L_368 - .L_367)
	.align		4
.L_367:
        /*0048*/ 	.word	index@(.nv.constant0._ZN7cutlass13device_kernelIN5flash11enable_sm90INS1_16FlashAttnBwdSm90INS1_25CollectiveMainloopBwdSm90ILi2ELi1ELi1EN4cute5tupleIJNS5_1CILi1EEES8_S8_EEENS6_IJNS7_ILi64EEENS7_ILi96EEENS7_ILi192EEEEEENS_6half_tEfNS_4arch4Sm90ELb0ELb1ELb1ELb1ELb1ELb0ELb1ELb0ELi3ELi1ELi1ELi1ELb0EEENS1_24CollectiveEpilogueBwdGQAISD_fSG_Li384ELb1ELb1EEENS1_19SingleTileSchedulerILb1ELb0ELb0ELi96EEEEEEEEEvNT_6ParamsE)
        /*004c*/ 	.short	0x0380
        /*004e*/ 	.short	0x0680


	//----- nvinfo : EIATTR_SW_WAR
	.align		4
.L_368:
        /*0050*/ 	.byte	0x04, 0x36
        /*0052*/ 	.short	(.L_370 - .L_369)
.L_369:
        /*0054*/ 	.word	0x00000008
.L_370:


//--------------------- .nv.info._ZN7cutlass13device_kernelIN5flash11enable_sm90INS1_16FlashAttnBwdSm90INS1_25CollectiveMainloopBwdSm90ILi2ELi1ELi1EN4cute5tupleIJNS5_1CILi1EEES8_S8_EEENS6_IJNS7_ILi64EEENS7_ILi96EEENS7_ILi192EEEEEENS_6half_tEfNS_4arch4Sm90ELb1ELb0ELb1ELb0ELb0ELb0ELb1ELb0ELi3ELi1ELi1ELi1ELb0EEENS1_21CollectiveEpilogueBwdISD_SE_SG_Li384ELb0ELb1ELi3EEENS1_25SingleTileBwdLPTSchedulerILb0ELi96ELb0EEEEEEEEEvNT_6ParamsE --------------------------
	.section	.nv.info._ZN7cutlass13device_kernelIN5flash11enable_sm90INS1_16FlashAttnBwdSm90INS1_25CollectiveMainloopBwdSm90ILi2ELi1ELi1EN4cute5tupleIJNS5_1CILi1EEES8_S8_EEENS6_IJNS7_ILi64EEENS7_ILi96EEENS7_ILi192EEEEEENS_6half_tEfNS_4arch4Sm90ELb1ELb0ELb1ELb0ELb0ELb0ELb1ELb0ELi3ELi1ELi1ELi1ELb0EEENS1_21CollectiveEpilogueBwdISD_SE_SG_Li384ELb0ELb1ELi3EEENS1_25SingleTileBwdLPTSchedulerILb0ELi96ELb0EEEEEEEEEvNT_6ParamsE,"",@"SHT_CUDA_INFO"
	.sectionflags	@""
	.align	4


	//----- nvinfo : EIATTR_CUDA_API_VERSION
	.align		4
        /*0000*/ 	.byte	0x04, 0x37
        /*0002*/ 	.short	(.L_372 - .L_371)
.L_371:
        /*0004*/ 	.word	0x00000082


	//----- nvinfo : EIATTR_KPARAM_INFO
	.align		4
.L_372:
        /*0008*/ 	.byte	0x04, 0x17
        /*000a*/ 	.short	(.L_374 - .L_373)
.L_373:
        /*000c*/ 	.word	0x00000000
        /*0010*/ 	.short	0x0000
        /*0012*/ 	.short	0x0000
        /*0014*/ 	.byte	0x00, 0xf0, 0x01, 0x24


	//----- nvinfo : EIATTR_SPARSE_MMA_MASK
	.align		4
.L_374:
        /*0018*/ 	.byte	0x03, 0x50
        /*001a*/ 	.short	0x0000


	//----- nvinfo : EIATTR_MAXREG_COUNT
	.align		4
        /*001c*/ 	.byte	0x03, 0x1b
        /*001e*/ 	.short	0x0080


	//----- nvinfo : EIATTR_MERCURY_ISA_VERSION
	.align		4
        /*0020*/ 	.byte	0x03, 0x5f
        /*0022*/ 	.short	0x0101


	//----- nvinfo : EIATTR_VRC_CTA_INIT_COUNT
	.align		4
        /*0024*/ 	.byte	0x02, 0x4a
	.zero		1
	.zero		1


	//----- nvinfo : EIATTR_EXIT_INSTR_OFFSETS
	.align		4
        /*0028*/ 	.byte	0x04, 0x1c
        /*002a*/ 	.short	(.L_376 - .L_375)


	//   ....[0]....
.L_375:
        /*002c*/ 	.word	0x00000010


	//----- nvinfo : EIATTR_MAX_THREADS
	.align		4
.L_376:
        /*0030*/ 	.byte	0x04, 0x05
        /*0032*/ 	.short	(.L_378 - .L_377)
.L_377:
        /*0034*/ 	.word	0x00000200
        /*0038*/ 	.word	0x00000001
        /*003c*/ 	.word	0x00000001


	//----- nvinfo : EIATTR_CBANK_PARAM_SIZE
	.align		4
.L_378:
        /*0040*/ 	.byte	0x03, 0x19
        /*0042*/ 	.short	0x0900


	//----- nvinfo : EIATTR_PARAM_CBANK
	.align		4
        /*0044*/ 	.byte	0x04, 0x0a
        /*0046*/ 	.short	(.L_380 - .L_379)
	.align		4
.L_379:
        /*0048*/ 	.word	index@(.nv.constant0._ZN7cutlass13device_kernelIN5flash11enable_sm90INS1_16FlashAttnBwdSm90INS1_25CollectiveMainloopBwdSm90ILi2ELi1ELi1EN4cute5tupleIJNS5_1CILi1EEES8_S8_EEENS6_IJNS7_ILi64EEENS7_ILi96EEENS7_ILi192EEEEEENS_6half_tEfNS_4arch4Sm90ELb1ELb0ELb1ELb0ELb0ELb0ELb1ELb0ELi3ELi1ELi1ELi1ELb0EEENS1_21CollectiveEpilogueBwdISD_SE_SG_Li384ELb0ELb1ELi3EEENS1_25SingleTileBwdLPTSchedulerILb0ELi96ELb0EEEEEEEEEvNT_6ParamsE)
        /*004c*/ 	.short	0x0380
        /*004e*/ 	.short	0x0900


	//----- nvinfo : EIATTR_SW_WAR
	.align		4
.L_380:
        /*0050*/ 	.byte	0x04, 0x36
        /*0052*/ 	.short	(.L_382 - .L_381)
.L_381:
        /*0054*/ 	.word	0x00000008
.L_382:


//--------------------- .nv.info._ZN7cutlass13device_kernelIN5flash11enable_sm90INS1_16FlashAttnBwdSm90INS1_25CollectiveMainloopBwdSm90ILi2ELi1ELi1EN4cute5tupleIJNS5_1CILi1EEES8_S8_EEENS6_IJNS7_ILi64EEENS7_ILi96EEENS7_ILi192EEEEEENS_6half_tEfNS_4arch4Sm90ELb1ELb0ELb1ELb0ELb1ELb0ELb1ELb0ELi3ELi1ELi1ELi1ELb0EEENS1_21CollectiveEpilogueBwdISD_SE_SG_Li384ELb0ELb1ELi3EEENS1_25SingleTileBwdLPTSchedulerILb0ELi96ELb1EEEEEEEEEvNT_6ParamsE --------------------------
	.section	.nv.info._ZN7cutlass13device_kernelIN5flash11enable_sm90INS1_16FlashAttnBwdSm90INS1_25CollectiveMainloopBwdSm90ILi2ELi1ELi1EN4cute5tupleIJNS5_1CILi1EEES8_S8_EEENS6_IJNS7_ILi64EEENS7_ILi96EEENS7_ILi192EEEEEENS_6half_tEfNS_4arch4Sm90ELb1ELb0ELb1ELb0ELb1ELb0ELb1ELb0ELi3ELi1ELi1ELi1ELb0EEENS1_21CollectiveEpilogueBwdISD_SE_SG_Li384ELb0ELb1ELi3EEENS1_25SingleTileBwdLPTSchedulerILb0ELi96ELb1EEEEEEEEEvNT_6ParamsE,"",@"SHT_CUDA_INFO"
	.sectionflags	@""
	.align	4


	//----- nvinfo : EIATTR_CUDA_API_VERSION
	.align		4
        /*0000*/ 	.byte	0x04, 0x37
        /*0002*/ 	.short	(.L_384 - .L_383)
.L_383:
        /*0004*/ 	.word	0x00000082


	//----- nvinfo : EIATTR_KPARAM_INFO
	.align		4
.L_384:
        /*0008*/ 	.byte	0x04, 0x17
        /*000a*/ 	.short	(.L_386 - .L_385)
.L_385:
        /*000c*/ 	.word	0x00000000
        /*0010*/ 	.short	0x0000
        /*0012*/ 	.short	0x0000
        /*0014*/ 	.byte	0x00, 0xf0, 0x01, 0x24


	//----- nvinfo : EIATTR_SPARSE_MMA_MASK
	.align		4
.L_386:
        /*0018*/ 	.byte	0x03, 0x50
        /*001a*/ 	.short	0x0000


	//----- nvinfo : EIATTR_MAXREG_COUNT
	.align		4
        /*001c*/ 	.byte	0x03, 0x1b
        /*001e*/ 	.short	0x0080


	//----- nvinfo : EIATTR_MERCURY_ISA_VERSION
	.align		4
        /*0020*/ 	.byte	0x03, 0x5f
        /*0022*/ 	.short	0x0101


	//----- nvinfo : EIATTR_VRC_CTA_INIT_COUNT
	.align		4
        /*0024*/ 	.byte	0x02, 0x4a
	.zero		1
	.zero		1


	//----- nvinfo : EIATTR_EXIT_INSTR_OFFSETS
	.align		4
        /*0028*/ 	.byte	0x04, 0x1c
        /*002a*/ 	.short	(.L_388 - .L_387)


	//   ....[0]....
.L_387:
        /*002c*/ 	.word	0x00000010


	//----- nvinfo : EIATTR_MAX_THREADS
	.align		4
.L_388:
        /*0030*/ 	.byte	0x04, 0x05
        /*0032*/ 	.short	(.L_390 - .L_389)
.L_389:
        /*0034*/ 	.word	0x00000200
        /*0038*/ 	.word	0x00000001
        /*003c*/ 	.word	0x00000001


	//----- nvinfo : EIATTR_CBANK_PARAM_SIZE
	.align		4
.L_390:
        /*0040*/ 	.byte	0x03, 0x19
        /*0042*/ 	.short	0x0900


	//----- nvinfo : EIATTR_PARAM_CBANK
	.align		4
        /*0044*/ 	.byte	0x04, 0x0a
        /*0046*/ 	.short	(.L_392 - .L_391)
	.align		4
.L_391:
        /*0048*/ 	.word	index@(.nv.constant0._ZN7cutlass13device_kernelIN5flash11enable_sm90INS1_16FlashAttnBwdSm90INS1_25CollectiveMainloopBwdSm90ILi2ELi1ELi1EN4cute5tupleIJNS5_1CILi1EEES8_S8_EEENS6_IJNS7_ILi64EEENS7_ILi96EEENS7_ILi192EEEEEENS_6half_tEfNS_4arch4Sm90ELb1ELb0ELb1ELb0ELb1ELb0ELb1ELb0ELi3ELi1ELi1ELi1ELb0EEENS1_21CollectiveEpilogueBwdISD_SE_SG_Li384ELb0ELb1ELi3EEENS1_25SingleTileBwdLPTSchedulerILb0ELi96ELb1EEEEEEEEEvNT_6ParamsE)
        /*004c*/ 	.short	0x0380
        /*004e*/ 	.short	0x0900


	//----- nvinfo : EIATTR_SW_WAR
	.align		4
.L_392:
        /*0050*/ 	.byte	0x04, 0x36
        /*0052*/ 	.short	(.L_394 - .L_393)
.L_393:
        /*0054*/ 	.word	0x00000008
.L_394:


//--------------------- .nv.info._ZN7cutlass13device_kernelIN5flash11enable_sm90INS1_16FlashAttnBwdSm90INS1_25CollectiveMainloopBwdSm90ILi2ELi1ELi1EN4cute5tupleIJNS5_1CILi1EEES8_S8_EEENS6_IJNS7_ILi64EEENS7_ILi96EEENS7_ILi192EEEEEENS_6half_tEfNS_4arch4Sm90ELb1ELb0ELb1ELb0ELb0ELb0ELb1ELb0ELi3ELi1ELi1ELi1ELb0EEENS1_24CollectiveEpilogueBwdGQAISD_fSG_Li384ELb0ELb0EEENS1_25SingleTileBwdLPTSchedulerILb0ELi96ELb0EEEEEEEEEvNT_6ParamsE --------------------------
	.section	.nv.info._ZN7cutlass13device_kernelIN5flash11enable_sm90INS1_16FlashAttnBwdSm90INS1_25CollectiveMainloopBwdSm90ILi2ELi1ELi1EN4cute5tupleIJNS5_1CILi1EEES8_S8_EEENS6_IJNS7_ILi64EEENS7_ILi96EEENS7_ILi192EEEEEENS_6half_tEfNS_4arch4Sm90ELb1ELb0ELb1ELb0ELb0ELb0ELb1ELb0ELi3ELi1ELi1ELi1ELb0EEENS1_24CollectiveEpilogueBwdGQAISD_fSG_Li384ELb0ELb0EEENS1_25SingleTileBwdLPTSchedulerILb0ELi96ELb0EEEEEEEEEvNT_6ParamsE,"",@"SHT_CUDA_INFO"
	.sectionflags	@""
	.align	4


	//----- nvinfo : EIATTR_CUDA_API_VERSION
	.align		4
        /*0000*/ 	.byte	0x04, 0x37
        /*0002*/ 	.short	(.L_396 - .L_395)
.L_395:
        /*0004*/ 	.word	0x00000082


	//----- nvinfo : EIATTR_KPARAM_INFO
	.align		4
.L_396:
        /*0008*/ 	.byte	0x04, 0x17
        /*000a*/ 	.short	(.L_398 - .L_397)
.L_397:
        /*000c*/ 	.word	0x00000000
        /*0010*/ 	.short	0x0000
        /*0012*/ 	.short	0x0000
        /*0014*/ 	.byte	0x00, 0xf0, 0x01, 0x1c


	//----- nvinfo : EIATTR_SPARSE_MMA_MASK
	.align		4
.L_398:
        /*0018*/ 	.byte	0x03, 0x50
        /*001a*/ 	.short	0x0000


	//----- nvinfo : EIATTR_MAXREG_COUNT
	.align		4
        /*001c*/ 	.byte	0x03, 0x1b
        /*001e*/ 	.short	0x0080


	//----- nvinfo : EIATTR_MERCURY_ISA_VERSION
	.align		4
        /*0020*/ 	.byte	0x03, 0x5f
        /*0022*/ 	.short	0x0101


	//----- nvinfo : EIATTR_VRC_CTA_INIT_COUNT
	.align		4
        /*0024*/ 	.byte	0x02, 0x4a
	.zero		1
	.zero		1


	//----- nvinfo : EIATTR_EXIT_INSTR_OFFSETS
	.align		4
        /*0028*/ 	.byte	0x04, 0x1c
        /*002a*/ 	.short	(.L_400 - .L_399)


	//   ....[0]....
.L_399:
        /*002c*/ 	.word	0x00000010


	//----- nvinfo : EIATTR_MAX_THREADS
	.align		4
.L_400:
        /*0030*/ 	.byte	0x04, 0x05
        /*0032*/ 	.short	(.L_402 - .L_401)
.L_401:
        /*0034*/ 	.word	0x00000200
        /*0038*/ 	.word	0x00000001
        /*003c*/ 	.word	0x00000001


	//----- nvinfo : EIATTR_CBANK_PARAM_SIZE
	.align		4
.L_402:
        /*0040*/ 	.byte	0x03, 0x19
        /*0042*/ 	.short	0x0700


	//----- nvinfo : EIATTR_PARAM_CBANK
	.align		4
        /*0044*/ 	.byte	0x04, 0x0a
        /*0046*/ 	.short	(.L_404 - .L_403)
	.align		4
.L_403:
        /*0048*/ 	.word	index@(.nv.constant0._ZN7cutlass13device_kernelIN5flash11enable_sm90INS1_16FlashAttnBwdSm90INS1_25CollectiveMainloopBwdSm90ILi2ELi1ELi1EN4cute5tupleIJNS5_1CILi1EEES8_S8_EEENS6_IJNS7_ILi64EEENS7_ILi96EEENS7_ILi192EEEEEENS_6half_tEfNS_4arch4Sm90ELb1ELb0ELb1ELb0ELb0ELb0ELb1ELb0ELi3ELi1ELi1ELi1ELb0EEENS1_24CollectiveEpilogueBwdGQAISD_fSG_Li384ELb0ELb0EEENS1_25SingleTileBwdLPTSchedulerILb0ELi96ELb0EEEEEEEEEvNT_6ParamsE)
        /*004c*/ 	.short	0x0380
        /*004e*/ 	.short	0x0700


	//----- nvinfo : EIATTR_SW_WAR
	.align		4
.L_404:
        /*0050*/ 	.byte	0x04, 0x36
        /*0052*/ 	.short	(.L_406 - .L_405)
.L_405:
        /*0054*/ 	.word	0x00000008
.L_406:


//--------------------- .nv.info._ZN7cutlass13device_kernelIN5flash11enable_sm90INS1_16FlashAttnBwdSm90INS1_25CollectiveMainloopBwdSm90ILi2ELi1ELi1EN4cute5tupleIJNS5_1CILi1EEES8_S8_EEENS6_IJNS7_ILi64EEENS7_ILi96EEENS7_ILi192EEEEEENS_6half_tEfNS_4arch4Sm90ELb1ELb0ELb1ELb0ELb1ELb0ELb1ELb0ELi3ELi1ELi1ELi1ELb0EEENS1_24CollectiveEpilogueBwdGQAISD_fSG_Li384ELb0ELb1EEENS1_25SingleTileBwdLPTSchedulerILb0ELi96ELb1EEEEEEEEEvNT_6ParamsE --------------------------
	.section	.nv.info._ZN7cutlass13device_kernelIN5flash11enable_sm90INS1_16FlashAttnBwdSm90INS1_25CollectiveMainloopBwdSm90ILi2ELi1ELi1EN4cute5tupleIJNS5_1CILi1EEES8_S8_EEENS6_IJNS7_ILi64EEENS7_ILi96EEENS7_ILi192EEEEEENS_6half_tEfNS_4arch4Sm90ELb1ELb0ELb1ELb0ELb1ELb0ELb1ELb0ELi3ELi1ELi1ELi1ELb0EEENS1_24CollectiveEpilogueBwdGQAISD_fSG_Li384ELb0ELb1EEENS1_25SingleTileBwdLPTSchedulerILb0ELi96ELb1EEEEEEEEEvNT_6ParamsE,"",@"SHT_CUDA_INFO"
	.sectionflags	@""
	.align	4


	//----- nvinfo : EIATTR_CUDA_API_VERSION
	.align		4
        /*0000*/ 	.byte	0x04, 0x37
        /*0002*/ 	.short	(.L_408 - .L_407)
.L_407:
        /*0004*/ 	.word	0x00000082


	//----- nvinfo : EIATTR_KPARAM_INFO
	.align		4
.L_408:
        /*0008*/ 	.byte	0x04, 0x17
        /*000a*/ 	.short	(.L_410 - .L_409)
.L_409:
        /*000c*/ 	.word	0x00000000
        /*0010*/ 	.short	0x0000
        /*0012*/ 	.short	0x0000
        /*0014*/ 	.byte	0x00, 0xf0, 0x01, 0x1c


	//----- nvinfo : EIATTR_SPARSE_MMA_MASK
	.align		4
.L_410:
        /*0018*/ 	.byte	0x03, 0x50
        /*001a*/ 	.short	0x0000


	//----- nvinfo : EIATTR_MAXREG_COUNT
	.align		4
        /*001c*/ 	.byte	0x03, 0x1b
        /*001e*/ 	.short	0x0080


	//----- nvinfo : EIATTR_MERCURY_ISA_VERSION
	.align		4
        /*0020*/ 	.byte	0x03, 0x5f
        /*0022*/ 	.short	0x0101


	//----- nvinfo : EIATTR_VRC_CTA_INIT_COUNT
	.align		4
        /*0024*/ 	.byte	0x02, 0x4a
	.zero		1
	.zero		1


	//----- nvinfo : EIATTR_EXIT_INSTR_OFFSETS
	.align		4
        /*0028*/ 	.byte	0x04, 0x1c
        /*002a*/ 	.short	(.L_412 - .L_411)


	//   ....[0]....
.L_411:
        /*002c*/ 	.word	0x00000010


	//----- nvinfo : EIATTR_MAX_THREADS
	.align		4
.L_412:
        /*0030*/ 	.byte	0x04, 0x05
        /*0032*/ 	.short	(.L_414 - .L_413)
.L_413:
        /*0034*/ 	.word	0x00000200
        /*0038*/ 	.word	0x00000001
        /*003c*/ 	.word	0x00000001


	//----- nvinfo : EIATTR_CBANK_PARAM_SIZE
	.align		4
.L_414:
        /*0040*/ 	.byte	0x03, 0x19
        /*0042*/ 	.short	0x0700


	//----- nvinfo : EIATTR_PARAM_CBANK
	.align		4
        /*0044*/ 	.byte	0x04, 0x0a
        /*0046*/ 	.short	(.L_416 - .L_415)
	.align		4
.L_415:
        /*0048*/ 	.word	index@(.nv.constant0._ZN7cutlass13device_kernelIN5flash11enable_sm90INS1_16FlashAttnBwdSm90INS1_25CollectiveMainloopBwdSm90ILi2ELi1ELi1EN4cute5tupleIJNS5_1CILi1EEES8_S8_EEENS6_IJNS7_ILi64EEENS7_ILi96EEENS7_ILi192EEEEEENS_6half_tEfNS_4arch4Sm90ELb1ELb0ELb1ELb0ELb1ELb0ELb1ELb0ELi3ELi1ELi1ELi1ELb0EEENS1_24CollectiveEpilogueBwdGQAISD_fSG_Li384ELb0ELb1EEENS1_25SingleTileBwdLPTSchedulerILb0ELi96ELb1EEEEEEEEEvNT_6ParamsE)
        /*004c*/ 	.short	0x0380
        /*004e*/ 	.short	0x0700


	//----- nvinfo : EIATTR_SW_WAR
	.align		4
.L_416:
        /*0050*/ 	.byte	0x04, 0x36
        /*0052*/ 	.short	(.L_418 - .L_417)
.L_417:
        /*0054*/ 	.word	0x00000008
.L_418:


//--------------------- .nv.info._ZN7cutlass13device_kernelIN5flash22FlashAttnBwdPreprocessIN4cute5tupleIJNS3_1CILi64EEENS5_ILi192EEEEEENS_6half_tEfNS_4arch4Sm90ELb1ELb0EEEEEvNT_6ParamsE --------------------------
	.section	.nv.info._ZN7cutlass13device_kernelIN5flash22FlashAttnBwdPreprocessIN4cute5tupleIJNS3_1CILi64EEENS5_ILi192EEEEEENS_6half_tEfNS_4arch4Sm90ELb1ELb0EEEEEvNT_6ParamsE,"",@"SHT_CUDA_INFO"
	.sectionflags	@""
	.align	4


	//----- nvinfo : EIATTR_CUDA_API_VERSION
	.align		4
        /*0000*/ 	.byte	0x04, 0x37
        /*0002*/ 	.short	(.L_420 - .L_419)
.L_419:
        /*0004*/ 	.word	0x00000082


	//----- nvinfo : EIATTR_KPARAM_INFO
	.align		4
.L_420:
        /*0008*/ 	.byte	0x04, 0x17
        /*000a*/ 	.short	(.L_422 - .L_421)
.L_421:
        /*000c*/ 	.word	0x00000000
        /*0010*/ 	.short	0x0000
        /*0012*/ 	.short	0x0000
        /*0014*/ 	.byte	0x00, 0xf0, 0xc1, 0x03


	//----- nvinfo : EIATTR_SPARSE_MMA_MASK
	.align		4
.L_422:
        /*0018*/ 	.byte	0x03, 0x50
        /*001a*/ 	.short	0x0000


	//----- nvinfo : EIATTR_MAXREG_COUNT
	.align		4
        /*001c*/ 	.byte	0x03, 0x1b
        /*001e*/ 	.short	0x0080


	//----- nvinfo : EIATTR_MERCURY_ISA_VERSION
	.align		4
        /*0020*/ 	.byte	0x03, 0x5f
        /*0022*/ 	.short	0x0101


	//----- nvinfo : EIATTR_COOP_GROUP_MASK_REGIDS
	.align		4
        /*0024*/ 	.byte	0x04, 0x29
        /*0026*/ 	.short	(.L_424 - .L_423)


	//   ....[0]....
.L_423:
        /*0028*/ 	.word	0xffffffff


	//   ....[1]....
        /*002c*/ 	.word	0xffffffff


	//   ....[2]....
        /*0030*/ 	.word	0xffffffff


	//   ....[3]....
        /*0034*/ 	.word	0xffffffff


	//   ....[4]....
        /*0038*/ 	.word	0xffffffff


	//   ....[5]....
        /*003c*/ 	.word	0xffffffff


	//----- nvinfo : EIATTR_COOP_GROUP_INSTR_OFFSETS
	.align		4
.L_424:
        /*0040*/ 	.byte	0x04, 0x28
        /*0042*/ 	.short	(.L_426 - .L_425)


	//   ....[0]....
.L_425:
        /*0044*/ 	.word	0x00001290


	//   ....[1]....
        /*0048*/ 	.word	0x000012a0


	//   ....[2]....
        /*004c*/ 	.word	0x000012f0


	//   ....[3]....
        /*0050*/ 	.word	0x00001300


	//   ....[4]....
        /*0054*/ 	.word	0x00001350


	//   ....[5]....
        /*0058*/ 	.word	0x00001380


	//----- nvinfo : EIATTR_VRC_CTA_INIT_COUNT
	.align		4
.L_426:
        /*005c*/ 	.byte	0x02, 0x4a
	.zero		1
	.zero		1


	//----- nvinfo : EIATTR_EXIT_INSTR_OFFSETS
	.align		4
        /*0060*/ 	.byte	0x04, 0x1c
        /*0062*/ 	.short	(.L_428 - .L_427)


	//   ....[0]....
.L_427:
        /*0064*/ 	.word	0x000017e0


	//   ....[1]....
        /*0068*/ 	.word	0x00001860


	//----- nvinfo : EIATTR_MAX_THREADS
	.align		4
.L_428:
        /*006c*/ 	.byte	0x04, 0x05
        /*006e*/ 	.short	(.L_430 - .L_429)
.L_429:
        /*0070*/ 	.word	0x00000100
        /*0074*/ 	.word	0x00000001
        /*0078*/ 	.word	0x00000001


	//----- nvinfo : EIATTR_CRS_STACK_SIZE
	.align		4
.L_430:
        /*007c*/ 	.byte	0x04, 0x1e
        /*007e*/ 	.short	(.L_432 - .L_431)
.L_431:
        /*0080*/ 	.word	0x00000000


	//----- nvinfo : EIATTR_CBANK_PARAM_SIZE
	.align		4
.L_432:
        /*0084*/ 	.byte	0x03, 0x19
        /*0086*/ 	.short	0x00f0


	//----- nvinfo : EIATTR_PARAM_CBANK
	.align		4
        /*0088*/ 	.byte	0x04, 0x0a
        /*008a*/ 	.short	(.L_434 - .L_433)
	.align		4
.L_433:
        /*008c*/ 	.word	index@(.nv.constant0._ZN7cutlass13device_kernelIN5flash22FlashAttnBwdPreprocessIN4cute5tupleIJNS3_1CILi64EEENS5_ILi192EEEEEENS_6half_tEfNS_4arch4Sm90ELb1ELb0EEEEEvNT_6ParamsE)
        /*0090*/ 	.short	0x0380
        /*0092*/ 	.short	0x00f0


	//----- nvinfo : EIATTR_SW_WAR
	.align		4
.L_434:
        /*0094*/ 	.byte	0x04, 0x36
        /*0096*/ 	.short	(.L_436 - .L_435)
.L_435:
        /*0098*/ 	.word	0x00000008
.L_436:


//--------------------- .nv.info._ZN7cutlass13device_kernelIN5flash11enable_sm90INS1_16FlashAttnBwdSm90INS1_25CollectiveMainloopBwdSm90ILi2ELi1ELi1EN4cute5tupleIJNS5_1CILi1EEES8_S8_EEENS6_IJNS7_ILi64EEENS7_ILi96EEENS7_ILi192EEEEEENS_6half_tEfNS_4arch4Sm90ELb1ELb0ELb1ELb1ELb0ELb0ELb1ELb0ELi3ELi1ELi1ELi1ELb0EEENS1_21CollectiveEpilogueBwdISD_SE_SG_Li384ELb1ELb1ELi3EEENS1_25SingleTileBwdLPTSchedulerILb1ELi96ELb0EEEEEEEEEvNT_6ParamsE --------------------------
	.section	.nv.info._ZN7cutlass13device_kernelIN5flash11enable_sm90INS1_16FlashAttnBwdSm90INS1_25CollectiveMainloopBwdSm90ILi2ELi1ELi1EN4cute5tupleIJNS5_1CILi1EEES8_S8_EEENS6_IJNS7_ILi64EEENS7_ILi96EEENS7_ILi192EEEEEENS_6half_tEfNS_4arch4Sm90ELb1ELb0ELb1ELb1ELb0ELb0ELb1ELb0ELi3ELi1ELi1ELi1ELb0EEENS1_21CollectiveEpilogueBwdISD_SE_SG_Li384ELb1ELb1ELi3EEENS1_25SingleTileBwdLPTSchedulerILb1ELi96ELb0EEEEEEEEEvNT_6ParamsE,"",@"SHT_CUDA_INFO"
	.sectionflags	@""
	.align	4


	//----- nvinfo : EIATTR_CUDA_API_VERSION
	.align		4
        /*0000*/ 	.byte	0x04, 0x37
        /*0002*/ 	.short	(.L_438 - .L_437)
.L_437:
        /*0004*/ 	.word	0x00000082


	//----- nvinfo : EIATTR_KPARAM_INFO
	.align		4
.L_438:
        /*0008*/ 	.byte	0x04, 0x17
        /*000a*/ 	.short	(.L_440 - .L_439)
.L_439:
        /*000c*/ 	.word	0x00000000
        /*0010*/ 	.short	0x0000
        /*0012*/ 	.short	0x0000
        /*0014*/ 	.byte	0x00, 0xf0, 0x01, 0x1a


	//----- nvinfo : EIATTR_SPARSE_MMA_MASK
	.align		4
.L_440:
        /*0018*/ 	.byte	0x03, 0x50
        /*001a*/ 	.short	0x0000


	//----- nvinfo : EIATTR_MAXREG_COUNT
	.align		4
        /*001c*/ 	.byte	0x03, 0x1b
        /*001e*/ 	.short	0x0080


	//----- nvinfo : EIATTR_MERCURY_ISA_VERSION
	.align		4
        /*0020*/ 	.byte	0x03, 0x5f
        /*0022*/ 	.short	0x0101


	//----- nvinfo : EIATTR_VRC_CTA_INIT_COUNT
	.align		4
        /*0024*/ 	.byte	0x02, 0x4a
	.zero		1
	.zero		1


	//----- nvinfo : EIATTR_EXIT_INSTR_OFFSETS
	.align		4
        /*0028*/ 	.byte	0x04, 0x1c
        /*002a*/ 	.short	(.L_442 - .L_441)


	//   ....[0]....
.L_441:
        /*002c*/ 	.word	0x00000010


	//----- nvinfo : EIATTR_MAX_THREADS
	.align		4
.L_442:
        /*0030*/ 	.byte	0x04, 0x05
        /*0032*/ 	.short	(.L_444 - .L_443)
.L_443:
        /*0034*/ 	.word	0x00000200
        /*0038*/ 	.word	0x00000001
        /*003c*/ 	.word	0x00000001


	//----- nvinfo : EIATTR_CBANK_PARAM_SIZE
	.align		4
.L_444:
        /*0040*/ 	.byte	0x03, 0x19
        /*0042*/ 	.short	0x0680


	//----- nvinfo : EIATTR_PARAM_CBANK
	.align		4
        /*0044*/ 	.byte	0x04, 0x0a
        /*0046*/ 	.short	(.L_446 - .L_445)
	.align		4
.L_445:
        /*0048*/ 	.word	index@(.nv.constant0._ZN7cutlass13device_kernelIN5flash11enable_sm90INS1_16FlashAttnBwdSm90INS1_25CollectiveMainloopBwdSm90ILi2ELi1ELi1EN4cute5tupleIJNS5_1CILi1EEES8_S8_EEENS6_IJNS7_ILi64EEENS7_ILi96EEENS7_ILi192EEEEEENS_6half_tEfNS_4arch4Sm90ELb1ELb0ELb1ELb1ELb0ELb0ELb1ELb0ELi3ELi1ELi1ELi1ELb0EEENS1_21CollectiveEpilogueBwdISD_SE_SG_Li384ELb1ELb1ELi3EEENS1_25SingleTileBwdLPTSchedulerILb1ELi96ELb0EEEEEEEEEvNT_6ParamsE)
        /*004c*/ 	.short	0x0380
        /*004e*/ 	.short	0x0680


	//----- nvinfo : EIATTR_SW_WAR
	.align		4
.L_446:
        /*0050*/ 	.byte	0x04, 0x36
        /*0052*/ 	.short	(.L_448 - .L_447)
.L_447:
        /*0054*/ 	.word	0x00000008
.L_448:


//--------------------- .nv.info._ZN7cutlass13device_kernelIN5flash11enable_sm90INS1_16FlashAttnBwdSm90INS1_25CollectiveMainloopBwdSm90ILi2ELi1ELi1EN4cute5tupleIJNS5_1CILi1EEES8_S8_EEENS6_IJNS7_ILi64EEENS7_ILi96EEENS7_ILi192EEEEEENS_6half_tEfNS_4arch4Sm90ELb1ELb0ELb1ELb1ELb1ELb0ELb1ELb0ELi3ELi1ELi1ELi1ELb0EEENS1_21CollectiveEpilogueBwdISD_SE_SG_Li384ELb1ELb1ELi3EEENS1_25SingleTileBwdLPTSchedulerILb1ELi96ELb1EEEEEEEEEvNT_6ParamsE --------------------------
	.section	.nv.info._ZN7cutlass13device_kernelIN5flash11enable_sm90INS1_16FlashAttnBwdSm90INS1_25CollectiveMainloopBwdSm90ILi2ELi1ELi1EN4cute5tupleIJNS5_1CILi1EEES8_S8_EEENS6_IJNS7_ILi64EEENS7_ILi96EEENS7_ILi192EEEEEENS_6half_tEfNS_4arch4Sm90ELb1ELb0ELb1ELb1ELb1ELb0ELb1ELb0ELi3ELi1ELi1ELi1ELb0EEENS1_21CollectiveEpilogueBwdISD_SE_SG_Li384ELb1ELb1ELi3EEENS1_25SingleTileBwdLPTSchedulerILb1ELi96ELb1EEEEEEEEEvNT_6ParamsE,"",@"SHT_CUDA_INFO"
	.sectionflags	@""
	.align	4


	//----- nvinfo : EIATTR_CUDA_API_VERSION
	.align		4
        /*0000*/ 	.byte	0x04, 0x37
        /*0002*/ 	.short	(.L_450 - .L_449)
.L_449:
        /*0004*/ 	.word	0x00000082


	//----- nvinfo : EIATTR_KPARAM_INFO
	.align		4
.L_450:
        /*0008*/ 	.byte	0x04, 0x17
        /*000a*/ 	.short	(.L_452 - .L_451)
.L_451:
        /*000c*/ 	.word	0x00000000
        /*0010*/ 	.short	0x0000
        /*0012*/ 	.short	0x0000
        /*0014*/ 	.byte	0x00, 0xf0, 0x01, 0x1a


	//----- nvinfo : EIATTR_SPARSE_MMA_MASK
	.align		4
.L_452:
        /*0018*/ 	.byte	0x03, 0x50
        /*001a*/ 	.short	0x0000


	//----- nvinfo : EIATTR_MAXREG_COUNT
	.align		4
        /*001c*/ 	.byte	0x03, 0x1b
        /*001e*/ 	.short	0x0080


	//----- nvinfo : EIATTR_MERCURY_ISA_VERSION
	.align		4
        /*0020*/ 	.byte	0x03, 0x5f
        /*0022*/ 	.short	0x0101


	//----- nvinfo : EIATTR_VRC_CTA_INIT_COUNT
	.align		4
        /*0024*/ 	.byte	0x02, 0x4a
	.zero		1
	.zero		1


	//----- nvinfo : EIATTR_EXIT_INSTR_OFFSETS
	.align		4
        /*0028*/ 	.byte	0x04, 0x1c
        /*002a*/ 	.short	(.L_454 - .L_453)


	//   ....[0]....
.L_453:
        /*002c*/ 	.word	0x00000010


	//----- nvinfo : EIATTR_MAX_THREADS
	.align		4
.L_454:
        /*0030*/ 	.byte	0x04, 0x05
        /*0032*/ 	.short	(.L_456 - .L_455)
.L_455:
        /*0034*/ 	.word	0x00000200
        /*0038*/ 	.word	0x00000001
        /*003c*/ 	.word	0x00000001


	//----- nvinfo : EIATTR_CBANK_PARAM_SIZE
	.align		4
.L_456:
        /*0040*/ 	.byte	0x03, 0x19
        /*0042*/ 	.short	0x0680


	//----- nvinfo : EIATTR_PARAM_CBANK
	.align		4
        /*0044*/ 	.byte	0x04, 0x0a
        /*0046*/ 	.short	(.L_458 - .L_457)
	.align		4
.L_457:
        /*0048*/ 	.word	index@(.nv.constant0._ZN7cutlass13device_kernelIN5flash11enable_sm90INS1_16FlashAttnBwdSm90INS1_25CollectiveMainloopBwdSm90ILi2ELi1ELi1EN4cute5tupleIJNS5_1CILi1EEES8_S8_EEENS6_IJNS7_ILi64EEENS7_ILi96EEENS7_ILi192EEEEEENS_6half_tEfNS_4arch4Sm90ELb1ELb0ELb1ELb1ELb1ELb0ELb1ELb0ELi3ELi1ELi1ELi1ELb0EEENS1_21CollectiveEpilogueBwdISD_SE_SG_Li384ELb1ELb1ELi3EEENS1_25SingleTileBwdLPTSchedulerILb1ELi96ELb1EEEEEEEEEvNT_6ParamsE)
        /*004c*/ 	.short	0x0380
        /*004e*/ 	.short	0x0680


	//----- nvinfo : EIATTR_SW_WAR
	.align		4
.L_458:
        /*0050*/ 	.byte	0x04, 0x36
        /*0052*/ 	.short	(.L_460 - .L_459)
.L_459:
        /*0054*/ 	.word	0x00000008
.L_460:


//--------------------- .nv.info._ZN7cutlass13device_kernelIN5flash11enable_sm90INS1_16FlashAttnBwdSm90INS1_25CollectiveMainloopBwdSm90ILi2ELi1ELi1EN4cute5tupleIJNS5_1CILi1EEES8_S8_EEENS6_IJNS7_ILi64EEENS7_ILi96EEENS7_ILi192EEEEEENS_6half_tEfNS_4arch4Sm90ELb1ELb0ELb1ELb1ELb0ELb0ELb1ELb0ELi3ELi1ELi1ELi1ELb0EEENS1_24CollectiveEpilogueBwdGQAISD_fSG_Li384ELb1ELb0EEENS1_25SingleTileBwdLPTSchedulerILb1ELi96ELb0EEEEEEEEEvNT_6ParamsE --------------------------
	.section	.nv.info._ZN7cutlass13device_kernelIN5flash11enable_sm90INS1_16FlashAttnBwdSm90INS1_25CollectiveMainloopBwdSm90ILi2ELi1ELi1EN4cute5tupleIJNS5_1CILi1EEES8_S8_EEENS6_IJNS7_ILi64EEENS7_ILi96EEENS7_ILi192EEEEEENS_6half_tEfNS_4arch4Sm90ELb1ELb0ELb1ELb1ELb0ELb0ELb1ELb0ELi3ELi1ELi1ELi1ELb0EEENS1_24CollectiveEpilogueBwdGQAISD_fSG_Li384ELb1ELb0EEENS1_25SingleTileBwdLPTSchedulerILb1ELi96ELb0EEEEEEEEEvNT_6ParamsE,"",@"SHT_CUDA_INFO"
	.sectionflags	@""
	.align	4


	//----- nvinfo : EIATTR_CUDA_API_VERSION
	.align		4
        /*0000*/ 	.byte	0x04, 0x37
        /*0002*/ 	.short	(.L_462 - .L_461)
.L_461:
        /*0004*/ 	.word	0x00000082


	//----- nvinfo : EIATTR_KPARAM_INFO
	.align		4
.L_462:
        /*0008*/ 	.byte	0x04, 0x17
        /*000a*/ 	.short	(.L_464 - .L_463)
.L_463:
        /*000c*/ 	.word	0x00000000
        /*0010*/ 	.short	0x0000
        /*0012*/ 	.short	0x0000
        /*0014*/ 	.byte	0x00, 0xf0, 0x01, 0x1c


	//----- nvinfo : EIATTR_SPARSE_MMA_MASK
	.align		4
.L_464:
        /*0018*/ 	.byte	0x03, 0x50
        /*001a*/ 	.short	0x0000


	//----- nvinfo : EIATTR_MAXREG_COUNT
	.align		4
        /*001c*/ 	.byte	0x03, 0x1b
        /*001e*/ 	.short	0x0080


	//----- nvinfo : EIATTR_MERCURY_ISA_VERSION
	.align		4
        /*0020*/ 	.byte	0x03, 0x5f
        /*0022*/ 	.short	0x0101


	//----- nvinfo : EIATTR_VRC_CTA_INIT_COUNT
	.align		4
        /*0024*/ 	.byte	0x02, 0x4a
	.zero		1
	.zero		1


	//----- nvinfo : EIATTR_EXIT_INSTR_OFFSETS
	.align		4
        /*0028*/ 	.byte	0x04, 0x1c
        /*002a*/ 	.short	(.L_466 - .L_465)


	//   ....[0]....
.L_465:
        /*002c*/ 	.word	0x00000010


	//----- nvinfo : EIATTR_MAX_THREADS
	.align		4
.L_466:
        /*0030*/ 	.byte	0x04, 0x05
        /*0032*/ 	.short	(.L_468 - .L_467)
.L_467:
        /*0034*/ 	.word	0x00000200
        /*0038*/ 	.word	0x00000001
        /*003c*/ 	.word	0x00000001


	//----- nvinfo : EIATTR_CBANK_PARAM_SIZE
	.align		4
.L_468:
        /*0040*/ 	.byte	0x03, 0x19
        /*0042*/ 	.short	0x0700


	//----- nvinfo : EIATTR_PARAM_CBANK
	.align		4
        /*0044*/ 	.byte	0x04, 0x0a
        /*0046*/ 	.short	(.L_470 - .L_469)
	.align		4
.L_469:
        /*0048*/ 	.word	index@(.nv.constant0._ZN7cutlass13device_kernelIN5flash11enable_sm90INS1_16FlashAttnBwdSm90INS1_25CollectiveMainloopBwdSm90ILi2ELi1ELi1EN4cute5tupleIJNS5_1CILi1EEES8_S8_EEENS6_IJNS7_ILi64EEENS7_ILi96EEENS7_ILi192EEEEEENS_6half_tEfNS_4arch4Sm90ELb1ELb0ELb1ELb1ELb0ELb0ELb1ELb0ELi3ELi1ELi1ELi1ELb0EEENS1_24CollectiveEpilogueBwdGQAISD_fSG_Li384ELb1ELb0EEENS1_25SingleTileBwdLPTSchedulerILb1ELi96ELb0EEEEEEEEEvNT_6ParamsE)
        /*004c*/ 	.short	0x0380
        /*004e*/ 	.short	0x0700


	//----- nvinfo : EIATTR_SW_WAR
	.align		4
.L_470:
        /*0050*/ 	.byte	0x04, 0x36
        /*0052*/ 	.short	(.L_472 - .L_471)
.L_471:
        /*0054*/ 	.word	0x00000008
.L_472:


//--------------------- .nv.info._ZN7cutlass13device_kernelIN5flash32FlashAttnBwdPostprocessConvertdQIN4cute5tupleIJNS3_1CILi96EEENS5_ILi192EEEEEENS_6half_tEfNS_4arch4Sm90ELi384ENS3_8TiledMMAINS3_8MMA_AtomIJNS3_4SM904GMMA25MMA_64x96x16_F32F16F16_SSILNSF_5MajorE1ELSH_1ELNSF_7ScaleInE1ELSI_1EEEEEENS3_6LayoutINS4_IJNS5_ILi3EEENS5_ILi1EEESN_EEENS4_IJSN_NS5_ILi0EEESP_EEEEENS4_IJNS3_10UnderscoreESS_SS_EEEEELb1EEEEEvNT_6ParamsE --------------------------
	.section	.nv.info._ZN7cutlass13device_kernelIN5flash32FlashAttnBwdPostprocessConvertdQIN4cute5tupleIJNS3_1CILi96EEENS5_ILi192EEEEEENS_6half_tEfNS_4arch4Sm90ELi384ENS3_8TiledMMAINS3_8MMA_AtomIJNS3_4SM904GMMA25MMA_64x96x16_F32F16F16_SSILNSF_5MajorE1ELSH_1ELNSF_7ScaleInE1ELSI_1EEEEEENS3_6LayoutINS4_IJNS5_ILi3EEENS5_ILi1EEESN_EEENS4_IJSN_NS5_ILi0EEESP_EEEEENS4_IJNS3_10UnderscoreESS_SS_EEEEELb1EEEEEvNT_6ParamsE,"",@"SHT_CUDA_INFO"
	.sectionflags	@""
	.align	4


	//----- nvinfo : EIATTR_CUDA_API_VERSION
	.align		4
        /*0000*/ 	.byte	0x04, 0x37
        /*0002*/ 	.short	(.L_474 - .L_473)
.L_473:
        /*0004*/ 	.word	0x00000082


	//----- nvinfo : EIATTR_KPARAM_INFO
	.align		4
.L_474:
        /*0008*/ 	.byte	0x04, 0x17
        /*000a*/ 	.short	(.L_476 - .L_475)
.L_475:
        /*000c*/ 	.word	0x00000000
        /*0010*/ 	.short	0x0000
        /*0012*/ 	.short	0x0000
        /*0014*/ 	.byte	0x00, 0xf0, 0xc1, 0x01


	//----- nvinfo : EIATTR_SPARSE_MMA_MASK
	.align		4
.L_476:
        /*0018*/ 	.byte	0x03, 0x50
        /*001a*/ 	.short	0x0000


	//----- nvinfo : EIATTR_MAXREG_COUNT
	.align		4
        /*001c*/ 	.byte	0x03, 0x1b
        /*001e*/ 	.short	0x0050


	//----- nvinfo : EIATTR_NUM_BARRIERS
	.align		4
        /*0020*/ 	.byte	0x02, 0x4c
        /*0022*/ 	.byte	0x01
	.zero		1


	//----- nvinfo : EIATTR_MERCURY_ISA_VERSION
	.align		4
        /*0024*/ 	.byte	0x03, 0x5f
        /*0026*/ 	.short	0x0101


	//----- nvinfo : EIATTR_VRC_CTA_INIT_COUNT
	.align		4
        /*0028*/ 	.byte	0x02, 0x4a
	.zero		1
	.zero		1


	//----- nvinfo : EIATTR_MBARRIER_INSTR_OFFSETS
	.align		4
        /*002c*/ 	.byte	0x04, 0x39
        /*002e*/ 	.short	(.L_478 - .L_477)


	//   ....[0]....
.L_477:
        /*0030*/ 	.word	0x00000470
        /*0034*/ 	.word	0x000000ff
        /*0038*/ 	.word	0x0001b000
        /*003c*/ 	.short	0x0100
        /*003e*/ 	.byte	0x06
	.zero		1


	//   ....[1]....
        /*0040*/ 	.word	0x00000550
        /*0044*/ 	.word	0x00000003
        /*0048*/ 	.word	0x0001b000
        /*004c*/ 	.short	0x010a
        /*004e*/ 	.byte	0xff
	.zero		1


	//----- nvinfo : EIATTR_NUM_MBARRIERS
	.align		4
.L_478:
        /*0050*/ 	.byte	0x03, 0x38
        /*0052*/ 	.short	0x0001


	//----- nvinfo : EIATTR_EXIT_INSTR_OFFSETS
	.align		4
        /*0054*/ 	.byte	0x04, 0x1c
        /*0056*/ 	.short	(.L_480 - .L_479)


	//   ....[0]....
.L_479:
        /*0058*/ 	.word	0x00000270


	//   ....[1]....
        /*005c*/ 	.word	0x00001500


	//   ....[2]....
        /*0060*/ 	.word	0x000015d0


	//----- nvinfo : EIATTR_MAX_THREADS
	.align		4
.L_480:
        /*0064*/ 	.byte	0x04, 0x05
        /*0066*/ 	.short	(.L_482 - .L_481)
.L_481:
        /*0068*/ 	.word	0x00000180
        /*006c*/ 	.word	0x00000001
        /*0070*/ 	.word	0x00000001


	//----- nvinfo : EIATTR_CRS_STACK_SIZE
	.align		4
.L_482:
        /*0074*/ 	.byte	0x04, 0x1e
        /*0076*/ 	.short	(.L_484 - .L_483)
.L_483:
        /*0078*/ 	.word	0x00000000


	//----- nvinfo : EIATTR_CBANK_PARAM_SIZE
	.align		4
.L_484:
        /*007c*/ 	.byte	0x03, 0x19
        /*007e*/ 	.short	0x0070


	//----- nvinfo : EIATTR_PARAM_CBANK
	.align		4
        /*0080*/ 	.byte	0x04, 0x0a
        /*0082*/ 	.short	(.L_486 - .L_485)
	.align		4
.L_485:
        /*0084*/ 	.word	index@(.nv.constant0._ZN7cutlass13device_kernelIN5flash32FlashAttnBwdPostprocessConvertdQIN4cute5tupleIJNS3_1CILi96EEENS5_ILi192EEEEEENS_6half_tEfNS_4arch4Sm90ELi384ENS3_8TiledMMAINS3_8MMA_AtomIJNS3_4SM904GMMA25MMA_64x96x16_F32F16F16_SSILNSF_5MajorE1ELSH_1ELNSF_7ScaleInE1ELSI_1EEEEEENS3_6LayoutINS4_IJNS5_ILi3EEENS5_ILi1EEESN_EEENS4_IJSN_NS5_ILi0EEESP_EEEEENS4_IJNS3_10UnderscoreESS_SS_EEEEELb1EEEEEvNT_6ParamsE)
        /*0088*/ 	.short	0x0380
        /*008a*/ 	.short	0x0070


	//----- nvinfo : EIATTR_SW_WAR
	.align		4
.L_486:
        /*008c*/ 	.byte	0x04, 0x36
        /*008e*/ 	.short	(.L_488 - .L_487)
.L_487:
        /*0090*/ 	.word	0x00000008
.L_488:


//--------------------- .nv.info._ZN7cutlass13device_kernelIN5flash32FlashAttnBwdPostprocessConvertdQIN4cute5tupleIJNS3_1CILi64EEENS5_ILi192EEEEEENS_6half_tEfNS_4arch4Sm90ELi384ENS3_8TiledMMAINS3_8MMA_AtomIJNS3_4SM904GMMA25MMA_64x64x16_F32F16F16_SSILNSF_5MajorE0ELSH_1ELNSF_7ScaleInE1ELSI_1EEEEEENS3_6LayoutINS4_IJNS5_ILi1EEENS5_ILi3EEESM_EEENS4_IJNS5_ILi0EEESM_SP_EEEEENS4_IJNS3_10UnderscoreESS_SS_EEEEELb0EEEEEvNT_6ParamsE --------------------------
	.section	.nv.info._ZN7cutlass13device_kernelIN5flash32FlashAttnBwdPostprocessConvertdQIN4cute5tupleIJNS3_1CILi64EEENS5_ILi192EEEEEENS_6half_tEfNS_4arch4Sm90ELi384ENS3_8TiledMMAINS3_8MMA_AtomIJNS3_4SM904GMMA25MMA_64x64x16_F32F16F16_SSILNSF_5MajorE0ELSH_1ELNSF_7ScaleInE1ELSI_1EEEEEENS3_6LayoutINS4_IJNS5_ILi1EEENS5_ILi3EEESM_EEENS4_IJNS5_ILi0EEESM_SP_EEEEENS4_IJNS3_10UnderscoreESS_SS_EEEEELb0EEEEEvNT_6ParamsE,"",@"SHT_CUDA_INFO"
	.sectionflags	@""
	.align	4


	//----- nvinfo : EIATTR_CUDA_API_VERSION
	.align		4
        /*0000*/ 	.byte	0x04, 0x37
        /*0002*/ 	.short	(.L_490 - .L_489)
.L_489:
        /*0004*/ 	.word	0x00000082


	//----- nvinfo : EIATTR_KPARAM_INFO
	.align		4
.L_490:
        /*0008*/ 	.byte	0x04, 0x17
        /*000a*/ 	.short	(.L_492 - .L_491)
.L_491:
        /*000c*/ 	.word	0x00000000
        /*0010*/ 	.short	0x0000
        /*0012*/ 	.short	0x0000
        /*0014*/ 	.byte	0x00, 0xf0, 0xc1, 0x01


	//----- nvinfo : EIATTR_SPARSE_MMA_MASK
	.align		4
.L_492:
        /*0018*/ 	.byte	0x03, 0x50
        /*001a*/ 	.short	0x0000


	//----- nvinfo : EIATTR_MAXREG_COUNT
	.align		4
        /*001c*/ 	.byte	0x03, 0x1b
        /*001e*/ 	.short	0x0050


	//----- nvinfo : EIATTR_NUM_BARRIERS
	.align		4
        /*0020*/ 	.byte	0x02, 0x4c
        /*0022*/ 	.byte	0x01
	.zero		1


	//----- nvinfo : EIATTR_MERCURY_ISA_VERSION
	.align		4
        /*0024*/ 	.byte	0x03, 0x5f
        /*0026*/ 	.short	0x0101


	//----- nvinfo : EIATTR_VRC_CTA_INIT_COUNT
	.align		4
        /*0028*/ 	.byte	0x02, 0x4a
	.zero		1
	.zero		1


	//----- nvinfo : EIATTR_MBARRIER_INSTR_OFFSETS
	.align		4
        /*002c*/ 	.byte	0x04, 0x39
        /*002e*/ 	.short	(.L_494 - .L_493)


	//   ....[0]....
.L_493:
        /*0030*/ 	.word	0x00000480
        /*0034*/ 	.word	0x000000ff
        /*0038*/ 	.word	0x00012000
        /*003c*/ 	.short	0x0100
        /*003e*/ 	.byte	0x06
	.zero		1


	//   ....[1]....
        /*0040*/ 	.word	0x00000560
        /*0044*/ 	.word	0x0000002b
        /*0048*/ 	.word	0x00012000
        /*004c*/ 	.short	0x010a
        /*004e*/ 	.byte	0xff
	.zero		1


	//----- nvinfo : EIATTR_NUM_MBARRIERS
	.align		4
.L_494:
        /*0050*/ 	.byte	0x03, 0x38
        /*0052*/ 	.short	0x0001


	//----- nvinfo : EIATTR_EXIT_INSTR_OFFSETS
	.align		4
        /*0054*/ 	.byte	0x04, 0x1c
        /*0056*/ 	.short	(.L_496 - .L_495)


	//   ....[0]....
.L_495:
        /*0058*/ 	.word	0x00000280


	//   ....[1]....
        /*005c*/ 	.word	0x000010a0


	//   ....[2]....
        /*0060*/ 	.word	0x00001170


	//----- nvinfo : EIATTR_MAX_THREADS
	.align		4
.L_496:
        /*0064*/ 	.byte	0x04, 0x05
        /*0066*/ 	.short	(.L_498 - .L_497)
.L_497:
        /*0068*/ 	.word	0x00000180
        /*006c*/ 	.word	0x00000001
        /*0070*/ 	.word	0x00000001


	//----- nvinfo : EIATTR_CRS_STACK_SIZE
	.align		4
.L_498:
        /*0074*/ 	.byte	0x04, 0x1e
        /*0076*/ 	.short	(.L_500 - .L_499)
.L_499:
        /*0078*/ 	.word	0x00000000


	//----- nvinfo : EIATTR_CBANK_PARAM_SIZE
	.align		4
.L_500:
        /*007c*/ 	.byte	0x03, 0x19
        /*007e*/ 	.short	0x0070


	//----- nvinfo : EIATTR_PARAM_CBANK
	.align		4
        /*0080*/ 	.byte	0x04, 0x0a
        /*0082*/ 	.short	(.L_502 - .L_501)
	.align		4
.L_501:
        /*0084*/ 	.word	index@(.nv.constant0._ZN7cutlass13device_kernelIN5flash32FlashAttnBwdPostprocessConvertdQIN4cute5tupleIJNS3_1CILi64EEENS5_ILi192EEEEEENS_6half_tEfNS_4arch4Sm90ELi384ENS3_8TiledMMAINS3_8MMA_AtomIJNS3_4SM904GMMA25MMA_64x64x16_F32F16F16_SSILNSF_5MajorE0ELSH_1ELNSF_7ScaleInE1ELSI_1EEEEEENS3_6LayoutINS4_IJNS5_ILi1EEENS5_ILi3EEESM_EEENS4_IJNS5_ILi0EEESM_SP_EEEEENS4_IJNS3_10UnderscoreESS_SS_EEEEELb0EEEEEvNT_6ParamsE)
        /*0088*/ 	.short	0x0380
        /*008a*/ 	.short	0x0070


	//----- nvinfo : EIATTR_SW_WAR
	.align		4
.L_502:
        /*008c*/ 	.byte	0x04, 0x36
        /*008e*/ 	.short	(.L_504 - .L_503)
.L_503:
        /*0090*/ 	.word	0x00000008
.L_504:


//--------------------- .nv.info._ZN7cutlass13device_kernelIN5flash11enable_sm90INS1_16FlashAttnBwdSm90INS1_25CollectiveMainloopBwdSm90ILi2ELi1ELi1EN4cute5tupleIJNS5_1CILi1EEES8_S8_EEENS6_IJNS7_ILi64EEENS7_ILi96EEENS7_ILi192EEEEEENS_6half_tEfNS_4arch4Sm90ELb1ELb0ELb1ELb1ELb1ELb0ELb1ELb0ELi3ELi1ELi1ELi1ELb0EEENS1_24CollectiveEpilogueBwdGQAISD_fSG_Li384ELb1ELb1EEENS1_25SingleTileBwdLPTSchedulerILb1ELi96ELb1EEEEEEEEEvNT_6ParamsE --------------------------
	.section	.nv.info._ZN7cutlass13device_kernelIN5flash11enable_sm90INS1_16FlashAttnBwdSm90INS1_25CollectiveMainloopBwdSm90ILi2ELi1ELi1EN4cute5tupleIJNS5_1CILi1EEES8_S8_EEENS6_IJNS7_ILi64EEENS7_ILi96EEENS7_ILi192EEEEEENS_6half_tEfNS_4arch4Sm90ELb1ELb0ELb1ELb1ELb1ELb0ELb1ELb0ELi3ELi1ELi1ELi1ELb0EEENS1_24CollectiveEpilogueBwdGQAISD_fSG_Li384ELb1ELb1EEENS1_25SingleTileBwdLPTSchedulerILb1ELi96ELb1EEEEEEEEEvNT_6ParamsE,"",@"SHT_CUDA_INFO"
	.sectionflags	@""
	.align	4


	//----- nvinfo : EIATTR_CUDA_API_VERSION
	.align		4
        /*0000*/ 	.byte	0x04, 0x37
        /*0002*/ 	.short	(.L_506 - .L_505)
.L_505:
        /*0004*/ 	.word	0x00000082


	//----- nvinfo : EIATTR_KPARAM_INFO
	.align		4
.L_506:
        /*0008*/ 	.byte	0x04, 0x17
        /*000a*/ 	.short	(.L_508 - .L_507)
.L_507:
        /*000c*/ 	.word	0x00000000
        /*0010*/ 	.short	0x0000
        /*0012*/ 	.short	0x0000
        /*0014*/ 	.byte	0x00, 0xf0, 0x01, 0x1c


	//----- nvinfo : EIATTR_SPARSE_MMA_MASK
	.align		4
.L_508:
        /*0018*/ 	.byte	0x03, 0x50
        /*001a*/ 	.short	0x0000


	//----- nvinfo : EIATTR_MAXREG_COUNT
	.align		4
        /*001c*/ 	.byte	0x03, 0x1b
        /*001e*/ 	.short	0x0080


	//----- nvinfo : EIATTR_MERCURY_ISA_VERSION
	.align		4
        /*0020*/ 	.byte	0x03, 0x5f
        /*0022*/ 	.short	0x0101


	//----- nvinfo : EIATTR_VRC_CTA_INIT_COUNT
	.align		4
        /*0024*/ 	.byte	0x02, 0x4a
	.zero		1
	.zero		1


	//----- nvinfo : EIATTR_EXIT_INSTR_OFFSETS
	.align		4
        /*0028*/ 	.byte	0x04, 0x1c
        /*002a*/ 	.short	(.L_510 - .L_509)


	//   ....[0]....
.L_509:
        /*002c*/ 	.word	0x00000010


	//----- nvinfo : EIATTR_MAX_THREADS
	.align		4
.L_510:
        /*0030*/ 	.byte	0x04, 0x05
        /*0032*/ 	.short	(.L_512 - .L_511)
.L_511:
        /*0034*/ 	.word	0x00000200
        /*0038*/ 	.word	0x00000001
        /*003c*/ 	.word	0x00000001


	//----- nvinfo : EIATTR_CBANK_PARAM_SIZE
	.align		4
.L_512:
        /*0040*/ 	.byte	0x03, 0x19
        /*0042*/ 	.short	0x0700


	//----- nvinfo : EIATTR_PARAM_CBANK
	.align		4
        /*0044*/ 	.byte	0x04, 0x0a
        /*0046*/ 	.short	(.L_514 - .L_513)
	.align		4
.L_513:
        /*0048*/ 	.word	index@(.nv.constant0._ZN7cutlass13device_kernelIN5flash11enable_sm90INS1_16FlashAttnBwdSm90INS1_25CollectiveMainloopBwdSm90ILi2ELi1ELi1EN4cute5tupleIJNS5_1CILi1EEES8_S8_EEENS6_IJNS7_ILi64EEENS7_ILi96EEENS7_ILi192EEEEEENS_6half_tEfNS_4arch4Sm90ELb1ELb0ELb1ELb1ELb1ELb0ELb1ELb0ELi3ELi1ELi1ELi1ELb0EEENS1_24CollectiveEpilogueBwdGQAISD_fSG_Li384ELb1ELb1EEENS1_25SingleTileBwdLPTSchedulerILb1ELi96ELb1EEEEEEEEEvNT_6ParamsE)
        /*004c*/ 	.short	0x0380
        /*004e*/ 	.short	0x0700


	//----- nvinfo : EIATTR_SW_WAR
	.align		4
.L_514:
        /*0050*/ 	.byte	0x04, 0x36
        /*0052*/ 	.short	(.L_516 - .L_515)
.L_515:
        /*0054*/ 	.word	0x00000008
.L_516:


//--------------------- .nv.info._ZN7cutlass13device_kernelIN5flash22FlashAttnBwdPreprocessIN4cute5tupleIJNS3_1CILi64EEENS5_ILi192EEEEEENS_6half_tEfNS_4arch4Sm90ELb1ELb1EEEEEvNT_6ParamsE --------------------------
	.section	.nv.info._ZN7cutlass13device_kernelIN5flash22FlashAttnBwdPreprocessIN4cute5tupleIJNS3_1CILi64EEENS5_ILi192EEEEEENS_6half_tEfNS_4arch4Sm90ELb1ELb1EEEEEvNT_6ParamsE,"",@"SHT_CUDA_INFO"
	.sectionflags	@""
	.align	4


	//----- nvinfo : EIATTR_CUDA_API_VERSION
	.align		4
        /*0000*/ 	.byte	0x04, 0x37
        /*0002*/ 	.short	(.L_518 - .L_517)
.L_517:
        /*0004*/ 	.word	0x00000082


	//----- nvinfo : EIATTR_KPARAM_INFO
	.align		4
.L_518:
        /*0008*/ 	.byte	0x04, 0x17
        /*000a*/ 	.short	(.L_520 - .L_519)
.L_519:
        /*000c*/ 	.word	0x00000000
        /*0010*/ 	.short	0x0000
        /*0012*/ 	.short	0x0000
        /*0014*/ 	.byte	0x00, 0xf0, 0xc1, 0x03


	//----- nvinfo : EIATTR_SPARSE_MMA_MASK
	.align		4
.L_520:
        /*0018*/ 	.byte	0x03, 0x50
        /*001a*/ 	.short	0x0000


	//----- nvinfo : EIATTR_MAXREG_COUNT
	.align		4
        /*001c*/ 	.byte	0x03, 0x1b
        /*001e*/ 	.short	0x0080


	//----- nvinfo : EIATTR_MERCURY_ISA_VERSION
	.align		4
        /*0020*/ 	.byte	0x03, 0x5f
        /*0022*/ 	.short	0x0101


	//----- nvinfo : EIATTR_COOP_GROUP_MASK_REGIDS
	.align		4
        /*0024*/ 	.byte	0x04, 0x29
        /*0026*/ 	.short	(.L_522 - .L_521)


	//   ....[0]....
.L_521:
        /*0028*/ 	.word	0xffffffff


	//   ....[1]....
        /*002c*/ 	.word	0xffffffff


	//   ....[2]....
        /*0030*/ 	.word	0xffffffff


	//   ....[3]....
        /*0034*/ 	.word	0xffffffff


	//   ....[4]....
        /*0038*/ 	.word	0xffffffff


	//   ....[5]....
        /*003c*/ 	.word	0xffffffff


	//----- nvinfo : EIATTR_COOP_GROUP_INSTR_OFFSETS
	.align		4
.L_522:
        /*0040*/ 	.byte	0x04, 0x28
        /*0042*/ 	.short	(.L_524 - .L_523)


	//   ....[0]....
.L_523:
        /*0044*/ 	.word	0x000014d0


	//   ....[1]....
        /*0048*/ 	.word	0x00001500


	//   ....[2]....
        /*004c*/ 	.word	0x00001520


	//   ....[3]....
        /*0050*/ 	.word	0x00001550


	//   ....[4]....
        /*0054*/ 	.word	0x000015a0


	//   ....[5]....
        /*0058*/ 	.word	0x000015d0


	//----- nvinfo : EIATTR_VRC_CTA_INIT_COUNT
	.align		4
.L_524:
        /*005c*/ 	.byte	0x02, 0x4a
	.zero		1
	.zero		1


	//----- nvinfo : EIATTR_EXIT_INSTR_OFFSETS
	.align		4
        /*0060*/ 	.byte	0x04, 0x1c
        /*0062*/ 	.short	(.L_526 - .L_525)


	//   ....[0]....
.L_525:
        /*0064*/ 	.word	0x00000280


	//   ....[1]....
        /*0068*/ 	.word	0x00001a70


	//   ....[2]....
        /*006c*/ 	.word	0x00001af0


	//----- nvinfo : EIATTR_MAX_THREADS
	.align		4
.L_526:
        /*0070*/ 	.byte	0x04, 0x05
        /*0072*/ 	.short	(.L_528 - .L_527)
.L_527:
        /*0074*/ 	.word	0x00000100
        /*0078*/ 	.word	0x00000001
        /*007c*/ 	.word	0x00000001


	//----- nvinfo : EIATTR_CRS_STACK_SIZE
	.align		4
.L_528:
        /*0080*/ 	.byte	0x04, 0x1e
        /*0082*/ 	.short	(.L_530 - .L_529)
.L_529:
        /*0084*/ 	.word	0x00000000


	//----- nvinfo : EIATTR_CBANK_PARAM_SIZE
	.align		4
.L_530:
        /*0088*/ 	.byte	0x03, 0x19
        /*008a*/ 	.short	0x00f0


	//----- nvinfo : EIATTR_PARAM_CBANK
	.align		4
        /*008c*/ 	.byte	0x04, 0x0a
        /*008e*/ 	.short	(.L_532 - .L_531)
	.align		4
.L_531:
        /*0090*/ 	.word	index@(.nv.constant0._ZN7cutlass13device_kernelIN5flash22FlashAttnBwdPreprocessIN4cute5tupleIJNS3_1CILi64EEENS5_ILi192EEEEEENS_6half_tEfNS_4arch4Sm90ELb1ELb1EEEEEvNT_6ParamsE)
        /*0094*/ 	.short	0x0380
        /*0096*/ 	.short	0x00f0


	//----- nvinfo : EIATTR_SW_WAR
	.align		4
.L_532:
        /*0098*/ 	.byte	0x04, 0x36
        /*009a*/ 	.short	(.L_534 - .L_533)
.L_533:
        /*009c*/ 	.word	0x00000008
.L_534:


//--------------------- .nv.callgraph             --------------------------
	.section	.nv.callgraph,"",@"SHT_CUDA_CALLGRAPH"
	.align	4
	.sectionentsize	8
	.align		4
        /*0000*/ 	.word	0x00000000
	.align		4
        /*0004*/ 	.word	0xffffffff
	.align		4
        /*0008*/ 	.word	0x00000000
	.align		4
        /*000c*/ 	.word	0xfffffffe
	.align		4
        /*0010*/ 	.word	0x00000000
	.align		4
        /*0014*/ 	.word	0xfffffffd
	.align		4
        /*0018*/ 	.word	0x00000000
	.align		4
        /*001c*/ 	.word	0xfffffffc


//--------------------- .nv.constant4             --------------------------
	.section	.nv.constant4,"a",@progbits
	.align	8
	.align		8
.nv.constant4:
        /*0000*/ 	.dword	_ZN74_INTERNAL_7eede963_38_flash_bwd_hdim192_fp16_softcap_sm90_cu_49158569_29974cuda3std3__45__cpo5beginE
	.align		8
        /*0008*/ 	.dword	_ZN74_INTERNAL_7eede963_38_flash_bwd_hdim192_fp16_softcap_sm90_cu_49158569_29974cuda3std3__45__cpo3endE
	.align		8
        /*0010*/ 	.dword	_ZN74_INTERNAL_7eede963_38_flash_bwd_hdim192_fp16_softcap_sm90_cu_49158569_29974cuda3std3__45__cpo6cbeginE
	.align		8
        /*0018*/ 	.dword	_ZN74_INTERNAL_7eede963_38_flash_bwd_hdim192_fp16_softcap_sm90_cu_49158569_29974cuda3std3__45__cpo4cendE
	.align		8
        /*0020*/ 	.dword	_ZN74_INTERNAL_7eede963_38_flash_bwd_hdim192_fp16_softcap_sm90_cu_49158569_29974cuda3std3__476_GLOBAL__N__7eede963_38_flash_bwd_hdim192_fp16_softcap_sm90_cu_49158569_29976ignoreE
	.align		8
        /*0028*/ 	.dword	_ZN74_INTERNAL_7eede963_38_flash_bwd_hdim192_fp16_softcap_sm90_cu_49158569_29974cuda3std3__419piecewise_constructE
	.align		8
        /*0030*/ 	.dword	_ZN74_INTERNAL_7eede963_38_flash_bwd_hdim192_fp16_softcap_sm90_cu_49158569_29974cuda3std3__48in_placeE
	.align		8
        /*0038*/ 	.dword	_ZN74_INTERNAL_7eede963_38_flash_bwd_hdim192_fp16_softcap_sm90_cu_49158569_29974cuda3std6ranges3__45__cpo4swapE
	.align		8
        /*0040*/ 	.dword	_ZN74_INTERNAL_7eede963_38_flash_bwd_hdim192_fp16_softcap_sm90_cu_49158569_29974cuda3std6ranges3__45__cpo9iter_moveE
	.align		8
        /*0048*/ 	.dword	_ZN74_INTERNAL_7eede963_38_flash_bwd_hdim192_fp16_softcap_sm90_cu_49158569_29974cute7productE
	.align		8
        /*0050*/ 	.dword	_ZN74_INTERNAL_7eede963_38_flash_bwd_hdim192_fp16_softcap_sm90_cu_49158569_29974cute1_E


//--------------------- .text._ZN7cutlass13device_kernelIN5flash11enable_sm90INS1_16FlashAttnBwdSm90INS1_25CollectiveMainloopBwdSm90ILi2ELi1ELi1EN4cute5tupleIJNS5_1CILi1EEES8_S8_EEENS6_IJNS7_ILi64EEENS7_ILi96EEENS7_ILi192EEEEEENS_6half_tEfNS_4arch4Sm90ELb0ELb0ELb1ELb0ELb0ELb0ELb1ELb0ELi3ELi1ELi1ELi1ELb0EEENS1_21CollectiveEpilogueBwdISD_SE_SG_Li384ELb0ELb1ELi3EEENS1_19SingleTileSchedulerILb0ELb0ELb0ELi96EEEEEEEEEvNT_6ParamsE --------------------------
	.section	.text._ZN7cutlass13device_kernelIN5flash11enable_sm90INS1_16FlashAttnBwdSm90INS1_25CollectiveMainloopBwdSm90ILi2ELi1ELi1EN4cute5tupleIJNS5_1CILi1EEES8_S8_EEENS6_IJNS7_ILi64EEENS7_ILi96EEENS7_ILi192EEEEEENS_6half_tEfNS_4arch4Sm90ELb0ELb0ELb1ELb0ELb0ELb0ELb1ELb0ELi3ELi1ELi1ELi1ELb0EEENS1_21CollectiveEpilogueBwdISD_SE_SG_Li384ELb0ELb1ELi3EEENS1_19SingleTileSchedulerILb0ELb0ELb0ELi96EEEEEEEEEvNT_6ParamsE,"ax",@progbits
	.align	128
.text._ZN7cutlass13device_kernelIN5flash11enable_sm90INS1_16FlashAttnBwdSm90INS1_25CollectiveMainloopBwdSm90ILi2ELi1ELi1EN4cute5tupleIJNS5_1CILi1EEES8_S8_EEENS6_IJNS7_ILi64EEENS7_ILi96EEENS7_ILi192EEEEEENS_6half_tEfNS_4arch4Sm90ELb0ELb0ELb1ELb0ELb0ELb0ELb1ELb0ELi3ELi1ELi1ELi1ELb0EEENS1_21CollectiveEpilogueBwdISD_SE_SG_Li384ELb0ELb1ELi3EEENS1_19SingleTileSchedulerILb0ELb0ELb0ELi96EEEEEEEEEvNT_6ParamsE:
        .type           _ZN7cutlass13device_kernelIN5flash11enable_sm90INS1_16FlashAttnBwdSm90INS1_25CollectiveMainloopBwdSm90ILi2ELi1ELi1EN4cute5tupleIJNS5_1CILi1EEES8_S8_EEENS6_IJNS7_ILi64EEENS7_ILi96EEENS7_ILi192EEEEEENS_6half_tEfNS_4arch4Sm90ELb0ELb0ELb1ELb0ELb0ELb0ELb1ELb0ELi3ELi1ELi1ELi1ELb0EEENS1_21CollectiveEpilogueBwdISD_SE_SG_Li384ELb0ELb1ELi3EEENS1_19SingleTileSchedulerILb0ELb0ELb0ELi96EEEEEEEEEvNT_6ParamsE,@function
        .size           _ZN7cutlass13device_kernelIN5flash11enable_sm90INS1_16FlashAttnBwdSm90INS1_25CollectiveMainloopBwdSm90ILi2ELi1ELi1EN4cute5tupleIJNS5_1CILi1EEES8_S8_EEENS6_IJNS7_ILi64EEENS7_ILi96EEENS7_ILi192EEEEEENS_6half_tEfNS_4arch4Sm90ELb0ELb0ELb1ELb0ELb0ELb0ELb1ELb0ELi3ELi1ELi1ELi1ELb0EEENS1_21CollectiveEpilogueBwdISD_SE_SG_Li384ELb0ELb1ELi3EEENS1_19SingleTileSchedulerILb0ELb0ELb0ELi96EEEEEEEEEvNT_6ParamsE,(.L_x_88 - _ZN7cutlass13device_kernelIN5flash11enable_sm90INS1_16FlashAttnBwdSm90INS1_25CollectiveMainloopBwdSm90ILi2ELi1ELi1EN4cute5tupleIJNS5_1CILi1EEES8_S8_EEENS6_IJNS7_ILi64EEENS7_ILi96EEENS7_ILi192EEEEEENS_6half_tEfNS_4arch4Sm90ELb0ELb0ELb1ELb0ELb0ELb0ELb1ELb0ELi3ELi1ELi1ELi1ELb0EEENS1_21CollectiveEpilogueBwdISD_SE_SG_Li384ELb0ELb1ELi3EEENS1_19SingleTileSchedulerILb0ELb0ELb0ELi96EEEEEEEEEvNT_6ParamsE)
        .other          _ZN7cutlass13device_kernelIN5flash11enable_sm90INS1_16FlashAttnBwdSm90INS1_25CollectiveMainloopBwdSm90ILi2ELi1ELi1EN4cute5tupleIJNS5_1CILi1EEES8_S8_EEENS6_IJNS7_ILi64EEENS7_ILi96EEENS7_ILi192EEEEEENS_6half_tEfNS_4arch4Sm90ELb0ELb0ELb1ELb0ELb0ELb0ELb1ELb0ELi3ELi1ELi1ELi1ELb0EEENS1_21CollectiveEpilogueBwdISD_SE_SG_Li384ELb0ELb1ELi3EEENS1_19SingleTileSchedulerILb0ELb0ELb0ELi96EEEEEEEEEvNT_6ParamsE,@"STO_CUDA_ENTRY STV_DEFAULT"
_ZN7cutlass13device_kernelIN5flash11enable_sm90INS1_16FlashAttnBwdSm90INS1_25CollectiveMainloopBwdSm90ILi2ELi1ELi1EN4cute5tupleIJNS5_1CILi1EEES8_S8_EEENS6_IJNS7_ILi64EEENS7_ILi96EEENS7_ILi192EEEEEENS_6half_tEfNS_4arch4Sm90ELb0ELb0ELb1ELb0ELb0ELb0ELb1ELb0ELi3ELi1ELi1ELi1ELb0EEENS1_21CollectiveEpilogueBwdISD_SE_SG_Li384ELb0ELb1ELi3EEENS1_19SingleTileSchedulerILb0ELb0ELb0ELi96EEEEEEEEEvNT_6ParamsE:
[----:B------:R-:W-:Y:S01]  /*0000*/  LDC R1, c[0x0][0x37c] ;  /* 0x0000df00ff017b82 */ /* 0x000fe20000000800 */
[----:B------:R-:W-:Y:S05]  /*0010*/  EXIT ;  /* 0x000000000000794d */ /* 0x000fea0003800000 */
.L_x_0:
[----:B------:R-:W-:-:S00]  /*0020*/  BRA `(.L_x_0) ;  /* 0xfffffffc00fc7947 */ /* 0x000fc0000383ffff */
[----:B------:R-:W-:-:S00]  /*0030*/  NOP ;  /* 0x0000000000007918 */ /* 0x000fc00000000000 */
        /* <DEDUP_REMOVED lines=12> */
.L_x_88:


//--------------------- .text._ZN7cutlass13device_kernelIN5flash11enable_sm90INS1_16FlashAttnBwdSm90INS1_25CollectiveMainloopBwdSm90ILi2ELi1ELi1EN4cute5tupleIJNS5_1CILi1EEES8_S8_EEENS6_IJNS7_ILi64EEENS7_ILi96EEENS7_ILi192EEEEEENS_6half_tEfNS_4arch4Sm90ELb0ELb0ELb1ELb0ELb1ELb0ELb1ELb0ELi3ELi1ELi1ELi1ELb0EEENS1_21CollectiveEpilogueBwdISD_SE_SG_Li384ELb0ELb1ELi3EEENS1_19SingleTileSchedulerILb0ELb0ELb0ELi96EEEEEEEEEvNT_6ParamsE --------------------------
	.section	.text._ZN7cutlass13device_kernelIN5flash11enable_sm90INS1_16FlashAttnBwdSm90INS1_25CollectiveMainloopBwdSm90ILi2ELi1ELi1EN4cute5tupleIJNS5_1CILi1EEES8_S8_EEENS6_IJNS7_ILi64EEENS7_ILi96EEENS7_ILi192EEEEEENS_6half_tEfNS_4arch4Sm90ELb0ELb0ELb1ELb0ELb1ELb0ELb1ELb0ELi3ELi1ELi1ELi1ELb0EEENS1_21CollectiveEpilogueBwdISD_SE_SG_Li384ELb0ELb1ELi3EEENS1_19SingleTileSchedulerILb0ELb0ELb0ELi96EEEEEEEEEvNT_6ParamsE,"ax",@progbits
	.align	128
.text._ZN7cutlass13device_kernelIN5flash11enable_sm90INS1_16FlashAttnBwdSm90INS1_25CollectiveMainloopBwdSm90ILi2ELi1ELi1EN4cute5tupleIJNS5_1CILi1EEES8_S8_EEENS6_IJNS7_ILi64EEENS7_ILi96EEENS7_ILi192EEEEEENS_6half_tEfNS_4arch4Sm90ELb0ELb0ELb1ELb0ELb1ELb0ELb1ELb0ELi3ELi1ELi1ELi1ELb0EEENS1_21CollectiveEpilogueBwdISD_SE_SG_Li384ELb0ELb1ELi3EEENS1_19SingleTileSchedulerILb0ELb0ELb0ELi96EEEEEEEEEvNT_6ParamsE:
        .type           _ZN7cutlass13device_kernelIN5flash11enable_sm90INS1_16FlashAttnBwdSm90INS1_25CollectiveMainloopBwdSm90ILi2ELi1ELi1EN4cute5tupleIJNS5_1CILi1EEES8_S8_EEENS6_IJNS7_ILi64EEENS7_ILi96EEENS7_ILi192EEEEEENS_6half_tEfNS_4arch4Sm90ELb0ELb0ELb1ELb0ELb1ELb0ELb1ELb0ELi3ELi1ELi1ELi1ELb0EEENS1_21CollectiveEpilogueBwdISD_SE_SG_Li384ELb0ELb1ELi3EEENS1_19SingleTileSchedulerILb0ELb0ELb0ELi96EEEEEEEEEvNT_6ParamsE,@function
        .size           _ZN7cutlass13device_kernelIN5flash11enable_sm90INS1_16FlashAttnBwdSm90INS1_25CollectiveMainloopBwdSm90ILi2ELi1ELi1EN4cute5tupleIJNS5_1CILi1EEES8_S8_EEENS6_IJNS7_ILi64EEENS7_ILi96EEENS7_ILi192EEEEEENS_6half_tEfNS_4arch4Sm90ELb0ELb0ELb1ELb0ELb1ELb0ELb1ELb0ELi3ELi1ELi1ELi1ELb0EEENS1_21CollectiveEpilogueBwdISD_SE_SG_Li384ELb0ELb1ELi3EEENS1_19SingleTileSchedulerILb0ELb0ELb0ELi96EEEEEEEEEvNT_6ParamsE,(.L_x_89 - _ZN7cutlass13device_kernelIN5flash11enable_sm90INS1_16FlashAttnBwdSm90INS1_25CollectiveMainloopBwdSm90ILi2ELi1ELi1EN4cute5tupleIJNS5_1CILi1EEES8_S8_EEENS6_IJNS7_ILi64EEENS7_ILi96EEENS7_ILi192EEEEEENS_6half_tEfNS_4arch4Sm90ELb0ELb0ELb1ELb0ELb1ELb0ELb1ELb0ELi3ELi1ELi1ELi1ELb0EEENS1_21CollectiveEpilogueBwdISD_SE_SG_Li384ELb0ELb1ELi3EEENS1_19SingleTileSchedulerILb0ELb0ELb0ELi96EEEEEEEEEvNT_6ParamsE)
        .other          _ZN7cutlass13device_kernelIN5flash11enable_sm90INS1_16FlashAttnBwdSm90INS1_25CollectiveMainloopBwdSm90ILi2ELi1ELi1EN4cute5tupleIJNS5_1CILi1EEES8_S8_EEENS6_IJNS7_ILi64EEENS7_ILi96EEENS7_ILi192EEEEEENS_6half_tEfNS_4arch4Sm90ELb0ELb0ELb1ELb0ELb1ELb0ELb1ELb0ELi3ELi1ELi1ELi1ELb0EEENS1_21CollectiveEpilogueBwdISD_SE_SG_Li384ELb0ELb1ELi3EEENS1_19SingleTileSchedulerILb0ELb0ELb0ELi96EEEEEEEEEvNT_6ParamsE,@"STO_CUDA_ENTRY STV_DEFAULT"
_ZN7cutlass13device_kernelIN5flash11enable_sm90INS1_16FlashAttnBwdSm90INS1_25CollectiveMainloopBwdSm90ILi2ELi1ELi1EN4cute5tupleIJNS5_1CILi1EEES8_S8_EEENS6_IJNS7_ILi64EEENS7_ILi96EEENS7_ILi192EEEEEENS_6half_tEfNS_4arch4Sm90ELb0ELb0ELb1ELb0ELb1ELb0ELb1ELb0ELi3ELi1ELi1ELi1ELb0EEENS1_21CollectiveEpilogueBwdISD_SE_SG_Li384ELb0ELb1ELi3EEENS1_19SingleTileSchedulerILb0ELb0ELb0ELi96EEEEEEEEEvNT_6ParamsE:
[----:B------:R-:W-:Y:S01]  /*0000*/  LDC R1, c[0x0][0x37c] ;  /* 0x0000df00ff017b82 */ /* 0x000fe20000000800 */
[----:B------:R-:W-:Y:S05]  /*0010*/  EXIT ;  /* 0x000000000000794d */ /* 0x000fea0003800000 */
.L_x_1:
        /* <DEDUP_REMOVED lines=14> */
.L_x_89:


//--------------------- .text._ZN7cutlass13device_kernelIN5flash11enable_sm90INS1_16FlashAttnBwdSm90INS1_25CollectiveMainloopBwdSm90ILi2ELi1ELi1EN4cute5tupleIJNS5_1CILi1EEES8_S8_EEENS6_IJNS7_ILi64EEENS7_ILi96EEENS7_ILi192EEEEEENS_6half_tEfNS_4arch4Sm90ELb0ELb0ELb1ELb0ELb0ELb0ELb1ELb0ELi3ELi1ELi1ELi1ELb0EEENS1_24CollectiveEpilogueBwdGQAISD_fSG_Li384ELb0ELb0EEENS1_19SingleTileSchedulerILb0ELb0ELb0ELi96EEEEEEEEEvNT_6ParamsE --------------------------
	.section	.text._ZN7cutlass13device_kernelIN5flash11enable_sm90INS1_16FlashAttnBwdSm90INS1_25CollectiveMainloopBwdSm90ILi2ELi1ELi1EN4cute5tupleIJNS5_1CILi1EEES8_S8_EEENS6_IJNS7_ILi64EEENS7_ILi96EEENS7_ILi192EEEEEENS_6half_tEfNS_4arch4Sm90ELb0ELb0ELb1ELb0ELb0ELb0ELb1ELb0ELi3ELi1ELi1ELi1ELb0EEENS1_24CollectiveEpilogueBwdGQAISD_fSG_Li384ELb0ELb0EEENS1_19SingleTileSchedulerILb0ELb0ELb0ELi96EEEEEEEEEvNT_6ParamsE,"ax",@progbits
	.align	128
.text._ZN7cutlass13device_kernelIN5flash11enable_sm90INS1_16FlashAttnBwdSm90INS1_25CollectiveMainloopBwdSm90ILi2ELi1ELi1EN4cute5tupleIJNS5_1CILi1EEES8_S8_EEENS6_IJNS7_ILi64EEENS7_ILi96EEENS7_ILi192EEEEEENS_6half_tEfNS_4arch4Sm90ELb0ELb0ELb1ELb0ELb0ELb0ELb1ELb0ELi3ELi1ELi1ELi1ELb0EEENS1_24CollectiveEpilogueBwdGQAISD_fSG_Li384ELb0ELb0EEENS1_19SingleTileSchedulerILb0ELb0ELb0ELi96EEEEEEEEEvNT_6ParamsE:
        .type           _ZN7cutlass13device_kernelIN5flash11enable_sm90INS1_16FlashAttnBwdSm90INS1_25CollectiveMainloopBwdSm90ILi2ELi1ELi1EN4cute5tupleIJNS5_1CILi1EEES8_S8_EEENS6_IJNS7_ILi64EEENS7_ILi96EEENS7_ILi192EEEEEENS_6half_tEfNS_4arch4Sm90ELb0ELb0ELb1ELb0ELb0ELb0ELb1ELb0ELi3ELi1ELi1ELi1ELb0EEENS1_24CollectiveEpilogueBwdGQAISD_fSG_Li384ELb0ELb0EEENS1_19SingleTileSchedulerILb0ELb0ELb0ELi96EEEEEEEEEvNT_6ParamsE,@function
        .size           _ZN7cutlass13device_kernelIN5flash11enable_sm90INS1_16FlashAttnBwdSm90INS1_25CollectiveMainloopBwdSm90ILi2ELi1ELi1EN4cute5tupleIJNS5_1CILi1EEES8_S8_EEENS6_IJNS7_ILi64EEENS7_ILi96EEENS7_ILi192EEEEEENS_6half_tEfNS_4arch4Sm90ELb0ELb0ELb1ELb0ELb0ELb0ELb1ELb0ELi3ELi1ELi1ELi1ELb0EEENS1_24CollectiveEpilogueBwdGQAISD_fSG_Li384ELb0ELb0EEENS1_19SingleTileSchedulerILb0ELb0ELb0ELi96EEEEEEEEEvNT_6ParamsE,(.L_x_90 - _ZN7cutlass13device_kernelIN5flash11enable_sm90INS1_16FlashAttnBwdSm90INS1_25CollectiveMainloopBwdSm90ILi2ELi1ELi1EN4cute5tupleIJNS5_1CILi1EEES8_S8_EEENS6_IJNS7_ILi64EEENS7_ILi96EEENS7_ILi192EEEEEENS_6half_tEfNS_4arch4Sm90ELb0ELb0ELb1ELb0ELb0ELb0ELb1ELb0ELi3ELi1ELi1ELi1ELb0EEENS1_24CollectiveEpilogueBwdGQAISD_fSG_Li384ELb0ELb0EEENS1_19SingleTileSchedulerILb0ELb0ELb0ELi96EEEEEEEEEvNT_6ParamsE)
        .other          _ZN7cutlass13device_kernelIN5flash11enable_sm90INS1_16FlashAttnBwdSm90INS1_25CollectiveMainloopBwdSm90ILi2ELi1ELi1EN4cute5tupleIJNS5_1CILi1EEES8_S8_EEENS6_IJNS7_ILi64EEENS7_ILi96EEENS7_ILi192EEEEEENS_6half_tEfNS_4arch4Sm90ELb0ELb0ELb1ELb0ELb0ELb0ELb1ELb0ELi3ELi1ELi1ELi1ELb0EEENS1_24CollectiveEpilogueBwdGQAISD_fSG_Li384ELb0ELb0EEENS1_19SingleTileSchedulerILb0ELb0ELb0ELi96EEEEEEEEEvNT_6ParamsE,@"STO_CUDA_ENTRY STV_DEFAULT"
_ZN7cutlass13device_kernelIN5flash11enable_sm90INS1_16FlashAttnBwdSm90INS1_25CollectiveMainloopBwdSm90ILi2ELi1ELi1EN4cute5tupleIJNS5_1CILi1EEES8_S8_EEENS6_IJNS7_ILi64EEENS7_ILi96EEENS7_ILi192EEEEEENS_6half_tEfNS_4arch4Sm90ELb0ELb0ELb1ELb0ELb0ELb0ELb1ELb0ELi3ELi1ELi1ELi1ELb0EEENS1_24CollectiveEpilogueBwdGQAISD_fSG_Li384ELb0ELb0EEENS1_19SingleTileSchedulerILb0ELb0ELb0ELi96EEEEEEEEEvNT_6ParamsE:
[----:B------:R-:W-:Y:S01]  /*0000*/  LDC R1, c[0x0][0x37c] ;  /* 0x0000df00ff017b82 */ /* 0x000fe20000000800 */
[----:B------:R-:W-:Y:S05]  /*0010*/  EXIT ;  /* 0x000000000000794d */ /* 0x000fea0003800000 */
.L_x_2:
        /* <DEDUP_REMOVED lines=14> */
.L_x_90:


//--------------------- .text._ZN7cutlass13device_kernelIN5flash11enable_sm90INS1_16FlashAttnBwdSm90INS1_25CollectiveMainloopBwdSm90ILi2ELi1ELi1EN4cute5tupleIJNS5_1CILi1EEES8_S8_EEENS6_IJNS7_ILi64EEENS7_ILi96EEENS7_ILi192EEEEEENS_6half_tEfNS_4arch4Sm90ELb0ELb0ELb1ELb0ELb1ELb0ELb1ELb0ELi3ELi1ELi1ELi1ELb0EEENS1_24CollectiveEpilogueBwdGQAISD_fSG_Li384ELb0ELb1EEENS1_19SingleTileSchedulerILb0ELb0ELb0ELi96EEEEEEEEEvNT_6ParamsE --------------------------
	.section	.text._ZN7cutlass13device_kernelIN5flash11enable_sm90INS1_16FlashAttnBwdSm90INS1_25CollectiveMainloopBwdSm90ILi2ELi1ELi1EN4cute5tupleIJNS5_1CILi1EEES8_S8_EEENS6_IJNS7_ILi64EEENS7_ILi96EEENS7_ILi192EEEEEENS_6half_tEfNS_4arch4Sm90ELb0ELb0ELb1ELb0ELb1ELb0ELb1ELb0ELi3ELi1ELi1ELi1ELb0EEENS1_24CollectiveEpilogueBwdGQAISD_fSG_Li384ELb0ELb1EEENS1_19SingleTileSchedulerILb0ELb0ELb0ELi96EEEEEEEEEvNT_6ParamsE,"ax",@progbits
	.align	128
.text._ZN7cutlass13device_kernelIN5flash11enable_sm90INS1_16FlashAttnBwdSm90INS1_25CollectiveMainloopBwdSm90ILi2ELi1ELi1EN4cute5tupleIJNS5_1CILi1EEES8_S8_EEENS6_IJNS7_ILi64EEENS7_ILi96EEENS7_ILi192EEEEEENS_6half_tEfNS_4arch4Sm90ELb0ELb0ELb1ELb0ELb1ELb0ELb1ELb0ELi3ELi1ELi1ELi1ELb0EEENS1_24CollectiveEpilogueBwdGQAISD_fSG_Li384ELb0ELb1EEENS1_19SingleTileSchedulerILb0ELb0ELb0ELi96EEEEEEEEEvNT_6ParamsE:
        .type           _ZN7cutlass13device_kernelIN5flash11enable_sm90INS1_16FlashAttnBwdSm90INS1_25CollectiveMainloopBwdSm90ILi2ELi1ELi1EN4cute5tupleIJNS5_1CILi1EEES8_S8_EEENS6_IJNS7_ILi64EEENS7_ILi96EEENS7_ILi192EEEEEENS_6half_tEfNS_4arch4Sm90ELb0ELb0ELb1ELb0ELb1ELb0ELb1ELb0ELi3ELi1ELi1ELi1ELb0EEENS1_24CollectiveEpilogueBwdGQAISD_fSG_Li384ELb0ELb1EEENS1_19SingleTileSchedulerILb0ELb0ELb0ELi96EEEEEEEEEvNT_6ParamsE,@function
        .size           _ZN7cutlass13device_kernelIN5flash11enable_sm90INS1_16FlashAttnBwdSm90INS1_25CollectiveMainloopBwdSm90ILi2ELi1ELi1EN4cute5tupleIJNS5_1CILi1EEES8_S8_EEENS6_IJNS7_ILi64EEENS7_ILi96EEENS7_ILi192EEEEEENS_6half_tEfNS_4arch4Sm90ELb0ELb0ELb1ELb0ELb1ELb0ELb1ELb0ELi3ELi1ELi1ELi1ELb0EEENS1_24CollectiveEpilogueBwdGQAISD_fSG_Li384ELb0ELb1EEENS1_19SingleTileSchedulerILb0ELb0ELb0ELi96EEEEEEEEEvNT_6ParamsE,(.L_x_91 - _ZN7cutlass13device_kernelIN5flash11enable_sm90INS1_16FlashAttnBwdSm90INS1_25CollectiveMainloopBwdSm90ILi2ELi1ELi1EN4cute5tupleIJNS5_1CILi1EEES8_S8_EEENS6_IJNS7_ILi64EEENS7_ILi96EEENS7_ILi192EEEEEENS_6half_tEfNS_4arch4Sm90ELb0ELb0ELb1ELb0ELb1ELb0ELb1ELb0ELi3ELi1ELi1ELi1ELb0EEENS1_24CollectiveEpilogueBwdGQAISD_fSG_Li384ELb0ELb1EEENS1_19SingleTileSchedulerILb0ELb0ELb0ELi96EEEEEEEEEvNT_6ParamsE)
        .other          _ZN7cutlass13device_kernelIN5flash11enable_sm90INS1_16FlashAttnBwdSm90INS1_25CollectiveMainloopBwdSm90ILi2ELi1ELi1EN4cute5tupleIJNS5_1CILi1EEES8_S8_EEENS6_IJNS7_ILi64EEENS7_ILi96EEENS7_ILi192EEEEEENS_6half_tEfNS_4arch4Sm90ELb0ELb0ELb1ELb0ELb1ELb0ELb1ELb0ELi3ELi1ELi1ELi1ELb0EEENS1_24CollectiveEpilogueBwdGQAISD_fSG_Li384ELb0ELb1EEENS1_19SingleTileSchedulerILb0ELb0ELb0ELi96EEEEEEEEEvNT_6ParamsE,@"STO_CUDA_ENTRY STV_DEFAULT"
_ZN7cutlass13device_kernelIN5flash11enable_sm90INS1_16FlashAttnBwdSm90INS1_25CollectiveMainloopBwdSm90ILi2ELi1ELi1EN4cute5tupleIJNS5_1CILi1EEES8_S8_EEENS6_IJNS7_ILi64EEENS7_ILi96EEENS7_ILi192EEEEEENS_6half_tEfNS_4arch4Sm90ELb0ELb0ELb1ELb0ELb1ELb0ELb1ELb0ELi3ELi1ELi1ELi1ELb0EEENS1_24CollectiveEpilogueBwdGQAISD_fSG_Li384ELb0ELb1EEENS1_19SingleTileSchedulerILb0ELb0ELb0ELi96EEEEEEEEEvNT_6ParamsE:
[----:B------:R-:W-:Y:S01]  /*0000*/  LDC R1, c[0x0][0x37c] ;  /* 0x0000df00ff017b82 */ /* 0x000fe20000000800 */
[----:B------:R-:W-:Y:S05]  /*0010*/  EXIT ;  /* 0x000000000000794d */ /* 0x000fea0003800000 */
.L_x_3:
        /* <DEDUP_REMOVED lines=14> */
.L_x_91:


//--------------------- .text._ZN7cutlass13device_kernelIN5flash11enable_sm90INS1_16FlashAttnBwdSm90INS1_25CollectiveMainloopBwdSm90ILi2ELi1ELi1EN4cute5tupleIJNS5_1CILi1EEES8_S8_EEENS6_IJNS7_ILi64EEENS7_ILi96EEENS7_ILi192EEEEEENS_6half_tEfNS_4arch4Sm90ELb0ELb0ELb1ELb1ELb0ELb0ELb1ELb0ELi3ELi1ELi1ELi1ELb0EEENS1_21CollectiveEpilogueBwdISD_SE_SG_Li384ELb1ELb1ELi3EEENS1_19SingleTileSchedulerILb1ELb0ELb0ELi96EEEEEEEEEvNT_6ParamsE --------------------------
	.section	.text._ZN7cutlass13device_kernelIN5flash11enable_sm90INS1_16FlashAttnBwdSm90INS1_25CollectiveMainloopBwdSm90ILi2ELi1ELi1EN4cute5tupleIJNS5_1CILi1EEES8_S8_EEENS6_IJNS7_ILi64EEENS7_ILi96EEENS7_ILi192EEEEEENS_6half_tEfNS_4arch4Sm90ELb0ELb0ELb1ELb1ELb0ELb0ELb1ELb0ELi3ELi1ELi1ELi1ELb0EEENS1_21CollectiveEpilogueBwdISD_SE_SG_Li384ELb1ELb1ELi3EEENS1_19SingleTileSchedulerILb1ELb0ELb0ELi96EEEEEEEEEvNT_6ParamsE,"ax",@progbits
	.align	128
.text._ZN7cutlass13device_kernelIN5flash11enable_sm90INS1_16FlashAttnBwdSm90INS1_25CollectiveMainloopBwdSm90ILi2ELi1ELi1EN4cute5tupleIJNS5_1CILi1EEES8_S8_EEENS6_IJNS7_ILi64EEENS7_ILi96EEENS7_ILi192EEEEEENS_6half_tEfNS_4arch4Sm90ELb0ELb0ELb1ELb1ELb0ELb0ELb1ELb0ELi3ELi1ELi1ELi1ELb0EEENS1_21CollectiveEpilogueBwdISD_SE_SG_Li384ELb1ELb1ELi3EEENS1_19SingleTileSchedulerILb1ELb0ELb0ELi96EEEEEEEEEvNT_6ParamsE:
        .type           _ZN7cutlass13device_kernelIN5flash11enable_sm90INS1_16FlashAttnBwdSm90INS1_25CollectiveMainloopBwdSm90ILi2ELi1ELi1EN4cute5tupleIJNS5_1CILi1EEES8_S8_EEENS6_IJNS7_ILi64EEENS7_ILi96EEENS7_ILi192EEEEEENS_6half_tEfNS_4arch4Sm90ELb0ELb0ELb1ELb1ELb0ELb0ELb1ELb0ELi3ELi1ELi1ELi1ELb0EEENS1_21CollectiveEpilogueBwdISD_SE_SG_Li384ELb1ELb1ELi3EEENS1_19SingleTileSchedulerILb1ELb0ELb0ELi96EEEEEEEEEvNT_6ParamsE,@function
        .size           _ZN7cutlass13device_kernelIN5flash11enable_sm90INS1_16FlashAttnBwdSm90INS1_25CollectiveMainloopBwdSm90ILi2ELi1ELi1EN4cute5tupleIJNS5_1CILi1EEES8_S8_EEENS6_IJNS7_ILi64EEENS7_ILi96EEENS7_ILi192EEEEEENS_6half_tEfNS_4arch4Sm90ELb0ELb0ELb1ELb1ELb0ELb0ELb1ELb0ELi3ELi1ELi1ELi1ELb0EEENS1_21CollectiveEpilogueBwdISD_SE_SG_Li384ELb1ELb1ELi3EEENS1_19SingleTileSchedulerILb1ELb0ELb0ELi96EEEEEEEEEvNT_6ParamsE,(.L_x_92 - _ZN7cutlass13device_kernelIN5flash11enable_sm90INS1_16FlashAttnBwdSm90INS1_25CollectiveMainloopBwdSm90ILi2ELi1ELi1EN4cute5tupleIJNS5_1CILi1EEES8_S8_EEENS6_IJNS7_ILi64EEENS7_ILi96EEENS7_ILi192EEEEEENS_6half_tEfNS_4arch4Sm90ELb0ELb0ELb1ELb1ELb0ELb0ELb1ELb0ELi3ELi1ELi1ELi1ELb0EEENS1_21CollectiveEpilogueBwdISD_SE_SG_Li384ELb1ELb1ELi3EEENS1_19SingleTileSchedulerILb1ELb0ELb0ELi96EEEEEEEEEvNT_6ParamsE)
        .other          _ZN7cutlass13device_kernelIN5flash11enable_sm90INS1_16FlashAttnBwdSm90INS1_25CollectiveMainloopBwdSm90ILi2ELi1ELi1EN4cute5tupleIJNS5_1CILi1EEES8_S8_EEENS6_IJNS7_ILi64EEENS7_ILi96EEENS7_ILi192EEEEEENS_6half_tEfNS_4arch4Sm90ELb0ELb0ELb1ELb1ELb0ELb0ELb1ELb0ELi3ELi1ELi1ELi1ELb0EEENS1_21CollectiveEpilogueBwdISD_SE_SG_Li384ELb1ELb1ELi3EEENS1_19SingleTileSchedulerILb1ELb0ELb0ELi96EEEEEEEEEvNT_6ParamsE,@"STO_CUDA_ENTRY STV_DEFAULT"
_ZN7cutlass13device_kernelIN5flash11enable_sm90INS1_16FlashAttnBwdSm90INS1_25CollectiveMainloopBwdSm90ILi2ELi1ELi1EN4cute5tupleIJNS5_1CILi1EEES8_S8_EEENS6_IJNS7_ILi64EEENS7_ILi96EEENS7_ILi192EEEEEENS_6half_tEfNS_4arch4Sm90ELb0ELb0ELb1ELb1ELb0ELb0ELb1ELb0ELi3ELi1ELi1ELi1ELb0EEENS1_21CollectiveEpilogueBwdISD_SE_SG_Li384ELb1ELb1ELi3EEENS1_19SingleTileSchedulerILb1ELb0ELb0ELi96EEEEEEEEEvNT_6ParamsE:
[----:B------:R-:W-:Y:S01]  /*0000*/  LDC R1, c[0x0][0x37c] ;  /* 0x0000df00ff017b82 */ /* 0x000fe20000000800 */
[----:B------:R-:W-:Y:S05]  /*0010*/  EXIT ;  /* 0x000000000000794d */ /* 0x000fea0003800000 */
.L_x_4:
        /* <DEDUP_REMOVED lines=14> */
.L_x_92:


//--------------------- .text._ZN7cutlass13device_kernelIN5flash11enable_sm90INS1_16FlashAttnBwdSm90INS1_25CollectiveMainloopBwdSm90ILi2ELi1ELi1EN4cute5tupleIJNS5_1CILi1EEES8_S8_EEENS6_IJNS7_ILi64EEENS7_ILi96EEENS7_ILi192EEEEEENS_6half_tEfNS_4arch4Sm90ELb0ELb0ELb1ELb1ELb1ELb0ELb1ELb0ELi3ELi1ELi1ELi1ELb0EEENS1_21CollectiveEpilogueBwdISD_SE_SG_Li384ELb1ELb1ELi3EEENS1_19SingleTileSchedulerILb1ELb0ELb0ELi96EEEEEEEEEvNT_6ParamsE --------------------------
	.section	.text._ZN7cutlass13device_kernelIN5flash11enable_sm90INS1_16FlashAttnBwdSm90INS1_25CollectiveMainloopBwdSm90ILi2ELi1ELi1EN4cute5tupleIJNS5_1CILi1EEES8_S8_EEENS6_IJNS7_ILi64EEENS7_ILi96EEENS7_ILi192EEEEEENS_6half_tEfNS_4arch4Sm90ELb0ELb0ELb1ELb1ELb1ELb0ELb1ELb0ELi3ELi1ELi1ELi1ELb0EEENS1_21CollectiveEpilogueBwdISD_SE_SG_Li384ELb1ELb1ELi3EEENS1_19SingleTileSchedulerILb1ELb0ELb0ELi96EEEEEEEEEvNT_6ParamsE,"ax",@progbits
	.align	128
.text._ZN7cutlass13device_kernelIN5flash11enable_sm90INS1_16FlashAttnBwdSm90INS1_25CollectiveMainloopBwdSm90ILi2ELi1ELi1EN4cute5tupleIJNS5_1CILi1EEES8_S8_EEENS6_IJNS7_ILi64EEENS7_ILi96EEENS7_ILi192EEEEEENS_6half_tEfNS_4arch4Sm90ELb0ELb0ELb1ELb1ELb1ELb0ELb1ELb0ELi3ELi1ELi1ELi1ELb0EEENS1_21CollectiveEpilogueBwdISD_SE_SG_Li384ELb1ELb1ELi3EEENS1_19SingleTileSchedulerILb1ELb0ELb0ELi96EEEEEEEEEvNT_6ParamsE:
        .type           _ZN7cutlass13device_kernelIN5flash11enable_sm90INS1_16FlashAttnBwdSm90INS1_25CollectiveMainloopBwdSm90ILi2ELi1ELi1EN4cute5tupleIJNS5_1CILi1EEES8_S8_EEENS6_IJNS7_ILi64EEENS7_ILi96EEENS7_ILi192EEEEEENS_6half_tEfNS_4arch4Sm90ELb0ELb0ELb1ELb1ELb1ELb0ELb1ELb0ELi3ELi1ELi1ELi1ELb0EEENS1_21CollectiveEpilogueBwdISD_SE_SG_Li384ELb1ELb1ELi3EEENS1_19SingleTileSchedulerILb1ELb0ELb0ELi96EEEEEEEEEvNT_6ParamsE,@function
        .size           _ZN7cutlass13device_kernelIN5flash11enable_sm90INS1_16FlashAttnBwdSm90INS1_25CollectiveMainloopBwdSm90ILi2ELi1ELi1EN4cute5tupleIJNS5_1CILi1EEES8_S8_EEENS6_IJNS7_ILi64EEENS7_ILi96EEENS7_ILi192EEEEEENS_6half_tEfNS_4arch4Sm90ELb0ELb0ELb1ELb1ELb1ELb0ELb1ELb0ELi3ELi1ELi1ELi1ELb0EEENS1_21CollectiveEpilogueBwdISD_SE_SG_Li384ELb1ELb1ELi3EEENS1_19SingleTileSchedulerILb1ELb0ELb0ELi96EEEEEEEEEvNT_6ParamsE,(.L_x_93 - _ZN7cutlass13device_kernelIN5flash11enable_sm90INS1_16FlashAttnBwdSm90INS1_25CollectiveMainloopBwdSm90ILi2ELi1ELi1EN4cute5tupleIJNS5_1CILi1EEES8_S8_EEENS6_IJNS7_ILi64EEENS7_ILi96EEENS7_ILi192EEEEEENS_6half_tEfNS_4arch4Sm90ELb0ELb0ELb1ELb1ELb1ELb0ELb1ELb0ELi3ELi1ELi1ELi1ELb0EEENS1_21CollectiveEpilogueBwdISD_SE_SG_Li384ELb1ELb1ELi3EEENS1_19SingleTileSchedulerILb1ELb0ELb0ELi96EEEEEEEEEvNT_6ParamsE)
        .other          _ZN7cutlass13device_kernelIN5flash11enable_sm90INS1_16FlashAttnBwdSm90INS1_25CollectiveMainloopBwdSm90ILi2ELi1ELi1EN4cute5tupleIJNS5_1CILi1EEES8_S8_EEENS6_IJNS7_ILi64EEENS7_ILi96EEENS7_ILi192EEEEEENS_6half_tEfNS_4arch4Sm90ELb0ELb0ELb1ELb1ELb1ELb0ELb1ELb0ELi3ELi1ELi1ELi1ELb0EEENS1_21CollectiveEpilogueBwdISD_SE_SG_Li384ELb1ELb1ELi3EEENS1_19SingleTileSchedulerILb1ELb0ELb0ELi96EEEEEEEEEvNT_6ParamsE,@"STO_CUDA_ENTRY STV_DEFAULT"
_ZN7cutlass13device_kernelIN5flash11enable_sm90INS1_16FlashAttnBwdSm90INS1_25CollectiveMainloopBwdSm90ILi2ELi1ELi1EN4cute5tupleIJNS5_1CILi1EEES8_S8_EEENS6_IJNS7_ILi64EEENS7_ILi96EEENS7_ILi192EEEEEENS_6half_tEfNS_4arch4Sm90ELb0ELb0ELb1ELb1ELb1ELb0ELb1ELb0ELi3ELi1ELi1ELi1ELb0EEENS1_21CollectiveEpilogueBwdISD_SE_SG_Li384ELb1ELb1ELi3EEENS1_19SingleTileSchedulerILb1ELb0ELb0ELi96EEEEEEEEEvNT_6ParamsE:
[----:B------:R-:W-:Y:S01]  /*0000*/  LDC R1, c[0x0][0x37c] ;  /* 0x0000df00ff017b82 */ /* 0x000fe20000000800 */
[----:B------:R-:W-:Y:S05]  /*0010*/  EXIT ;  /* 0x000000000000794d */ /* 0x000fea0003800000 */
.L_x_5:
        /* <DEDUP_REMOVED lines=14> */
.L_x_93:


//--------------------- .text._ZN7cutlass13device_kernelIN5flash11enable_sm90INS1_16FlashAttnBwdSm90INS1_25CollectiveMainloopBwdSm90ILi2ELi1ELi1EN4cute5tupleIJNS5_1CILi1EEES8_S8_EEENS6_IJNS7_ILi64EEENS7_ILi96EEENS7_ILi192EEEEEENS_6half_tEfNS_4arch4Sm90ELb0ELb0ELb1ELb1ELb0ELb0ELb1ELb0ELi3ELi1ELi1ELi1ELb0EEENS1_24CollectiveEpilogueBwdGQAISD_fSG_Li384ELb1ELb0EEENS1_19SingleTileSchedulerILb1ELb0ELb0ELi96EEEEEEEEEvNT_6ParamsE --------------------------
	.section	.text._ZN7cutlass13device_kernelIN5flash11enable_sm90INS1_16FlashAttnBwdSm90INS1_25CollectiveMainloopBwdSm90ILi2ELi1ELi1EN4cute5tupleIJNS5_1CILi1EEES8_S8_EEENS6_IJNS7_ILi64EEENS7_ILi96EEENS7_ILi192EEEEEENS_6half_tEfNS_4arch4Sm90ELb0ELb0ELb1ELb1ELb0ELb0ELb1ELb0ELi3ELi1ELi1ELi1ELb0EEENS1_24CollectiveEpilogueBwdGQAISD_fSG_Li384ELb1ELb0EEENS1_19SingleTileSchedulerILb1ELb0ELb0ELi96EEEEEEEEEvNT_6ParamsE,"ax",@progbits
	.align	128
.text._ZN7cutlass13device_kernelIN5flash11enable_sm90INS1_16FlashAttnBwdSm90INS1_25CollectiveMainloopBwdSm90ILi2ELi1ELi1EN4cute5tupleIJNS5_1CILi1EEES8_S8_EEENS6_IJNS7_ILi64EEENS7_ILi96EEENS7_ILi192EEEEEENS_6half_tEfNS_4arch4Sm90ELb0ELb0ELb1ELb1ELb0ELb0ELb1ELb0ELi3ELi1ELi1ELi1ELb0EEENS1_24CollectiveEpilogueBwdGQAISD_fSG_Li384ELb1ELb0EEENS1_19SingleTileSchedulerILb1ELb0ELb0ELi96EEEEEEEEEvNT_6ParamsE:
        .type           _ZN7cutlass13device_kernelIN5flash11enable_sm90INS1_16FlashAttnBwdSm90INS1_25CollectiveMainloopBwdSm90ILi2ELi1ELi1EN4cute5tupleIJNS5_1CILi1EEES8_S8_EEENS6_IJNS7_ILi64EEENS7_ILi96EEENS7_ILi192EEEEEENS_6half_tEfNS_4arch4Sm90ELb0ELb0ELb1ELb1ELb0ELb0ELb1ELb0ELi3ELi1ELi1ELi1ELb0EEENS1_24CollectiveEpilogueBwdGQAISD_fSG_Li384ELb1ELb0EEENS1_19SingleTileSchedulerILb1ELb0ELb0ELi96EEEEEEEEEvNT_6ParamsE,@function
        .size           _ZN7cutlass13device_kernelIN5flash11enable_sm90INS1_16FlashAttnBwdSm90INS1_25CollectiveMainloopBwdSm90ILi2ELi1ELi1EN4cute5tupleIJNS5_1CILi1EEES8_S8_EEENS6_IJNS7_ILi64EEENS7_ILi96EEENS7_ILi192EEEEEENS_6half_tEfNS_4arch4Sm90ELb0ELb0ELb1ELb1ELb0ELb0ELb1ELb0ELi3ELi1ELi1ELi1ELb0EEENS1_24CollectiveEpilogueBwdGQAISD_fSG_Li384ELb1ELb0EEENS1_19SingleTileSchedulerILb1ELb0ELb0ELi96EEEEEEEEEvNT_6ParamsE,(.L_x_94 - _ZN7cutlass13device_kernelIN5flash11enable_sm90INS1_16FlashAttnBwdSm90INS1_25CollectiveMainloopBwdSm90ILi2ELi1ELi1EN4cute5tupleIJNS5_1CILi1EEES8_S8_EEENS6_IJNS7_ILi64EEENS7_ILi96EEENS7_ILi192EEEEEENS_6half_tEfNS_4arch4Sm90ELb0ELb0ELb1ELb1ELb0ELb0ELb1ELb0ELi3ELi1ELi1ELi1ELb0EEENS1_24CollectiveEpilogueBwdGQAISD_fSG_Li384ELb1ELb0EEENS1_19SingleTileSchedulerILb1ELb0ELb0ELi96EEEEEEEEEvNT_6ParamsE)
        .other          _ZN7cutlass13device_kernelIN5flash11enable_sm90INS1_16FlashAttnBwdSm90INS1_25CollectiveMainloopBwdSm90ILi2ELi1ELi1EN4cute5tupleIJNS5_1CILi1EEES8_S8_EEENS6_IJNS7_ILi64EEENS7_ILi96EEENS7_ILi192EEEEEENS_6half_tEfNS_4arch4Sm90ELb0ELb0ELb1ELb1ELb0ELb0ELb1ELb0ELi3ELi1ELi1ELi1ELb0EEENS1_24CollectiveEpilogueBwdGQAISD_fSG_Li384ELb1ELb0EEENS1_19SingleTileSchedulerILb1ELb0ELb0ELi96EEEEEEEEEvNT_6ParamsE,@"STO_CUDA_ENTRY STV_DEFAULT"
_ZN7cutlass13device_kernelIN5flash11enable_sm90INS1_16FlashAttnBwdSm90INS1_25CollectiveMainloopBwdSm90ILi2ELi1ELi1EN4cute5tupleIJNS5_1CILi1EEES8_S8_EEENS6_IJNS7_ILi64EEENS7_ILi96EEENS7_ILi192EEEEEENS_6half_tEfNS_4arch4Sm90ELb0ELb0ELb1ELb1ELb0ELb0ELb1ELb0ELi3ELi1ELi1ELi1ELb0EEENS1_24CollectiveEpilogueBwdGQAISD_fSG_Li384ELb1ELb0EEENS1_19SingleTileSchedulerILb1ELb0ELb0ELi96EEEEEEEEEvNT_6ParamsE:
[----:B------:R-:W-:Y:S01]  /*0000*/  LDC R1, c[0x0][0x37c] ;  /* 0x0000df00ff017b82 */ /* 0x000fe20000000800 */
[----:B------:R-:W-:Y:S05]  /*0010*/  EXIT ;  /* 0x000000000000794d */ /* 0x000fea0003800000 */
.L_x_6:
        /* <DEDUP_REMOVED lines=14> */
.L_x_94:


//--------------------- .text._ZN7cutlass13device_kernelIN5flash11enable_sm90INS1_16FlashAttnBwdSm90INS1_25CollectiveMainloopBwdSm90ILi2ELi1ELi1EN4cute5tupleIJNS5_1CILi1EEES8_S8_EEENS6_IJNS7_ILi64EEENS7_ILi96EEENS7_ILi192EEEEEENS_6half_tEfNS_4arch4Sm90ELb0ELb0ELb1ELb1ELb1ELb0ELb1ELb0ELi3ELi1ELi1ELi1ELb0EEENS1_24CollectiveEpilogueBwdGQAISD_fSG_Li384ELb1ELb1EEENS1_19SingleTileSchedulerILb1ELb0ELb0ELi96EEEEEEEEEvNT_6ParamsE --------------------------
	.section	.text._ZN7cutlass13device_kernelIN5flash11enable_sm90INS1_16FlashAttnBwdSm90INS1_25CollectiveMainloopBwdSm90ILi2ELi1ELi1EN4cute5tupleIJNS5_1CILi1EEES8_S8_EEENS6_IJNS7_ILi64EEENS7_ILi96EEENS7_ILi192EEEEEENS_6half_tEfNS_4arch4Sm90ELb0ELb0ELb1ELb1ELb1ELb0ELb1ELb0ELi3ELi1ELi1ELi1ELb0EEENS1_24CollectiveEpilogueBwdGQAISD_fSG_Li384ELb1ELb1EEENS1_19SingleTileSchedulerILb1ELb0ELb0ELi96EEEEEEEEEvNT_6ParamsE,"ax",@progbits
	.align	128
.text._ZN7cutlass13device_kernelIN5flash11enable_sm90INS1_16FlashAttnBwdSm90INS1_25CollectiveMainloopBwdSm90ILi2ELi1ELi1EN4cute5tupleIJNS5_1CILi1EEES8_S8_EEENS6_IJNS7_ILi64EEENS7_ILi96EEENS7_ILi192EEEEEENS_6half_tEfNS_4arch4Sm90ELb0ELb0ELb1ELb1ELb1ELb0ELb1ELb0ELi3ELi1ELi1ELi1ELb0EEENS1_24CollectiveEpilogueBwdGQAISD_fSG_Li384ELb1ELb1EEENS1_19SingleTileSchedulerILb1ELb0ELb0ELi96EEEEEEEEEvNT_6ParamsE:
        .type           _ZN7cutlass13device_kernelIN5flash11enable_sm90INS1_16FlashAttnBwdSm90INS1_25CollectiveMainloopBwdSm90ILi2ELi1ELi1EN4cute5tupleIJNS5_1CILi1EEES8_S8_EEENS6_IJNS7_ILi64EEENS7_ILi96EEENS7_ILi192EEEEEENS_6half_tEfNS_4arch4Sm90ELb0ELb0ELb1ELb1ELb1ELb0ELb1ELb0ELi3ELi1ELi1ELi1ELb0EEENS1_24CollectiveEpilogueBwdGQAISD_fSG_Li384ELb1ELb1EEENS1_19SingleTileSchedulerILb1ELb0ELb0ELi96EEEEEEEEEvNT_6ParamsE,@function
        .size           _ZN7cutlass13device_kernelIN5flash11enable_sm90INS1_16FlashAttnBwdSm90INS1_25CollectiveMainloopBwdSm90ILi2ELi1ELi1EN4cute5tupleIJNS5_1CILi1EEES8_S8_EEENS6_IJNS7_ILi64EEENS7_ILi96EEENS7_ILi192EEEEEENS_6half_tEfNS_4arch4Sm90ELb0ELb0ELb1ELb1ELb1ELb0ELb1ELb0ELi3ELi1ELi1ELi1ELb0EEENS1_24CollectiveEpilogueBwdGQAISD_fSG_Li384ELb1ELb1EEENS1_19SingleTileSchedulerILb1ELb0ELb0ELi96EEEEEEEEEvNT_6ParamsE,(.L_x_95 - _ZN7cutlass13device_kernelIN5flash11enable_sm90INS1_16FlashAttnBwdSm90INS1_25CollectiveMainloopBwdSm90ILi2ELi1ELi1EN4cute5tupleIJNS5_1CILi1EEES8_S8_EEENS6_IJNS7_ILi64EEENS7_ILi96EEENS7_ILi192EEEEEENS_6half_tEfNS_4arch4Sm90ELb0ELb0ELb1ELb1ELb1ELb0ELb1ELb0ELi3ELi1ELi1ELi1ELb0EEENS1_24CollectiveEpilogueBwdGQAISD_fSG_Li384ELb1ELb1EEENS1_19SingleTileSchedulerILb1ELb0ELb0ELi96EEEEEEEEEvNT_6ParamsE)
        .other          _ZN7cutlass13device_kernelIN5flash11enable_sm90INS1_16FlashAttnBwdSm90INS1_25CollectiveMainloopBwdSm90ILi2ELi1ELi1EN4cute5tupleIJNS5_1CILi1EEES8_S8_EEENS6_IJNS7_ILi64EEENS7_ILi96EEENS7_ILi192EEEEEENS_6half_tEfNS_4arch4Sm90ELb0ELb0ELb1ELb1ELb1ELb0ELb1ELb0ELi3ELi1ELi1ELi1ELb0EEENS1_24CollectiveEpilogueBwdGQAISD_fSG_Li384ELb1ELb1EEENS1_19SingleTileSchedulerILb1ELb0ELb0ELi96EEEEEEEEEvNT_6ParamsE,@"STO_CUDA_ENTRY STV_DEFAULT"
_ZN7cutlass13device_kernelIN5flash11enable_sm90INS1_16FlashAttnBwdSm90INS1_25CollectiveMainloopBwdSm90ILi2ELi1ELi1EN4cute5tupleIJNS5_1CILi1EEES8_S8_EEENS6_IJNS7_ILi64EEENS7_ILi96EEENS7_ILi192EEEEEENS_6half_tEfNS_4arch4Sm90ELb0ELb0ELb1ELb1ELb1ELb0ELb1ELb0ELi3ELi1ELi1ELi1ELb0EEENS1_24CollectiveEpilogueBwdGQAISD_fSG_Li384ELb1ELb1EEENS1_19SingleTileSchedulerILb1ELb0ELb0ELi96EEEEEEEEEvNT_6ParamsE:
[----:B------:R-:W-:Y:S01]  /*0000*/  LDC R1, c[0x0][0x37c] ;  /* 0x0000df00ff017b82 */ /* 0x000fe20000000800 */
[----:B------:R-:W-:Y:S05]  /*0010*/  EXIT ;  /* 0x000000000000794d */ /* 0x000fea0003800000 */
.L_x_7:
        /* <DEDUP_REMOVED lines=14> */
.L_x_95:


//--------------------- .text._ZN7cutlass13device_kernelIN5flash11enable_sm90INS1_16FlashAttnBwdSm90INS1_25CollectiveMainloopBwdSm90ILi2ELi1ELi1EN4cute5tupleIJNS5_1CILi1EEES8_S8_EEENS6_IJNS7_ILi64EEENS7_ILi96EEENS7_ILi192EEEEEENS_6half_tEfNS_4arch4Sm90ELb0ELb1ELb1ELb0ELb0ELb0ELb1ELb0ELi3ELi1ELi1ELi1ELb0EEENS1_21CollectiveEpilogueBwdISD_SE_SG_Li384ELb0ELb1ELi3EEENS1_19SingleTileSchedulerILb0ELb0ELb0ELi96EEEEEEEEEvNT_6ParamsE --------------------------
	.section	.text._ZN7cutlass13device_kernelIN5flash11enable_sm90INS1_16FlashAttnBwdSm90INS1_25CollectiveMainloopBwdSm90ILi2ELi1ELi1EN4cute5tupleIJNS5_1CILi1EEES8_S8_EEENS6_IJNS7_ILi64EEENS7_ILi96EEENS7_ILi192EEEEEENS_6half_tEfNS_4arch4Sm90ELb0ELb1ELb1ELb0ELb0ELb0ELb1ELb0ELi3ELi1ELi1ELi1ELb0EEENS1_21CollectiveEpilogueBwdISD_SE_SG_Li384ELb0ELb1ELi3EEENS1_19SingleTileSchedulerILb0ELb0ELb0ELi96EEEEEEEEEvNT_6ParamsE,"ax",@progbits
	.align	128
.text._ZN7cutlass13device_kernelIN5flash11enable_sm90INS1_16FlashAttnBwdSm90INS1_25CollectiveMainloopBwdSm90ILi2ELi1ELi1EN4cute5tupleIJNS5_1CILi1EEES8_S8_EEENS6_IJNS7_ILi64EEENS7_ILi96EEENS7_ILi192EEEEEENS_6half_tEfNS_4arch4Sm90ELb0ELb1ELb1ELb0ELb0ELb0ELb1ELb0ELi3ELi1ELi1ELi1ELb0EEENS1_21CollectiveEpilogueBwdISD_SE_SG_Li384ELb0ELb1ELi3EEENS1_19SingleTileSchedulerILb0ELb0ELb0ELi96EEEEEEEEEvNT_6ParamsE:
        .type           _ZN7cutlass13device_kernelIN5flash11enable_sm90INS1_16FlashAttnBwdSm90INS1_25CollectiveMainloopBwdSm90ILi2ELi1ELi1EN4cute5tupleIJNS5_1CILi1EEES8_S8_EEENS6_IJNS7_ILi64EEENS7_ILi96EEENS7_ILi192EEEEEENS_6half_tEfNS_4arch4Sm90ELb0ELb1ELb1ELb0ELb0ELb0ELb1ELb0ELi3ELi1ELi1ELi1ELb0EEENS1_21CollectiveEpilogueBwdISD_SE_SG_Li384ELb0ELb1ELi3EEENS1_19SingleTileSchedulerILb0ELb0ELb0ELi96EEEEEEEEEvNT_6ParamsE,@function
        .size           _ZN7cutlass13device_kernelIN5flash11enable_sm90INS1_16FlashAttnBwdSm90INS1_25CollectiveMainloopBwdSm90ILi2ELi1ELi1EN4cute5tupleIJNS5_1CILi1EEES8_S8_EEENS6_IJNS7_ILi64EEENS7_ILi96EEENS7_ILi192EEEEEENS_6half_tEfNS_4arch4Sm90ELb0ELb1ELb1ELb0ELb0ELb0ELb1ELb0ELi3ELi1ELi1ELi1ELb0EEENS1_21CollectiveEpilogueBwdISD_SE_SG_Li384ELb0ELb1ELi3EEENS1_19SingleTileSchedulerILb0ELb0ELb0ELi96EEEEEEEEEvNT_6ParamsE,(.L_x_96 - _ZN7cutlass13device_kernelIN5flash11enable_sm90INS1_16FlashAttnBwdSm90INS1_25CollectiveMainloopBwdSm90ILi2ELi1ELi1EN4cute5tupleIJNS5_1CILi1EEES8_S8_EEENS6_IJNS7_ILi64EEENS7_ILi96EEENS7_ILi192EEEEEENS_6half_tEfNS_4arch4Sm90ELb0ELb1ELb1ELb0ELb0ELb0ELb1ELb0ELi3ELi1ELi1ELi1ELb0EEENS1_21CollectiveEpilogueBwdISD_SE_SG_Li384ELb0ELb1ELi3EEENS1_19SingleTileSchedulerILb0ELb0ELb0ELi96EEEEEEEEEvNT_6ParamsE)
        .other          _ZN7cutlass13device_kernelIN5flash11enable_sm90INS1_16FlashAttnBwdSm90INS1_25CollectiveMainloopBwdSm90ILi2ELi1ELi1EN4cute5tupleIJNS5_1CILi1EEES8_S8_EEENS6_IJNS7_ILi64EEENS7_ILi96EEENS7_ILi192EEEEEENS_6half_tEfNS_4arch4Sm90ELb0ELb1ELb1ELb0ELb0ELb0ELb1ELb0ELi3ELi1ELi1ELi1ELb0EEENS1_21CollectiveEpilogueBwdISD_SE_SG_Li384ELb0ELb1ELi3EEENS1_19SingleTileSchedulerILb0ELb0ELb0ELi96EEEEEEEEEvNT_6ParamsE,@"STO_CUDA_ENTRY STV_DEFAULT"
_ZN7cutlass13device_kernelIN5flash11enable_sm90INS1_16FlashAttnBwdSm90INS1_25CollectiveMainloopBwdSm90ILi2ELi1ELi1EN4cute5tupleIJNS5_1CILi1EEES8_S8_EEENS6_IJNS7_ILi64EEENS7_ILi96EEENS7_ILi192EEEEEENS_6half_tEfNS_4arch4Sm90ELb0ELb1ELb1ELb0ELb0ELb0ELb1ELb0ELi3ELi1ELi1ELi1ELb0EEENS1_21CollectiveEpilogueBwdISD_SE_SG_Li384ELb0ELb1ELi3EEENS1_19SingleTileSchedulerILb0ELb0ELb0ELi96EEEEEEEEEvNT_6ParamsE:
[----:B------:R-:W-:Y:S01]  /*0000*/  LDC R1, c[0x0][0x37c] ;  /* 0x0000df00ff017b82 */ /* 0x000fe20000000800 */
[----:B------:R-:W-:Y:S05]  /*0010*/  EXIT ;  /* 0x000000000000794d */ /* 0x000fea0003800000 */
.L_x_8:
        /* <DEDUP_REMOVED lines=14> */
.L_x_96:


//--------------------- .text._ZN7cutlass13device_kernelIN5flash11enable_sm90INS1_16FlashAttnBwdSm90INS1_25CollectiveMainloopBwdSm90ILi2ELi1ELi1EN4cute5tupleIJNS5_1CILi1EEES8_S8_EEENS6_IJNS7_ILi64EEENS7_ILi96EEENS7_ILi192EEEEEENS_6half_tEfNS_4arch4Sm90ELb0ELb1ELb1ELb0ELb1ELb0ELb1ELb0ELi3ELi1ELi1ELi1ELb0EEENS1_21CollectiveEpilogueBwdISD_SE_SG_Li384ELb0ELb1ELi3EEENS1_19SingleTileSchedulerILb0ELb0ELb0ELi96EEEEEEEEEvNT_6ParamsE --------------------------
	.section	.text._ZN7cutlass13device_kernelIN5flash11enable_sm90INS1_16FlashAttnBwdSm90INS1_25CollectiveMainloopBwdSm90ILi2ELi1ELi1EN4cute5tupleIJNS5_1CILi1EEES8_S8_EEENS6_IJNS7_ILi64EEENS7_ILi96EEENS7_ILi192EEEEEENS_6half_tEfNS_4arch4Sm90ELb0ELb1ELb1ELb0ELb1ELb0ELb1ELb0ELi3ELi1ELi1ELi1ELb0EEENS1_21CollectiveEpilogueBwdISD_SE_SG_Li384ELb0ELb1ELi3EEENS1_19SingleTileSchedulerILb0ELb0ELb0ELi96EEEEEEEEEvNT_6ParamsE,"ax",@progbits
	.align	128
.text._ZN7cutlass13device_kernelIN5flash11enable_sm90INS1_16FlashAttnBwdSm90INS1_25CollectiveMainloopBwdSm90ILi2ELi1ELi1EN4cute5tupleIJNS5_1CILi1EEES8_S8_EEENS6_IJNS7_ILi64EEENS7_ILi96EEENS7_ILi192EEEEEENS_6half_tEfNS_4arch4Sm90ELb0ELb1ELb1ELb0ELb1ELb0ELb1ELb0ELi3ELi1ELi1ELi1ELb0EEENS1_21CollectiveEpilogueBwdISD_SE_SG_Li384ELb0ELb1ELi3EEENS1_19SingleTileSchedulerILb0ELb0ELb0ELi96EEEEEEEEEvNT_6ParamsE:
        .type           _ZN7cutlass13device_kernelIN5flash11enable_sm90INS1_16FlashAttnBwdSm90INS1_25CollectiveMainloopBwdSm90ILi2ELi1ELi1EN4cute5tupleIJNS5_1CILi1EEES8_S8_EEENS6_IJNS7_ILi64EEENS7_ILi96EEENS7_ILi192EEEEEENS_6half_tEfNS_4arch4Sm90ELb0ELb1ELb1ELb0ELb1ELb0ELb1ELb0ELi3ELi1ELi1ELi1ELb0EEENS1_21CollectiveEpilogueBwdISD_SE_SG_Li384ELb0ELb1ELi3EEENS1_19SingleTileSchedulerILb0ELb0ELb0ELi96EEEEEEEEEvNT_6ParamsE,@function
        .size           _ZN7cutlass13device_kernelIN5flash11enable_sm90INS1_16FlashAttnBwdSm90INS1_25CollectiveMainloopBwdSm90ILi2ELi1ELi1EN4cute5tupleIJNS5_1CILi1EEES8_S8_EEENS6_IJNS7_ILi64EEENS7_ILi96EEENS7_ILi192EEEEEENS_6half_tEfNS_4arch4Sm90ELb0ELb1ELb1ELb0ELb1ELb0ELb1ELb0ELi3ELi1ELi1ELi1ELb0EEENS1_21CollectiveEpilogueBwdISD_SE_SG_Li384ELb0ELb1ELi3EEENS1_19SingleTileSchedulerILb0ELb0ELb0ELi96EEEEEEEEEvNT_6ParamsE,(.L_x_97 - _ZN7cutlass13device_kernelIN5flash11enable_sm90INS1_16FlashAttnBwdSm90INS1_25CollectiveMainloopBwdSm90ILi2ELi1ELi1EN4cute5tupleIJNS5_1CILi1EEES8_S8_EEENS6_IJNS7_ILi64EEENS7_ILi96EEENS7_ILi192EEEEEENS_6half_tEfNS_4arch4Sm90ELb0ELb1ELb1ELb0ELb1ELb0ELb1ELb0ELi3ELi1ELi1ELi1ELb0EEENS1_21CollectiveEpilogueBwdISD_SE_SG_Li384ELb0ELb1ELi3EEENS1_19SingleTileSchedulerILb0ELb0ELb0ELi96EEEEEEEEEvNT_6ParamsE)
        .other          _ZN7cutlass13device_kernelIN5flash11enable_sm90INS1_16FlashAttnBwdSm90INS1_25CollectiveMainloopBwdSm90ILi2ELi1ELi1EN4cute5tupleIJNS5_1CILi1EEES8_S8_EEENS6_IJNS7_ILi64EEENS7_ILi96EEENS7_ILi192EEEEEENS_6half_tEfNS_4arch4Sm90ELb0ELb1ELb1ELb0ELb1ELb0ELb1ELb0ELi3ELi1ELi1ELi1ELb0EEENS1_21CollectiveEpilogueBwdISD_SE_SG_Li384ELb0ELb1ELi3EEENS1_19SingleTileSchedulerILb0ELb0ELb0ELi96EEEEEEEEEvNT_6ParamsE,@"STO_CUDA_ENTRY STV_DEFAULT"
_ZN7cutlass13device_kernelIN5flash11enable_sm90INS1_16FlashAttnBwdSm90INS1_25CollectiveMainloopBwdSm90ILi2ELi1ELi1EN4cute5tupleIJNS5_1CILi1EEES8_S8_EEENS6_IJNS7_ILi64EEENS7_ILi96EEENS7_ILi192EEEEEENS_6half_tEfNS_4arch4Sm90ELb0ELb1ELb1ELb0ELb1ELb0ELb1ELb0ELi3ELi1ELi1ELi1ELb0EEENS1_21CollectiveEpilogueBwdISD_SE_SG_Li384ELb0ELb1ELi3EEENS1_19SingleTileSchedulerILb0ELb0ELb0ELi96EEEEEEEEEvNT_6ParamsE:
[----:B------:R-:W-:Y:S01]  /*0000*/  LDC R1, c[0x0][0x37c] ;  /* 0x0000df00ff017b82 */ /* 0x000fe20000000800 */
[----:B------:R-:W-:Y:S05]  /*0010*/  EXIT ;  /* 0x000000000000794d */ /* 0x000fea0003800000 */
.L_x_9:
        /* <DEDUP_REMOVED lines=14> */
.L_x_97:


//--------------------- .text._ZN7cutlass13device_kernelIN5flash11enable_sm90INS1_16FlashAttnBwdSm90INS1_25CollectiveMainloopBwdSm90ILi2ELi1ELi1EN4cute5tupleIJNS5_1CILi1EEES8_S8_EEENS6_IJNS7_ILi64EEENS7_ILi96EEENS7_ILi192EEEEEENS_6half_tEfNS_4arch4Sm90ELb0ELb1ELb1ELb0ELb0ELb0ELb1ELb0ELi3ELi1ELi1ELi1ELb0EEENS1_24CollectiveEpilogueBwdGQAISD_fSG_Li384ELb0ELb0EEENS1_19SingleTileSchedulerILb0ELb0ELb0ELi96EEEEEEEEEvNT_6ParamsE --------------------------
	.section	.text._ZN7cutlass13device_kernelIN5flash11enable_sm90INS1_16FlashAttnBwdSm90INS1_25CollectiveMainloopBwdSm90ILi2ELi1ELi1EN4cute5tupleIJNS5_1CILi1EEES8_S8_EEENS6_IJNS7_ILi64EEENS7_ILi96EEENS7_ILi192EEEEEENS_6half_tEfNS_4arch4Sm90ELb0ELb1ELb1ELb0ELb0ELb0ELb1ELb0ELi3ELi1ELi1ELi1ELb0EEENS1_24CollectiveEpilogueBwdGQAISD_fSG_Li384ELb0ELb0EEENS1_19SingleTileSchedulerILb0ELb0ELb0ELi96EEEEEEEEEvNT_6ParamsE,"ax",@progbits
	.align	128
.text._ZN7cutlass13device_kernelIN5flash11enable_sm90INS1_16FlashAttnBwdSm90INS1_25CollectiveMainloopBwdSm90ILi2ELi1ELi1EN4cute5tupleIJNS5_1CILi1EEES8_S8_EEENS6_IJNS7_ILi64EEENS7_ILi96EEENS7_ILi192EEEEEENS_6half_tEfNS_4arch4Sm90ELb0ELb1ELb1ELb0ELb0ELb0ELb1ELb0ELi3ELi1ELi1ELi1ELb0EEENS1_24CollectiveEpilogueBwdGQAISD_fSG_Li384ELb0ELb0EEENS1_19SingleTileSchedulerILb0ELb0ELb0ELi96EEEEEEEEEvNT_6ParamsE:
        .type           _ZN7cutlass13device_kernelIN5flash11enable_sm90INS1_16FlashAttnBwdSm90INS1_25CollectiveMainloopBwdSm90ILi2ELi1ELi1EN4cute5tupleIJNS5_1CILi1EEES8_S8_EEENS6_IJNS7_ILi64EEENS7_ILi96EEENS7_ILi192EEEEEENS_6half_tEfNS_4arch4Sm90ELb0ELb1ELb1ELb0ELb0ELb0ELb1ELb0ELi3ELi1ELi1ELi1ELb0EEENS1_24CollectiveEpilogueBwdGQAISD_fSG_Li384ELb0ELb0EEENS1_19SingleTileSchedulerILb0ELb0ELb0ELi96EEEEEEEEEvNT_6ParamsE,@function
        .size           _ZN7cutlass13device_kernelIN5flash11enable_sm90INS1_16FlashAttnBwdSm90INS1_25CollectiveMainloopBwdSm90ILi2ELi1ELi1EN4cute5tupleIJNS5_1CILi1EEES8_S8_EEENS6_IJNS7_ILi64EEENS7_ILi96EEENS7_ILi192EEEEEENS_6half_tEfNS_4arch4Sm90ELb0ELb1ELb1ELb0ELb0ELb0ELb1ELb0ELi3ELi1ELi1ELi1ELb0EEENS1_24CollectiveEpilogueBwdGQAISD_fSG_Li384ELb0ELb0EEENS1_19SingleTileSchedulerILb0ELb0ELb0ELi96EEEEEEEEEvNT_6ParamsE,(.L_x_98 - _ZN7cutlass13device_kernelIN5flash11enable_sm90INS1_16FlashAttnBwdSm90INS1_25CollectiveMainloopBwdSm90ILi2ELi1ELi1EN4cute5tupleIJNS5_1CILi1EEES8_S8_EEENS6_IJNS7_ILi64EEENS7_ILi96EEENS7_ILi192EEEEEENS_6half_tEfNS_4arch4Sm90ELb0ELb1ELb1ELb0ELb0ELb0ELb1ELb0ELi3ELi1ELi1ELi1ELb0EEENS1_24CollectiveEpilogueBwdGQAISD_fSG_Li384ELb0ELb0EEENS1_19SingleTileSchedulerILb0ELb0ELb0ELi96EEEEEEEEEvNT_6ParamsE)
        .other          _ZN7cutlass13device_kernelIN5flash11enable_sm90INS1_16FlashAttnBwdSm90INS1_25CollectiveMainloopBwdSm90ILi2ELi1ELi1EN4cute5tupleIJNS5_1CILi1EEES8_S8_EEENS6_IJNS7_ILi64EEENS7_ILi96EEENS7_ILi192EEEEEENS_6half_tEfNS_4arch4Sm90ELb0ELb1ELb1ELb0ELb0ELb0ELb1ELb0ELi3ELi1ELi1ELi1ELb0EEENS1_24CollectiveEpilogueBwdGQAISD_fSG_Li384ELb0ELb0EEENS1_19SingleTileSchedulerILb0ELb0ELb0ELi96EEEEEEEEEvNT_6ParamsE,@"STO_CUDA_ENTRY STV_DEFAULT"
_ZN7cutlass13device_kernelIN5flash11enable_sm90INS1_16FlashAttnBwdSm90INS1_25CollectiveMainloopBwdSm90ILi2ELi1ELi1EN4cute5tupleIJNS5_1CILi1EEES8_S8_EEENS6_IJNS7_ILi64EEENS7_ILi96EEENS7_ILi192EEEEEENS_6half_tEfNS_4arch4Sm90ELb0ELb1ELb1ELb0ELb0ELb0ELb1ELb0ELi3ELi1ELi1ELi1ELb0EEENS1_24CollectiveEpilogueBwdGQAISD_fSG_Li384ELb0ELb0EEENS1_19SingleTileSchedulerILb0ELb0ELb0ELi96EEEEEEEEEvNT_6ParamsE:
[----:B------:R-:W-:Y:S01]  /*0000*/  LDC R1, c[0x0][0x37c] ;  /* 0x0000df00ff017b82 */ /* 0x000fe20000000800 */
[----:B------:R-:W-:Y:S05]  /*0010*/  EXIT ;  /* 0x000000000000794d */ /* 0x000fea0003800000 */
.L_x_10:
        /* <DEDUP_REMOVED lines=14> */
.L_x_98:


//--------------------- .text._ZN7cutlass13device_kernelIN5flash11enable_sm90INS1_16FlashAttnBwdSm90INS1_25CollectiveMainloopBwdSm90ILi2ELi1ELi1EN4cute5tupleIJNS5_1CILi1EEES8_S8_EEENS6_IJNS7_ILi64EEENS7_ILi96EEENS7_ILi192EEEEEENS_6half_tEfNS_4arch4Sm90ELb0ELb1ELb1ELb0ELb1ELb0ELb1ELb0ELi3ELi1ELi1ELi1ELb0EEENS1_24CollectiveEpilogueBwdGQAISD_fSG_Li384ELb0ELb1EEENS1_19SingleTileSchedulerILb0ELb0ELb0ELi96EEEEEEEEEvNT_6ParamsE --------------------------
	.section	.text._ZN7cutlass13device_kernelIN5flash11enable_sm90INS1_16FlashAttnBwdSm90INS1_25CollectiveMainloopBwdSm90ILi2ELi1ELi1EN4cute5tupleIJNS5_1CILi1EEES8_S8_EEENS6_IJNS7_ILi64EEENS7_ILi96EEENS7_ILi192EEEEEENS_6half_tEfNS_4arch4Sm90ELb0ELb1ELb1ELb0ELb1ELb0ELb1ELb0ELi3ELi1ELi1ELi1ELb0EEENS1_24CollectiveEpilogueBwdGQAISD_fSG_Li384ELb0ELb1EEENS1_19SingleTileSchedulerILb0ELb0ELb0ELi96EEEEEEEEEvNT_6ParamsE,"ax",@progbits
	.align	128
.text._ZN7cutlass13device_kernelIN5flash11enable_sm90INS1_16FlashAttnBwdSm90INS1_25CollectiveMainloopBwdSm90ILi2ELi1ELi1EN4cute5tupleIJNS5_1CILi1EEES8_S8_EEENS6_IJNS7_ILi64EEENS7_ILi96EEENS7_ILi192EEEEEENS_6half_tEfNS_4arch4Sm90ELb0ELb1ELb1ELb0ELb1ELb0ELb1ELb0ELi3ELi1ELi1ELi1ELb0EEENS1_24CollectiveEpilogueBwdGQAISD_fSG_Li384ELb0ELb1EEENS1_19SingleTileSchedulerILb0ELb0ELb0ELi96EEEEEEEEEvNT_6ParamsE:
        .type           _ZN7cutlass13device_kernelIN5flash11enable_sm90INS1_16FlashAttnBwdSm90INS1_25CollectiveMainloopBwdSm90ILi2ELi1ELi1EN4cute5tupleIJNS5_1CILi1EEES8_S8_EEENS6_IJNS7_ILi64EEENS7_ILi96EEENS7_ILi192EEEEEENS_6half_tEfNS_4arch4Sm90ELb0ELb1ELb1ELb0ELb1ELb0ELb1ELb0ELi3ELi1ELi1ELi1ELb0EEENS1_24CollectiveEpilogueBwdGQAISD_fSG_Li384ELb0ELb1EEENS1_19SingleTileSchedulerILb0ELb0ELb0ELi96EEEEEEEEEvNT_6ParamsE,@function
        .size           _ZN7cutlass13device_kernelIN5flash11enable_sm90INS1_16FlashAttnBwdSm90INS1_25CollectiveMainloopBwdSm90ILi2ELi1ELi1EN4cute5tupleIJNS5_1CILi1EEES8_S8_EEENS6_IJNS7_ILi64EEENS7_ILi96EEENS7_ILi192EEEEEENS_6half_tEfNS_4arch4Sm90ELb0ELb1ELb1ELb0ELb1ELb0ELb1ELb0ELi3ELi1ELi1ELi1ELb0EEENS1_24CollectiveEpilogueBwdGQAISD_fSG_Li384ELb0ELb1EEENS1_19SingleTileSchedulerILb0ELb0ELb0ELi96EEEEEEEEEvNT_6ParamsE,(.L_x_99 - _ZN7cutlass13device_kernelIN5flash11enable_sm90INS1_16FlashAttnBwdSm90INS1_25CollectiveMainloopBwdSm90ILi2ELi1ELi1EN4cute5tupleIJNS5_1CILi1EEES8_S8_EEENS6_IJNS7_ILi64EEENS7_ILi96EEENS7_ILi192EEEEEENS_6half_tEfNS_4arch4Sm90ELb0ELb1ELb1ELb0ELb1ELb0ELb1ELb0ELi3ELi1ELi1ELi1ELb0EEENS1_24CollectiveEpilogueBwdGQAISD_fSG_Li384ELb0ELb1EEENS1_19SingleTileSchedulerILb0ELb0ELb0ELi96EEEEEEEEEvNT_6ParamsE)
        .other          _ZN7cutlass13device_kernelIN5flash11enable_sm90INS1_16FlashAttnBwdSm90INS1_25CollectiveMainloopBwdSm90ILi2ELi1ELi1EN4cute5tupleIJNS5_1CILi1EEES8_S8_EEENS6_IJNS7_ILi64EEENS7_ILi96EEENS7_ILi192EEEEEENS_6half_tEfNS_4arch4Sm90ELb0ELb1ELb1ELb0ELb1ELb0ELb1ELb0ELi3ELi1ELi1ELi1ELb0EEENS1_24CollectiveEpilogueBwdGQAISD_fSG_Li384ELb0ELb1EEENS1_19SingleTileSchedulerILb0ELb0ELb0ELi96EEEEEEEEEvNT_6ParamsE,@"STO_CUDA_ENTRY STV_DEFAULT"
_ZN7cutlass13device_kernelIN5flash11enable_sm90INS1_16FlashAttnBwdSm90INS1_25CollectiveMainloopBwdSm90ILi2ELi1ELi1EN4cute5tupleIJNS5_1CILi1EEES8_S8_EEENS6_IJNS7_ILi64EEENS7_ILi96EEENS7_ILi192EEEEEENS_6half_tEfNS_4arch4Sm90ELb0ELb1ELb1ELb0ELb1ELb0ELb1ELb0ELi3ELi1ELi1ELi1ELb0EEENS1_24CollectiveEpilogueBwdGQAISD_fSG_Li384ELb0ELb1EEENS1_19SingleTileSchedulerILb0ELb0ELb0ELi96EEEEEEEEEvNT_6ParamsE:
[----:B------:R-:W-:Y:S01]  /*0000*/  LDC R1, c[0x0][0x37c] ;  /* 0x0000df00ff017b82 */ /* 0x000fe20000000800 */
[----:B------:R-:W-:Y:S05]  /*0010*/  EXIT ;  /* 0x000000000000794d */ /* 0x000fea0003800000 */
.L_x_11:
        /* <DEDUP_REMOVED lines=14> */
.L_x_99:


//--------------------- .text._ZN7cutlass13device_kernelIN5flash11enable_sm90INS1_16FlashAttnBwdSm90INS1_25CollectiveMainloopBwdSm90ILi2ELi1ELi1EN4cute5tupleIJNS5_1CILi1EEES8_S8_EEENS6_IJNS7_ILi64EEENS7_ILi96EEENS7_ILi192EEEEEENS_6half_tEfNS_4arch4Sm90ELb0ELb1ELb1ELb1ELb0ELb0ELb1ELb0ELi3ELi1ELi1ELi1ELb0EEENS1_21CollectiveEpilogueBwdISD_SE_SG_Li384ELb1ELb1ELi3EEENS1_19SingleTileSchedulerILb1ELb0ELb0ELi96EEEEEEEEEvNT_6ParamsE --------------------------
	.section	.text._ZN7cutlass13device_kernelIN5flash11enable_sm90INS1_16FlashAttnBwdSm90INS1_25CollectiveMainloopBwdSm90ILi2ELi1ELi1EN4cute5tupleIJNS5_1CILi1EEES8_S8_EEENS6_IJNS7_ILi64EEENS7_ILi96EEENS7_ILi192EEEEEENS_6half_tEfNS_4arch4Sm90ELb0ELb1ELb1ELb1ELb0ELb0ELb1ELb0ELi3ELi1ELi1ELi1ELb0EEENS1_21CollectiveEpilogueBwdISD_SE_SG_Li384ELb1ELb1ELi3EEENS1_19SingleTileSchedulerILb1ELb0ELb0ELi96EEEEEEEEEvNT_6ParamsE,"ax",@progbits
	.align	128
.text._ZN7cutlass13device_kernelIN5flash11enable_sm90INS1_16FlashAttnBwdSm90INS1_25CollectiveMainloopBwdSm90ILi2ELi1ELi1EN4cute5tupleIJNS5_1CILi1EEES8_S8_EEENS6_IJNS7_ILi64EEENS7_ILi96EEENS7_ILi192EEEEEENS_6half_tEfNS_4arch4Sm90ELb0ELb1ELb1ELb1ELb0ELb0ELb1ELb0ELi3ELi1ELi1ELi1ELb0EEENS1_21CollectiveEpilogueBwdISD_SE_SG_Li384ELb1ELb1ELi3EEENS1_19SingleTileSchedulerILb1ELb0ELb0ELi96EEEEEEEEEvNT_6ParamsE:
        .type           _ZN7cutlass13device_kernelIN5flash11enable_sm90INS1_16FlashAttnBwdSm90INS1_25CollectiveMainloopBwdSm90ILi2ELi1ELi1EN4cute5tupleIJNS5_1CILi1EEES8_S8_EEENS6_IJNS7_ILi64EEENS7_ILi96EEENS7_ILi192EEEEEENS_6half_tEfNS_4arch4Sm90ELb0ELb1ELb1ELb1ELb0ELb0ELb1ELb0ELi3ELi1ELi1ELi1ELb0EEENS1_21CollectiveEpilogueBwdISD_SE_SG_Li384ELb1ELb1ELi3EEENS1_19SingleTileSchedulerILb1ELb0ELb0ELi96EEEEEEEEEvNT_6ParamsE,@function
        .size           _ZN7cutlass13device_kernelIN5flash11enable_sm90INS1_16FlashAttnBwdSm90INS1_25CollectiveMainloopBwdSm90ILi2ELi1ELi1EN4cute5tupleIJNS5_1CILi1EEES8_S8_EEENS6_IJNS7_ILi64EEENS7_ILi96EEENS7_ILi192EEEEEENS_6half_tEfNS_4arch4Sm90ELb0ELb1ELb1ELb1ELb0ELb0ELb1ELb0ELi3ELi1ELi1ELi1ELb0EEENS1_21CollectiveEpilogueBwdISD_SE_SG_Li384ELb1ELb1ELi3EEENS1_19SingleTileSchedulerILb1ELb0ELb0ELi96EEEEEEEEEvNT_6ParamsE,(.L_x_100 - _ZN7cutlass13device_kernelIN5flash11enable_sm90INS1_16FlashAttnBwdSm90INS1_25CollectiveMainloopBwdSm90ILi2ELi1ELi1EN4cute5tupleIJNS5_1CILi1EEES8_S8_EEENS6_IJNS7_ILi64EEENS7_ILi96EEENS7_ILi192EEEEEENS_6half_tEfNS_4arch4Sm90ELb0ELb1ELb1ELb1ELb0ELb0ELb1ELb0ELi3ELi1ELi1ELi1ELb0EEENS1_21CollectiveEpilogueBwdISD_SE_SG_Li384ELb1ELb1ELi3EEENS1_19SingleTileSchedulerILb1ELb0ELb0ELi96EEEEEEEEEvNT_6ParamsE)
        .other          _ZN7cutlass13device_kernelIN5flash11enable_sm90INS1_16FlashAttnBwdSm90INS1_25CollectiveMainloopBwdSm90ILi2ELi1ELi1EN4cute5tupleIJNS5_1CILi1EEES8_S8_EEENS6_IJNS7_ILi64EEENS7_ILi96EEENS7_ILi192EEEEEENS_6half_tEfNS_4arch4Sm90ELb0ELb1ELb1ELb1ELb0ELb0ELb1ELb0ELi3ELi1ELi1ELi1ELb0EEENS1_21CollectiveEpilogueBwdISD_SE_SG_Li384ELb1ELb1ELi3EEENS1_19SingleTileSchedulerILb1ELb0ELb0ELi96EEEEEEEEEvNT_6ParamsE,@"STO_CUDA_ENTRY STV_DEFAULT"
_ZN7cutlass13device_kernelIN5flash11enable_sm90INS1_16FlashAttnBwdSm90INS1_25CollectiveMainloopBwdSm90ILi2ELi1ELi1EN4cute5tupleIJNS5_1CILi1EEES8_S8_EEENS6_IJNS7_ILi64EEENS7_ILi96EEENS7_ILi192EEEEEENS_6half_tEfNS_4arch4Sm90ELb0ELb1ELb1ELb1ELb0ELb0ELb1ELb0ELi3ELi1ELi1ELi1ELb0EEENS1_21CollectiveEpilogueBwdISD_SE_SG_Li384ELb1ELb1ELi3EEENS1_19SingleTileSchedulerILb1ELb0ELb0ELi96EEEEEEEEEvNT_6ParamsE:
[----:B------:R-:W-:Y:S01]  /*0000*/  LDC R1, c[0x0][0x37c] ;  /* 0x0000df00ff017b82 */ /* 0x000fe20000000800 */
[----:B------:R-:W-:Y:S05]  /*0010*/  EXIT ;  /* 0x000000000000794d */ /* 0x000fea0003800000 */
.L_x_12:
        /* <DEDUP_REMOVED lines=14> */
.L_x_100:


//--------------------- .text._ZN7cutlass13device_kernelIN5flash11enable_sm90INS1_16FlashAttnBwdSm90INS1_25CollectiveMainloopBwdSm90ILi2ELi1ELi1EN4cute5tupleIJNS5_1CILi1EEES8_S8_EEENS6_IJNS7_ILi64EEENS7_ILi96EEENS7_ILi192EEEEEENS_6half_tEfNS_4arch4Sm90ELb0ELb1ELb1ELb1ELb1ELb0ELb1ELb0ELi3ELi1ELi1ELi1ELb0EEENS1_21CollectiveEpilogueBwdISD_SE_SG_Li384ELb1ELb1ELi3EEENS1_19SingleTileSchedulerILb1ELb0ELb0ELi96EEEEEEEEEvNT_6ParamsE --------------------------
	.section	.text._ZN7cutlass13device_kernelIN5flash11enable_sm90INS1_16FlashAttnBwdSm90INS1_25CollectiveMainloopBwdSm90ILi2ELi1ELi1EN4cute5tupleIJNS5_1CILi1EEES8_S8_EEENS6_IJNS7_ILi64EEENS7_ILi96EEENS7_ILi192EEEEEENS_6half_tEfNS_4arch4Sm90ELb0ELb1ELb1ELb1ELb1ELb0ELb1ELb0ELi3ELi1ELi1ELi1ELb0EEENS1_21CollectiveEpilogueBwdISD_SE_SG_Li384ELb1ELb1ELi3EEENS1_19SingleTileSchedulerILb1ELb0ELb0ELi96EEEEEEEEEvNT_6ParamsE,"ax",@progbits
	.align	128
.text._ZN7cutlass13device_kernelIN5flash11enable_sm90INS1_16FlashAttnBwdSm90INS1_25CollectiveMainloopBwdSm90ILi2ELi1ELi1EN4cute5tupleIJNS5_1CILi1EEES8_S8_EEENS6_IJNS7_ILi64EEENS7_ILi96EEENS7_ILi192EEEEEENS_6half_tEfNS_4arch4Sm90ELb0ELb1ELb1ELb1ELb1ELb0ELb1ELb0ELi3ELi1ELi1ELi1ELb0EEENS1_21CollectiveEpilogueBwdISD_SE_SG_Li384ELb1ELb1ELi3EEENS1_19SingleTileSchedulerILb1ELb0ELb0ELi96EEEEEEEEEvNT_6ParamsE:
        .type           _ZN7cutlass13device_kernelIN5flash11enable_sm90INS1_16FlashAttnBwdSm90INS1_25CollectiveMainloopBwdSm90ILi2ELi1ELi1EN4cute5tupleIJNS5_1CILi1EEES8_S8_EEENS6_IJNS7_ILi64EEENS7_ILi96EEENS7_ILi192EEEEEENS_6half_tEfNS_4arch4Sm90ELb0ELb1ELb1ELb1ELb1ELb0ELb1ELb0ELi3ELi1ELi1ELi1ELb0EEENS1_21CollectiveEpilogueBwdISD_SE_SG_Li384ELb1ELb1ELi3EEENS1_19SingleTileSchedulerILb1ELb0ELb0ELi96EEEEEEEEEvNT_6ParamsE,@function
        .size           _ZN7cutlass13device_kernelIN5flash11enable_sm90INS1_16FlashAttnBwdSm90INS1_25CollectiveMainloopBwdSm90ILi2ELi1ELi1EN4cute5tupleIJNS5_1CILi1EEES8_S8_EEENS6_IJNS7_ILi64EEENS7_ILi96EEENS7_ILi192EEEEEENS_6half_tEfNS_4arch4Sm90ELb0ELb1ELb1ELb1ELb1ELb0ELb1ELb0ELi3ELi1ELi1ELi1ELb0EEENS1_21CollectiveEpilogueBwdISD_SE_SG_Li384ELb1ELb1ELi3EEENS1_19SingleTileSchedulerILb1ELb0ELb0ELi96EEEEEEEEEvNT_6ParamsE,(.L_x_101 - _ZN7cutlass13device_kernelIN5flash11enable_sm90INS1_16FlashAttnBwdSm90INS1_25CollectiveMainloopBwdSm90ILi2ELi1ELi1EN4cute5tupleIJNS5_1CILi1EEES8_S8_EEENS6_IJNS7_ILi64EEENS7_ILi96EEENS7_ILi192EEEEEENS_6half_tEfNS_4arch4Sm90ELb0ELb1ELb1ELb1ELb1ELb0ELb1ELb0ELi3ELi1ELi1ELi1ELb0EEENS1_21CollectiveEpilogueBwdISD_SE_SG_Li384ELb1ELb1ELi3EEENS1_19SingleTileSchedulerILb1ELb0ELb0ELi96EEEEEEEEEvNT_6ParamsE)
        .other          _ZN7cutlass13device_kernelIN5flash11enable_sm90INS1_16FlashAttnBwdSm90INS1_25CollectiveMainloopBwdSm90ILi2ELi1ELi1EN4cute5tupleIJNS5_1CILi1EEES8_S8_EEENS6_IJNS7_ILi64EEENS7_ILi96EEENS7_ILi192EEEEEENS_6half_tEfNS_4arch4Sm90ELb0ELb1ELb1ELb1ELb1ELb0ELb1ELb0ELi3ELi1ELi1ELi1ELb0EEENS1_21CollectiveEpilogueBwdISD_SE_SG_Li384ELb1ELb1ELi3EEENS1_19SingleTileSchedulerILb1ELb0ELb0ELi96EEEEEEEEEvNT_6ParamsE,@"STO_CUDA_ENTRY STV_DEFAULT"
_ZN7cutlass13device_kernelIN5flash11enable_sm90INS1_16FlashAttnBwdSm90INS1_25CollectiveMainloopBwdSm90ILi2ELi1ELi1EN4cute5tupleIJNS5_1CILi1EEES8_S8_EEENS6_IJNS7_ILi64EEENS7_ILi96EEENS7_ILi192EEEEEENS_6half_tEfNS_4arch4Sm90ELb0ELb1ELb1ELb1ELb1ELb0ELb1ELb0ELi3ELi1ELi1ELi1ELb0EEENS1_21CollectiveEpilogueBwdISD_SE_SG_Li384ELb1ELb1ELi3EEENS1_19SingleTileSchedulerILb1ELb0ELb0ELi96EEEEEEEEEvNT_6ParamsE:
[----:B------:R-:W-:Y:S01]  /*0000*/  LDC R1, c[0x0][0x37c] ;  /* 0x0000df00ff017b82 */ /* 0x000fe20000000800 */
[----:B------:R-:W-:Y:S05]  /*0010*/  EXIT ;  /* 0x000000000000794d */ /* 0x000fea0003800000 */
.L_x_13:
        /* <DEDUP_REMOVED lines=14> */
.L_x_101:


//--------------------- .text._ZN7cutlass13device_kernelIN5flash11enable_sm90INS1_16FlashAttnBwdSm90INS1_25CollectiveMainloopBwdSm90ILi2ELi1ELi1EN4cute5tupleIJNS5_1CILi1EEES8_S8_EEENS6_IJNS7_ILi64EEENS7_ILi96EEENS7_ILi192EEEEEENS_6half_tEfNS_4arch4Sm90ELb0ELb1ELb1ELb1ELb0ELb0ELb1ELb0ELi3ELi1ELi1ELi1ELb0EEENS1_24CollectiveEpilogueBwdGQAISD_fSG_Li384ELb1ELb0EEENS1_19SingleTileSchedulerILb1ELb0ELb0ELi96EEEEEEEEEvNT_6ParamsE --------------------------
	.section	.text._ZN7cutlass13device_kernelIN5flash11enable_sm90INS1_16FlashAttnBwdSm90INS1_25CollectiveMainloopBwdSm90ILi2ELi1ELi1EN4cute5tupleIJNS5_1CILi1EEES8_S8_EEENS6_IJNS7_ILi64EEENS7_ILi96EEENS7_ILi192EEEEEENS_6half_tEfNS_4arch4Sm90ELb0ELb1ELb1ELb1ELb0ELb0ELb1ELb0ELi3ELi1ELi1ELi1ELb0EEENS1_24CollectiveEpilogueBwdGQAISD_fSG_Li384ELb1ELb0EEENS1_19SingleTileSchedulerILb1ELb0ELb0ELi96EEEEEEEEEvNT_6ParamsE,"ax",@progbits
	.align	128
.text._ZN7cutlass13device_kernelIN5flash11enable_sm90INS1_16FlashAttnBwdSm90INS1_25CollectiveMainloopBwdSm90ILi2ELi1ELi1EN4cute5tupleIJNS5_1CILi1EEES8_S8_EEENS6_IJNS7_ILi64EEENS7_ILi96EEENS7_ILi192EEEEEENS_6half_tEfNS_4arch4Sm90ELb0ELb1ELb1ELb1ELb0ELb0ELb1ELb0ELi3ELi1ELi1ELi1ELb0EEENS1_24CollectiveEpilogueBwdGQAISD_fSG_Li384ELb1ELb0EEENS1_19SingleTileSchedulerILb1ELb0ELb0ELi96EEEEEEEEEvNT_6ParamsE:
        .type           _ZN7cutlass13device_kernelIN5flash11enable_sm90INS1_16FlashAttnBwdSm90INS1_25CollectiveMainloopBwdSm90ILi2ELi1ELi1EN4cute5tupleIJNS5_1CILi1EEES8_S8_EEENS6_IJNS7_ILi64EEENS7_ILi96EEENS7_ILi192EEEEEENS_6half_tEfNS_4arch4Sm90ELb0ELb1ELb1ELb1ELb0ELb0ELb1ELb0ELi3ELi1ELi1ELi1ELb0EEENS1_24CollectiveEpilogueBwdGQAISD_fSG_Li384ELb1ELb0EEENS1_19SingleTileSchedulerILb1ELb0ELb0ELi96EEEEEEEEEvNT_6ParamsE,@function
        .size           _ZN7cutlass13device_kernelIN5flash11enable_sm90INS1_16FlashAttnBwdSm90INS1_25CollectiveMainloopBwdSm90ILi2ELi1ELi1EN4cute5tupleIJNS5_1CILi1EEES8_S8_EEENS6_IJNS7_ILi64EEENS7_ILi96EEENS7_ILi192EEEEEENS_6half_tEfNS_4arch4Sm90ELb0ELb1ELb1ELb1ELb0ELb0ELb1ELb0ELi3ELi1ELi1ELi1ELb0EEENS1_24CollectiveEpilogueBwdGQAISD_fSG_Li384ELb1ELb0EEENS1_19SingleTileSchedulerILb1ELb0ELb0ELi96EEEEEEEEEvNT_6ParamsE,(.L_x_102 - _ZN7cutlass13device_kernelIN5flash11enable_sm90INS1_16FlashAttnBwdSm90INS1_25CollectiveMainloopBwdSm90ILi2ELi1ELi1EN4cute5tupleIJNS5_1CILi1EEES8_S8_EEENS6_IJNS7_ILi64EEENS7_ILi96EEENS7_ILi192EEEEEENS_6half_tEfNS_4arch4Sm90ELb0ELb1ELb1ELb1ELb0ELb0ELb1ELb0ELi3ELi1ELi1ELi1ELb0EEENS1_24CollectiveEpilogueBwdGQAISD_fSG_Li384ELb1ELb0EEENS1_19SingleTileSchedulerILb1ELb0ELb0ELi96EEEEEEEEEvNT_6ParamsE)
        .other          _ZN7cutlass13device_kernelIN5flash11enable_sm90INS1_16FlashAttnBwdSm90INS1_25CollectiveMainloopBwdSm90ILi2ELi1ELi1EN4cute5tupleIJNS5_1CILi1EEES8_S8_EEENS6_IJNS7_ILi64EEENS7_ILi96EEENS7_ILi192EEEEEENS_6half_tEfNS_4arch4Sm90ELb0ELb1ELb1ELb1ELb0ELb0ELb1ELb0ELi3ELi1ELi1ELi1ELb0EEENS1_24CollectiveEpilogueBwdGQAISD_fSG_Li384ELb1ELb0EEENS1_19SingleTileSchedulerILb1ELb0ELb0ELi96EEEEEEEEEvNT_6ParamsE,@"STO_CUDA_ENTRY STV_DEFAULT"
_ZN7cutlass13device_kernelIN5flash11enable_sm90INS1_16FlashAttnBwdSm90INS1_25CollectiveMainloopBwdSm90ILi2ELi1ELi1EN4cute5tupleIJNS5_1CILi1EEES8_S8_EEENS6_IJNS7_ILi64EEENS7_ILi96EEENS7_ILi192EEEEEENS_6half_tEfNS_4arch4Sm90ELb0ELb1ELb1ELb1ELb0ELb0ELb1ELb0ELi3ELi1ELi1ELi1ELb0EEENS1_24CollectiveEpilogueBwdGQAISD_fSG_Li384ELb1ELb0EEENS1_19SingleTileSchedulerILb1ELb0ELb0ELi96EEEEEEEEEvNT_6ParamsE:
[----:B------:R-:W-:Y:S01]  /*0000*/  LDC R1, c[0x0][0x37c] ;  /* 0x0000df00ff017b82 */ /* 0x000fe20000000800 */
[----:B------:R-:W-:Y:S05]  /*0010*/  EXIT ;  /* 0x000000000000794d */ /* 0x000fea0003800000 */
.L_x_14:
        /* <DEDUP_REMOVED lines=14> */
.L_x_102:


//--------------------- .text._ZN7cutlass13device_kernelIN5flash11enable_sm90INS1_16FlashAttnBwdSm90INS1_25CollectiveMainloopBwdSm90ILi2ELi1ELi1EN4cute5tupleIJNS5_1CILi1EEES8_S8_EEENS6_IJNS7_ILi64EEENS7_ILi96EEENS7_ILi192EEEEEENS_6half_tEfNS_4arch4Sm90ELb0ELb1ELb1ELb1ELb1ELb0ELb1ELb0ELi3ELi1ELi1ELi1ELb0EEENS1_24CollectiveEpilogueBwdGQAISD_fSG_Li384ELb1ELb1EEENS1_19SingleTileSchedulerILb1ELb0ELb0ELi96EEEEEEEEEvNT_6ParamsE --------------------------
	.section	.text._ZN7cutlass13device_kernelIN5flash11enable_sm90INS1_16FlashAttnBwdSm90INS1_25CollectiveMainloopBwdSm90ILi2ELi1ELi1EN4cute5tupleIJNS5_1CILi1EEES8_S8_EEENS6_IJNS7_ILi64EEENS7_ILi96EEENS7_ILi192EEEEEENS_6half_tEfNS_4arch4Sm90ELb0ELb1ELb1ELb1ELb1ELb0ELb1ELb0ELi3ELi1ELi1ELi1ELb0EEENS1_24CollectiveEpilogueBwdGQAISD_fSG_Li384ELb1ELb1EEENS1_19SingleTileSchedulerILb1ELb0ELb0ELi96EEEEEEEEEvNT_6ParamsE,"ax",@progbits
	.align	128
.text._ZN7cutlass13device_kernelIN5flash11enable_sm90INS1_16FlashAttnBwdSm90INS1_25CollectiveMainloopBwdSm90ILi2ELi1ELi1EN4cute5tupleIJNS5_1CILi1EEES8_S8_EEENS6_IJNS7_ILi64EEENS7_ILi96EEENS7_ILi192EEEEEENS_6half_tEfNS_4arch4Sm90ELb0ELb1ELb1ELb1ELb1ELb0ELb1ELb0ELi3ELi1ELi1ELi1ELb0EEENS1_24CollectiveEpilogueBwdGQAISD_fSG_Li384ELb1ELb1EEENS1_19SingleTileSchedulerILb1ELb0ELb0ELi96EEEEEEEEEvNT_6ParamsE:
        .type           _ZN7cutlass13device_kernelIN5flash11enable_sm90INS1_16FlashAttnBwdSm90INS1_25CollectiveMainloopBwdSm90ILi2ELi1ELi1EN4cute5tupleIJNS5_1CILi1EEES8_S8_EEENS6_IJNS7_ILi64EEENS7_ILi96EEENS7_ILi192EEEEEENS_6half_tEfNS_4arch4Sm90ELb0ELb1ELb1ELb1ELb1ELb0ELb1ELb0ELi3ELi1ELi1ELi1ELb0EEENS1_24CollectiveEpilogueBwdGQAISD_fSG_Li384ELb1ELb1EEENS1_19SingleTileSchedulerILb1ELb0ELb0ELi96EEEEEEEEEvNT_6ParamsE,@function
        .size           _ZN7cutlass13device_kernelIN5flash11enable_sm90INS1_16FlashAttnBwdSm90INS1_25CollectiveMainloopBwdSm90ILi2ELi1ELi1EN4cute5tupleIJNS5_1CILi1EEES8_S8_EEENS6_IJNS7_ILi64EEENS7_ILi96EEENS7_ILi192EEEEEENS_6half_tEfNS_4arch4Sm90ELb0ELb1ELb1ELb1ELb1ELb0ELb1ELb0ELi3ELi1ELi1ELi1ELb0EEENS1_24CollectiveEpilogueBwdGQAISD_fSG_Li384ELb1ELb1EEENS1_19SingleTileSchedulerILb1ELb0ELb0ELi96EEEEEEEEEvNT_6ParamsE,(.L_x_103 - _ZN7cutlass13device_kernelIN5flash11enable_sm90INS1_16FlashAttnBwdSm90INS1_25CollectiveMainloopBwdSm90ILi2ELi1ELi1EN4cute5tupleIJNS5_1CILi1EEES8_S8_EEENS6_IJNS7_ILi64EEENS7_ILi96EEENS7_ILi192EEEEEENS_6half_tEfNS_4arch4Sm90ELb0ELb1ELb1ELb1ELb1ELb0ELb1ELb0ELi3ELi1ELi1ELi1ELb0EEENS1_24CollectiveEpilogueBwdGQAISD_fSG_Li384ELb1ELb1EEENS1_19SingleTileSchedulerILb1ELb0ELb0ELi96EEEEEEEEEvNT_6ParamsE)
        .other          _ZN7cutlass13device_kernelIN5flash11enable_sm90INS1_16FlashAttnBwdSm90INS1_25CollectiveMainloopBwdSm90ILi2ELi1ELi1EN4cute5tupleIJNS5_1CILi1EEES8_S8_EEENS6_IJNS7_ILi64EEENS7_ILi96EEENS7_ILi192EEEEEENS_6half_tEfNS_4arch4Sm90ELb0ELb1ELb1ELb1ELb1ELb0ELb1ELb0ELi3ELi1ELi1ELi1ELb0EEENS1_24CollectiveEpilogueBwdGQAISD_fSG_Li384ELb1ELb1EEENS1_19SingleTileSchedulerILb1ELb0ELb0ELi96EEEEEEEEEvNT_6ParamsE,@"STO_CUDA_ENTRY STV_DEFAULT"
_ZN7cutlass13device_kernelIN5flash11enable_sm90INS1_16FlashAttnBwdSm90INS1_25CollectiveMainloopBwdSm90ILi2ELi1ELi1EN4cute5tupleIJNS5_1CILi1EEES8_S8_EEENS6_IJNS7_ILi64EEENS7_ILi96EEENS7_ILi192EEEEEENS_6half_tEfNS_4arch4Sm90ELb0ELb1ELb1ELb1ELb1ELb0ELb1ELb0ELi3ELi1ELi1ELi1ELb0EEENS1_24CollectiveEpilogueBwdGQAISD_fSG_Li384ELb1ELb1EEENS1_19SingleTileSchedulerILb1ELb0ELb0ELi96EEEEEEEEEvNT_6ParamsE:
[----:B------:R-:W-:Y:S01]  /*0000*/  LDC R1, c[0x0][0x37c] ;  /* 0x0000df00ff017b82 */ /* 0x000fe20000000800 */
[----:B------:R-:W-:Y:S05]  /*0010*/  EXIT ;  /* 0x000000000000794d */ /* 0x000fea0003800000 */
.L_x_15:
        /* <DEDUP_REMOVED lines=14> */
.L_x_103:


//--------------------- .text._ZN7cutlass13device_kernelIN5flash11enable_sm90INS1_16FlashAttnBwdSm90INS1_25CollectiveMainloopBwdSm90ILi2ELi1ELi1EN4cute5tupleIJNS5_1CILi1EEES8_S8_EEENS6_IJNS7_ILi64EEENS7_ILi96EEENS7_ILi192EEEEEENS_6half_tEfNS_4arch4Sm90ELb1ELb0ELb1ELb0ELb0ELb0ELb1ELb0ELi3ELi1ELi1ELi1ELb0EEENS1_21CollectiveEpilogueBwdISD_SE_SG_Li384ELb0ELb1ELi3EEENS1_25SingleTileBwdLPTSchedulerILb0ELi96ELb0EEEEEEEEEvNT_6ParamsE --------------------------
	.section	.text._ZN7cutlass13device_kernelIN5flash11enable_sm90INS1_16FlashAttnBwdSm90INS1_25CollectiveMainloopBwdSm90ILi2ELi1ELi1EN4cute5tupleIJNS5_1CILi1EEES8_S8_EEENS6_IJNS7_ILi64EEENS7_ILi96EEENS7_ILi192EEEEEENS_6half_tEfNS_4arch4Sm90ELb1ELb0ELb1ELb0ELb0ELb0ELb1ELb0ELi3ELi1ELi1ELi1ELb0EEENS1_21CollectiveEpilogueBwdISD_SE_SG_Li384ELb0ELb1ELi3EEENS1_25SingleTileBwdLPTSchedulerILb0ELi96ELb0EEEEEEEEEvNT_6ParamsE,"ax",@progbits
	.align	128
.text._ZN7cutlass13device_kernelIN5flash11enable_sm90INS1_16FlashAttnBwdSm90INS1_25CollectiveMainloopBwdSm90ILi2ELi1ELi1EN4cute5tupleIJNS5_1CILi1EEES8_S8_EEENS6_IJNS7_ILi64EEENS7_ILi96EEENS7_ILi192EEEEEENS_6half_tEfNS_4arch4Sm90ELb1ELb0ELb1ELb0ELb0ELb0ELb1ELb0ELi3ELi1ELi1ELi1ELb0EEENS1_21CollectiveEpilogueBwdISD_SE_SG_Li384ELb0ELb1ELi3EEENS1_25SingleTileBwdLPTSchedulerILb0ELi96ELb0EEEEEEEEEvNT_6ParamsE:
        .type           _ZN7cutlass13device_kernelIN5flash11enable_sm90INS1_16FlashAttnBwdSm90INS1_25CollectiveMainloopBwdSm90ILi2ELi1ELi1EN4cute5tupleIJNS5_1CILi1EEES8_S8_EEENS6_IJNS7_ILi64EEENS7_ILi96EEENS7_ILi192EEEEEENS_6half_tEfNS_4arch4Sm90ELb1ELb0ELb1ELb0ELb0ELb0ELb1ELb0ELi3ELi1ELi1ELi1ELb0EEENS1_21CollectiveEpilogueBwdISD_SE_SG_Li384ELb0ELb1ELi3EEENS1_25SingleTileBwdLPTSchedulerILb0ELi96ELb0EEEEEEEEEvNT_6ParamsE,@function
        .size           _ZN7cutlass13device_kernelIN5flash11enable_sm90INS1_16FlashAttnBwdSm90INS1_25CollectiveMainloopBwdSm90ILi2ELi1ELi1EN4cute5tupleIJNS5_1CILi1EEES8_S8_EEENS6_IJNS7_ILi64EEENS7_ILi96EEENS7_ILi192EEEEEENS_6half_tEfNS_4arch4Sm90ELb1ELb0ELb1ELb0ELb0ELb0ELb1ELb0ELi3ELi1ELi1ELi1ELb0EEENS1_21CollectiveEpilogueBwdISD_SE_SG_Li384ELb0ELb1ELi3EEENS1_25SingleTileBwdLPTSchedulerILb0ELi96ELb0EEEEEEEEEvNT_6ParamsE,(.L_x_104 - _ZN7cutlass13device_kernelIN5flash11enable_sm90INS1_16FlashAttnBwdSm90INS1_25CollectiveMainloopBwdSm90ILi2ELi1ELi1EN4cute5tupleIJNS5_1CILi1EEES8_S8_EEENS6_IJNS7_ILi64EEENS7_ILi96EEENS7_ILi192EEEEEENS_6half_tEfNS_4arch4Sm90ELb1ELb0ELb1ELb0ELb0ELb0ELb1ELb0ELi3ELi1ELi1ELi1ELb0EEENS1_21CollectiveEpilogueBwdISD_SE_SG_Li384ELb0ELb1ELi3EEENS1_25SingleTileBwdLPTSchedulerILb0ELi96ELb0EEEEEEEEEvNT_6ParamsE)
        .other          _ZN7cutlass13device_kernelIN5flash11enable_sm90INS1_16FlashAttnBwdSm90INS1_25CollectiveMainloopBwdSm90ILi2ELi1ELi1EN4cute5tupleIJNS5_1CILi1EEES8_S8_EEENS6_IJNS7_ILi64EEENS7_ILi96EEENS7_ILi192EEEEEENS_6half_tEfNS_4arch4Sm90ELb1ELb0ELb1ELb0ELb0ELb0ELb1ELb0ELi3ELi1ELi1ELi1ELb0EEENS1_21CollectiveEpilogueBwdISD_SE_SG_Li384ELb0ELb1ELi3EEENS1_25SingleTileBwdLPTSchedulerILb0ELi96ELb0EEEEEEEEEvNT_6ParamsE,@"STO_CUDA_ENTRY STV_DEFAULT"
_ZN7cutlass13device_kernelIN5flash11enable_sm90INS1_16FlashAttnBwdSm90INS1_25CollectiveMainloopBwdSm90ILi2ELi1ELi1EN4cute5tupleIJNS5_1CILi1EEES8_S8_EEENS6_IJNS7_ILi64EEENS7_ILi96EEENS7_ILi192EEEEEENS_6half_tEfNS_4arch4Sm90ELb1ELb0ELb1ELb0ELb0ELb0ELb1ELb0ELi3ELi1ELi1ELi1ELb0EEENS1_21CollectiveEpilogueBwdISD_SE_SG_Li384ELb0ELb1ELi3EEENS1_25SingleTileBwdLPTSchedulerILb0ELi96ELb0EEEEEEEEEvNT_6ParamsE:
[----:B------:R-:W-:Y:S01]  /*0000*/  LDC R1, c[0x0][0x37c] ;  /* 0x0000df00ff017b82 */ /* 0x000fe20000000800 */
[----:B------:R-:W-:Y:S05]  /*0010*/  EXIT ;  /* 0x000000000000794d */ /* 0x000fea0003800000 */
.L_x_16:
        /* <DEDUP_REMOVED lines=14> */
.L_x_104:


//--------------------- .text._ZN7cutlass13device_kernelIN5flash11enable_sm90INS1_16FlashAttnBwdSm90INS1_25CollectiveMainloopBwdSm90ILi2ELi1ELi1EN4cute5tupleIJNS5_1CILi1EEES8_S8_EEENS6_IJNS7_ILi64EEENS7_ILi96EEENS7_ILi192EEEEEENS_6half_tEfNS_4arch4Sm90ELb1ELb0ELb1ELb0ELb1ELb0ELb1ELb0ELi3ELi1ELi1ELi1ELb0EEENS1_21CollectiveEpilogueBwdISD_SE_SG_Li384ELb0ELb1ELi3EEENS1_25SingleTileBwdLPTSchedulerILb0ELi96ELb1EEEEEEEEEvNT_6ParamsE --------------------------
	.section	.text._ZN7cutlass13device_kernelIN5flash11enable_sm90INS1_16FlashAttnBwdSm90INS1_25CollectiveMainloopBwdSm90ILi2ELi1ELi1EN4cute5tupleIJNS5_1CILi1EEES8_S8_EEENS6_IJNS7_ILi64EEENS7_ILi96EEENS7_ILi192EEEEEENS_6half_tEfNS_4arch4Sm90ELb1ELb0ELb1ELb0ELb1ELb0ELb1ELb0ELi3ELi1ELi1ELi1ELb0EEENS1_21CollectiveEpilogueBwdISD_SE_SG_Li384ELb0ELb1ELi3EEENS1_25SingleTileBwdLPTSchedulerILb0ELi96ELb1EEEEEEEEEvNT_6ParamsE,"ax",@progbits
	.align	128
.text._ZN7cutlass13device_kernelIN5flash11enable_sm90INS1_16FlashAttnBwdSm90INS1_25CollectiveMainloopBwdSm90ILi2ELi1ELi1EN4cute5tupleIJNS5_1CILi1EEES8_S8_EEENS6_IJNS7_ILi64EEENS7_ILi96EEENS7_ILi192EEEEEENS_6half_tEfNS_4arch4Sm90ELb1ELb0ELb1ELb0ELb1ELb0ELb1ELb0ELi3ELi1ELi1ELi1ELb0EEENS1_21CollectiveEpilogueBwdISD_SE_SG_Li384ELb0ELb1ELi3EEENS1_25SingleTileBwdLPTSchedulerILb0ELi96ELb1EEEEEEEEEvNT_6ParamsE:
        .type           _ZN7cutlass13device_kernelIN5flash11enable_sm90INS1_16FlashAttnBwdSm90INS1_25CollectiveMainloopBwdSm90ILi2ELi1ELi1EN4cute5tupleIJNS5_1CILi1EEES8_S8_EEENS6_IJNS7_ILi64EEENS7_ILi96EEENS7_ILi192EEEEEENS_6half_tEfNS_4arch4Sm90ELb1ELb0ELb1ELb0ELb1ELb0ELb1ELb0ELi3ELi1ELi1ELi1ELb0EEENS1_21CollectiveEpilogueBwdISD_SE_SG_Li384ELb0ELb1ELi3EEENS1_25SingleTileBwdLPTSchedulerILb0ELi96ELb1EEEEEEEEEvNT_6ParamsE,@function
        .size           _ZN7cutlass13device_kernelIN5flash11enable_sm90INS1_16FlashAttnBwdSm90INS1_25CollectiveMainloopBwdSm90ILi2ELi1ELi1EN4cute5tupleIJNS5_1CILi1EEES8_S8_EEENS6_IJNS7_ILi64EEENS7_ILi96EEENS7_ILi192EEEEEENS_6half_tEfNS_4arch4Sm90ELb1ELb0ELb1ELb0ELb1ELb0ELb1ELb0ELi3ELi1ELi1ELi1ELb0EEENS1_21CollectiveEpilogueBwdISD_SE_SG_Li384ELb0ELb1ELi3EEENS1_25SingleTileBwdLPTSchedulerILb0ELi96ELb1EEEEEEEEEvNT_6ParamsE,(.L_x_105 - _ZN7cutlass13device_kernelIN5flash11enable_sm90INS1_16FlashAttnBwdSm90INS1_25CollectiveMainloopBwdSm90ILi2ELi1ELi1EN4cute5tupleIJNS5_1CILi1EEES8_S8_EEENS6_IJNS7_ILi64EEENS7_ILi96EEENS7_ILi192EEEEEENS_6half_tEfNS_4arch4Sm90ELb1ELb0ELb1ELb0ELb1ELb0ELb1ELb0ELi3ELi1ELi1ELi1ELb0EEENS1_21CollectiveEpilogueBwdISD_SE_SG_Li384ELb0ELb1ELi3EEENS1_25SingleTileBwdLPTSchedulerILb0ELi96ELb1EEEEEEEEEvNT_6ParamsE)
        .other          _ZN7cutlass13device_kernelIN5flash11enable_sm90INS1_16FlashAttnBwdSm90INS1_25CollectiveMainloopBwdSm90ILi2ELi1ELi1EN4cute5tupleIJNS5_1CILi1EEES8_S8_EEENS6_IJNS7_ILi64EEENS7_ILi96EEENS7_ILi192EEEEEENS_6half_tEfNS_4arch4Sm90ELb1ELb0ELb1ELb0ELb1ELb0ELb1ELb0ELi3ELi1ELi1ELi1ELb0EEENS1_21CollectiveEpilogueBwdISD_SE_SG_Li384ELb0ELb1ELi3EEENS1_25SingleTileBwdLPTSchedulerILb0ELi96ELb1EEEEEEEEEvNT_6ParamsE,@"STO_CUDA_ENTRY STV_DEFAULT"
_ZN7cutlass13device_kernelIN5flash11enable_sm90INS1_16FlashAttnBwdSm90INS1_25CollectiveMainloopBwdSm90ILi2ELi1ELi1EN4cute5tupleIJNS5_1CILi1EEES8_S8_EEENS6_IJNS7_ILi64EEENS7_ILi96EEENS7_ILi192EEEEEENS_6half_tEfNS_4arch4Sm90ELb1ELb0ELb1ELb0ELb1ELb0ELb1ELb0ELi3ELi1ELi1ELi1ELb0EEENS1_21CollectiveEpilogueBwdISD_SE_SG_Li384ELb0ELb1ELi3EEENS1_25SingleTileBwdLPTSchedulerILb0ELi96ELb1EEEEEEEEEvNT_6ParamsE:
[----:B------:R-:W-:Y:S01]  /*0000*/  LDC R1, c[0x0][0x37c] ;  /* 0x0000df00ff017b82 */ /* 0x000fe20000000800 */
[----:B------:R-:W-:Y:S05]  /*0010*/  EXIT ;  /* 0x000000000000794d */ /* 0x000fea0003800000 */
.L_x_17:
        /* <DEDUP_REMOVED lines=14> */
.L_x_105:


//--------------------- .text._ZN7cutlass13device_kernelIN5flash11enable_sm90INS1_16FlashAttnBwdSm90INS1_25CollectiveMainloopBwdSm90ILi2ELi1ELi1EN4cute5tupleIJNS5_1CILi1EEES8_S8_EEENS6_IJNS7_ILi64EEENS7_ILi96EEENS7_ILi192EEEEEENS_6half_tEfNS_4arch4Sm90ELb1ELb0ELb1ELb0ELb0ELb0ELb1ELb0ELi3ELi1ELi1ELi1ELb0EEENS1_24CollectiveEpilogueBwdGQAISD_fSG_Li384ELb0ELb0EEENS1_25SingleTileBwdLPTSchedulerILb0ELi96ELb0EEEEEEEEEvNT_6ParamsE --------------------------
	.section	.text._ZN7cutlass13device_kernelIN5flash11enable_sm90INS1_16FlashAttnBwdSm90INS1_25CollectiveMainloopBwdSm90ILi2ELi1ELi1EN4cute5tupleIJNS5_1CILi1EEES8_S8_EEENS6_IJNS7_ILi64EEENS7_ILi96EEENS7_ILi192EEEEEENS_6half_tEfNS_4arch4Sm90ELb1ELb0ELb1ELb0ELb0ELb0ELb1ELb0ELi3ELi1ELi1ELi1ELb0EEENS1_24CollectiveEpilogueBwdGQAISD_fSG_Li384ELb0ELb0EEENS1_25SingleTileBwdLPTSchedulerILb0ELi96ELb0EEEEEEEEEvNT_6ParamsE,"ax",@progbits
	.align	128
.text._ZN7cutlass13device_kernelIN5flash11enable_sm90INS1_16FlashAttnBwdSm90INS1_25CollectiveMainloopBwdSm90ILi2ELi1ELi1EN4cute5tupleIJNS5_1CILi1EEES8_S8_EEENS6_IJNS7_ILi64EEENS7_ILi96EEENS7_ILi192EEEEEENS_6half_tEfNS_4arch4Sm90ELb1ELb0ELb1ELb0ELb0ELb0ELb1ELb0ELi3ELi1ELi1ELi1ELb0EEENS1_24CollectiveEpilogueBwdGQAISD_fSG_Li384ELb0ELb0EEENS1_25SingleTileBwdLPTSchedulerILb0ELi96ELb0EEEEEEEEEvNT_6ParamsE:
        .type           _ZN7cutlass13device_kernelIN5flash11enable_sm90INS1_16FlashAttnBwdSm90INS1_25CollectiveMainloopBwdSm90ILi2ELi1ELi1EN4cute5tupleIJNS5_1CILi1EEES8_S8_EEENS6_IJNS7_ILi64EEENS7_ILi96EEENS7_ILi192EEEEEENS_6half_tEfNS_4arch4Sm90ELb1ELb0ELb1ELb0ELb0ELb0ELb1ELb0ELi3ELi1ELi1ELi1ELb0EEENS1_24CollectiveEpilogueBwdGQAISD_fSG_Li384ELb0ELb0EEENS1_25SingleTileBwdLPTSchedulerILb0ELi96ELb0EEEEEEEEEvNT_6ParamsE,@function
        .size           _ZN7cutlass13device_kernelIN5flash11enable_sm90INS1_16FlashAttnBwdSm90INS1_25CollectiveMainloopBwdSm90ILi2ELi1ELi1EN4cute5tupleIJNS5_1CILi1EEES8_S8_EEENS6_IJNS7_ILi64EEENS7_ILi96EEENS7_ILi192EEEEEENS_6half_tEfNS_4arch4Sm90ELb1ELb0ELb1ELb0ELb0ELb0ELb1ELb0ELi3ELi1ELi1ELi1ELb0EEENS1_24CollectiveEpilogueBwdGQAISD_fSG_Li384ELb0ELb0EEENS1_25SingleTileBwdLPTSchedulerILb0ELi96ELb0EEEEEEEEEvNT_6ParamsE,(.L_x_106 - _ZN7cutlass13device_kernelIN5flash11enable_sm90INS1_16FlashAttnBwdSm90INS1_25CollectiveMainloopBwdSm90ILi2ELi1ELi1EN4cute5tupleIJNS5_1CILi1EEES8_S8_EEENS6_IJNS7_ILi64EEENS7_ILi96EEENS7_ILi192EEEEEENS_6half_tEfNS_4arch4Sm90ELb1ELb0ELb1ELb0ELb0ELb0ELb1ELb0ELi3ELi1ELi1ELi1ELb0EEENS1_24CollectiveEpilogueBwdGQAISD_fSG_Li384ELb0ELb0EEENS1_25SingleTileBwdLPTSchedulerILb0ELi96ELb0EEEEEEEEEvNT_6ParamsE)
        .other          _ZN7cutlass13device_kernelIN5flash11enable_sm90INS1_16FlashAttnBwdSm90INS1_25CollectiveMainloopBwdSm90ILi2ELi1ELi1EN4cute5tupleIJNS5_1CILi1EEES8_S8_EEENS6_IJNS7_ILi64EEENS7_ILi96EEENS7_ILi192EEEEEENS_6half_tEfNS_4arch4Sm90ELb1ELb0ELb1ELb0ELb0ELb0ELb1ELb0ELi3ELi1ELi1ELi1ELb0EEENS1_24CollectiveEpilogueBwdGQAISD_fSG_Li384ELb0ELb0EEENS1_25SingleTileBwdLPTSchedulerILb0ELi96ELb0EEEEEEEEEvNT_6ParamsE,@"STO_CUDA_ENTRY STV_DEFAULT"
_ZN7cutlass13device_kernelIN5flash11enable_sm90INS1_16FlashAttnBwdSm90INS1_25CollectiveMainloopBwdSm90ILi2ELi1ELi1EN4cute5tupleIJNS5_1CILi1EEES8_S8_EEENS6_IJNS7_ILi64EEENS7_ILi96EEENS7_ILi192EEEEEENS_6half_tEfNS_4arch4Sm90ELb1ELb0ELb1ELb0ELb0ELb0ELb1ELb0ELi3ELi1ELi1ELi1ELb0EEENS1_24CollectiveEpilogueBwdGQAISD_fSG_Li384ELb0ELb0EEENS1_25SingleTileBwdLPTSchedulerILb0ELi96ELb0EEEEEEEEEvNT_6ParamsE:
[----:B------:R-:W-:Y:S01]  /*0000*/  LDC R1, c[0x0][0x37c] ;  /* 0x0000df00ff017b82 */ /* 0x000fe20000000800 */
[----:B------:R-:W-:Y:S05]  /*0010*/  EXIT ;  /* 0x000000000000794d */ /* 0x000fea0003800000 */
.L_x_18:
        /* <DEDUP_REMOVED lines=14> */
.L_x_106:


//--------------------- .text._ZN7cutlass13device_kernelIN5flash11enable_sm90INS1_16FlashAttnBwdSm90INS1_25CollectiveMainloopBwdSm90ILi2ELi1ELi1EN4cute5tupleIJNS5_1CILi1EEES8_S8_EEENS6_IJNS7_ILi64EEENS7_ILi96EEENS7_ILi192EEEEEENS_6half_tEfNS_4arch4Sm90ELb1ELb0ELb1ELb0ELb1ELb0ELb1ELb0ELi3ELi1ELi1ELi1ELb0EEENS1_24CollectiveEpilogueBwdGQAISD_fSG_Li384ELb0ELb1EEENS1_25SingleTileBwdLPTSchedulerILb0ELi96ELb1EEEEEEEEEvNT_6ParamsE --------------------------
	.section	.text._ZN7cutlass13device_kernelIN5flash11enable_sm90INS1_16FlashAttnBwdSm90INS1_25CollectiveMainloopBwdSm90ILi2ELi1ELi1EN4cute5tupleIJNS5_1CILi1EEES8_S8_EEENS6_IJNS7_ILi64EEENS7_ILi96EEENS7_ILi192EEEEEENS_6half_tEfNS_4arch4Sm90ELb1ELb0ELb1ELb0ELb1ELb0ELb1ELb0ELi3ELi1ELi1ELi1ELb0EEENS1_24CollectiveEpilogueBwdGQAISD_fSG_Li384ELb0ELb1EEENS1_25SingleTileBwdLPTSchedulerILb0ELi96ELb1EEEEEEEEEvNT_6ParamsE,"ax",@progbits
	.align	128
.text._ZN7cutlass13device_kernelIN5flash11enable_sm90INS1_16FlashAttnBwdSm90INS1_25CollectiveMainloopBwdSm90ILi2ELi1ELi1EN4cute5tupleIJNS5_1CILi1EEES8_S8_EEENS6_IJNS7_ILi64EEENS7_ILi96EEENS7_ILi192EEEEEENS_6half_tEfNS_4arch4Sm90ELb1ELb0ELb1ELb0ELb1ELb0ELb1ELb0ELi3ELi1ELi1ELi1ELb0EEENS1_24CollectiveEpilogueBwdGQAISD_fSG_Li384ELb0ELb1EEENS1_25SingleTileBwdLPTSchedulerILb0ELi96ELb1EEEEEEEEEvNT_6ParamsE:
        .type           _ZN7cutlass13device_kernelIN5flash11enable_sm90INS1_16FlashAttnBwdSm90INS1_25CollectiveMainloopBwdSm90ILi2ELi1ELi1EN4cute5tupleIJNS5_1CILi1EEES8_S8_EEENS6_IJNS7_ILi64EEENS7_ILi96EEENS7_ILi192EEEEEENS_6half_tEfNS_4arch4Sm90ELb1ELb0ELb1ELb0ELb1ELb0ELb1ELb0ELi3ELi1ELi1ELi1ELb0EEENS1_24CollectiveEpilogueBwdGQAISD_fSG_Li384ELb0ELb1EEENS1_25SingleTileBwdLPTSchedulerILb0ELi96ELb1EEEEEEEEEvNT_6ParamsE,@function
        .size           _ZN7cutlass13device_kernelIN5flash11enable_sm90INS1_16FlashAttnBwdSm90INS1_25CollectiveMainloopBwdSm90ILi2ELi1ELi1EN4cute5tupleIJNS5_1CILi1EEES8_S8_EEENS6_IJNS7_ILi64EEENS7_ILi96EEENS7_ILi192EEEEEENS_6half_tEfNS_4arch4Sm90ELb1ELb0ELb1ELb0ELb1ELb0ELb1ELb0ELi3ELi1ELi1ELi1ELb0EEENS1_24CollectiveEpilogueBwdGQAISD_fSG_Li384ELb0ELb1EEENS1_25SingleTileBwdLPTSchedulerILb0ELi96ELb1EEEEEEEEEvNT_6ParamsE,(.L_x_107 - _ZN7cutlass13device_kernelIN5flash11enable_sm90INS1_16FlashAttnBwdSm90INS1_25CollectiveMainloopBwdSm90ILi2ELi1ELi1EN4cute5tupleIJNS5_1CILi1EEES8_S8_EEENS6_IJNS7_ILi64EEENS7_ILi96EEENS7_ILi192EEEEEENS_6half_tEfNS_4arch4Sm90ELb1ELb0ELb1ELb0ELb1ELb0ELb1ELb0ELi3ELi1ELi1ELi1ELb0EEENS1_24CollectiveEpilogueBwdGQAISD_fSG_Li384ELb0ELb1EEENS1_25SingleTileBwdLPTSchedulerILb0ELi96ELb1EEEEEEEEEvNT_6ParamsE)
        .other          _ZN7cutlass13device_kernelIN5flash11enable_sm90INS1_16FlashAttnBwdSm90INS1_25CollectiveMainloopBwdSm90ILi2ELi1ELi1EN4cute5tupleIJNS5_1CILi1EEES8_S8_EEENS6_IJNS7_ILi64EEENS7_ILi96EEENS7_ILi192EEEEEENS_6half_tEfNS_4arch4Sm90ELb1ELb0ELb1ELb0ELb1ELb0ELb1ELb0ELi3ELi1ELi1ELi1ELb0EEENS1_24CollectiveEpilogueBwdGQAISD_fSG_Li384ELb0ELb1EEENS1_25SingleTileBwdLPTSchedulerILb0ELi96ELb1EEEEEEEEEvNT_6ParamsE,@"STO_CUDA_ENTRY STV_DEFAULT"
_ZN7cutlass13device_kernelIN5flash11enable_sm90INS1_16FlashAttnBwdSm90INS1_25CollectiveMainloopBwdSm90ILi2ELi1ELi1EN4cute5tupleIJNS5_1CILi1EEES8_S8_EEENS6_IJNS7_ILi64EEENS7_ILi96EEENS7_ILi192EEEEEENS_6half_tEfNS_4arch4Sm90ELb1ELb0ELb1ELb0ELb1ELb0ELb1ELb0ELi3ELi1ELi1ELi1ELb0EEENS1_24CollectiveEpilogueBwdGQAISD_fSG_Li384ELb0ELb1EEENS1_25SingleTileBwdLPTSchedulerILb0ELi96ELb1EEEEEEEEEvNT_6ParamsE:
[----:B------:R-:W-:Y:S01]  /*0000*/  LDC R1, c[0x0][0x37c] ;  /* 0x0000df00ff017b82 */ /* 0x000fe20000000800 */
[----:B------:R-:W-:Y:S05]  /*0010*/  EXIT ;  /* 0x000000000000794d */ /* 0x000fea0003800000 */
.L_x_19:
        /* <DEDUP_REMOVED lines=14> */
.L_x_107:


//--------------------- .text._ZN7cutlass13device_kernelIN5flash22FlashAttnBwdPreprocessIN4cute5tupleIJNS3_1CILi64EEENS5_ILi192EEEEEENS_6half_tEfNS_4arch4Sm90ELb1ELb0EEEEEvNT_6ParamsE --------------------------
	.section	.text._ZN7cutlass13device_kernelIN5flash22FlashAttnBwdPreprocessIN4cute5tupleIJNS3_1CILi64EEENS5_ILi192EEEEEENS_6half_tEfNS_4arch4Sm90ELb1ELb0EEEEEvNT_6ParamsE,"ax",@progbits
	.align	128
.text._ZN7cutlass13device_kernelIN5flash22FlashAttnBwdPreprocessIN4cute5tupleIJNS3_1CILi64EEENS5_ILi192EEEEEENS_6half_tEfNS_4arch4Sm90ELb1ELb0EEEEEvNT_6ParamsE:
        .type           _ZN7cutlass13device_kernelIN5flash22FlashAttnBwdPreprocessIN4cute5tupleIJNS3_1CILi64EEENS5_ILi192EEEEEENS_6half_tEfNS_4arch4Sm90ELb1ELb0EEEEEvNT_6ParamsE,@function
        .size           _ZN7cutlass13device_kernelIN5flash22FlashAttnBwdPreprocessIN4cute5tupleIJNS3_1CILi64EEENS5_ILi192EEEEEENS_6half_tEfNS_4arch4Sm90ELb1ELb0EEEEEvNT_6ParamsE,(.L_x_108 - _ZN7cutlass13device_kernelIN5flash22FlashAttnBwdPreprocessIN4cute5tupleIJNS3_1CILi64EEENS5_ILi192EEEEEENS_6half_tEfNS_4arch4Sm90ELb1ELb0EEEEEvNT_6ParamsE)
        .other          _ZN7cutlass13device_kernelIN5flash22FlashAttnBwdPreprocessIN4cute5tupleIJNS3_1CILi64EEENS5_ILi192EEEEEENS_6half_tEfNS_4arch4Sm90ELb1ELb0EEEEEvNT_6ParamsE,@"STO_CUDA_ENTRY STV_DEFAULT"
_ZN7cutlass13device_kernelIN5flash22FlashAttnBwdPreprocessIN4cute5tupleIJNS3_1CILi64EEENS5_ILi192EEEEEENS_6half_tEfNS_4arch4Sm90ELb1ELb0EEEEEvNT_6ParamsE:
[----:B------:R-:W-:Y:S01]  /*0000*/  LDC R1, c[0x0][0x37c] ;  /* 0x0000df00ff017b82 */ /* 0x000fe20000000800 */
[----:B------:R-:W0:Y:S07]  /*0010*/  S2R R57, SR_CTAID.X ;  /* 0x0000000000397919 */ /* 0x000e2e0000002500 */
[----:B------:R-:W1:Y:S01]  /*0020*/  LDC R3, c[0x0][0x388] ;  /* 0x0000e200ff037b82 */ /* 0x000e620000000800 */
[----:B------:R-:W2:Y:S01]  /*0030*/  LDCU.64 UR4, c[0x0][0x358] ;  /* 0x00006b00ff0477ac */ /* 0x000ea20008000a00 */
[----:B------:R-:W-:Y:S01]  /*0040*/  MOV R74, 0x7f800000 ;  /* 0x7f800000004a7802 */ /* 0x000fe20000000f00 */
[----:B------:R-:W3:Y:S05]  /*0050*/  S2R R59, SR_TID.X ;  /* 0x00000000003b7919 */ /* 0x000eea0000002100 */
[----:B------:R-:W4:Y:S08]  /*0060*/  S2UR UR6, SR_CTAID.Y ;  /* 0x00000000000679c3 */ /* 0x000f300000002600 */
[----:B------:R-:W4:Y:S08]  /*0070*/  LDC.64 R6, c[0x0][0x400] ;  /* 0x00010000ff067b82 */ /* 0x000f300000000a00 */
[----:B------:R-:W2:Y:S01]  /*0080*/  S2UR UR7, SR_CTAID.Z ;  /* 0x00000000000779c3 */ /* 0x000ea20000002700 */
[----:B0-----:R-:W-:-:S07]  /*0090*/  SHF.L.U32 R2, R57, 0x6, RZ ;  /* 0x0000000639027819 */ /* 0x001fce00000006ff */
[----:B------:R-:W2:Y:S01]  /*00a0*/  LDC.64 R8, c[0x0][0x408] ;  /* 0x00010200ff087b82 */ /* 0x000ea20000000a00 */
[----:B-1----:R-:W-:-:S04]  /*00b0*/  IADD3 R61, PT, PT, -R2, R3, RZ ;  /* 0x00000003023d7210 */ /* 0x002fc80007ffe1ff */
[----:B---3--:R-:W-:-:S03]  /*00c0*/  ISETP.GE.AND P0, PT, R59, R61, PT ;  /* 0x0000003d3b00720c */ /* 0x008fc60003f06270 */
[----:B------:R-:W0:Y:S01]  /*00d0*/  LDC.64 R12, c[0x0][0x3c0] ;  /* 0x0000f000ff0c7b82 */ /* 0x000e220000000a00 */
[----:B------:R-:W-:-:S07]  /*00e0*/  ISETP.GT.U32.OR P0, PT, R59, 0x3f, P0 ;  /* 0x0000003f3b00780c */ /* 0x000fce0000704470 */
[----:B------:R-:W1:Y:S08]  /*00f0*/  LDC.64 R18, c[0x0][0x3a8] ;  /* 0x0000ea00ff127b82 */ /* 0x000e700000000a00 */
[----:B------:R-:W3:Y:S01]  /*0100*/  @!P0 LDC.64 R10, c[0x0][0x3f8] ;  /* 0x0000fe00ff0a8b82 */ /* 0x000ee20000000a00 */
[----:B------:R-:W-:Y:S02]  /*0110*/  @!P0 IADD3 R4, PT, PT, R2, R59, RZ ;  /* 0x0000003b02048210 */ /* 0x000fe40007ffe0ff */
[----:B------:R-:W-:-:S03]  /*0120*/  @!P0 MOV R5, RZ ;  /* 0x000000ff00058202 */ /* 0x000fc60000000f00 */
[----:B----4-:R-:W-:Y:S02]  /*0130*/  @!P0 IMAD.WIDE.U32 R4, R6, UR6, R4 ;  /* 0x0000000606048c25 */ /* 0x010fe4000f8e0004 */
[----:B------:R-:W4:Y:S02]  /*0140*/  LDC.64 R64, c[0x0][0x3c8] ;  /* 0x0000f200ff407b82 */ /* 0x000f240000000a00 */
[----:B------:R-:W-:Y:S02]  /*0150*/  @!P0 IMAD R5, R7, UR6, R5 ;  /* 0x0000000607058c24 */ /* 0x000fe4000f8e0205 */
[----:B--2---:R-:W-:-:S04]  /*0160*/  @!P0 IMAD.WIDE.U32 R4, R8, UR7, R4 ;  /* 0x0000000708048c25 */ /* 0x004fc8000f8e0004 */
[----:B------:R-:W-:Y:S01]  /*0170*/  @!P0 IMAD R0, R9, UR7, R5 ;  /* 0x0000000709008c24 */ /* 0x000fe2000f8e0205 */
[----:B---3--:R-:W-:-:S04]  /*0180*/  @!P0 LEA R6, P1, R4, R10, 0x2 ;  /* 0x0000000a04068211 */ /* 0x008fc800078210ff */
[----:B------:R-:W-:Y:S02]  /*0190*/  @!P0 LEA.HI.X R7, R4, R11, R0, 0x2, P1 ;  /* 0x0000000b04078211 */ /* 0x000fe400008f1400 */
[----:B------:R-:W2:Y:S01]  /*01a0*/  LDC.64 R10, c[0x0][0x3a0] ;  /* 0x0000e800ff0a7b82 */ /* 0x000ea20000000a00 */
[----:B------:R-:W-:Y:S01]  /*01b0*/  HFMA2 R55, -RZ, RZ, 0, 0 ;  /* 0x00000000ff377431 */ /* 0x000fe200000001ff */
[----:B------:R-:W-:Y:S01]  /*01c0*/  SHF.L.U32 R54, R59, 0x3, RZ ;  /* 0x000000033b367819 */ /* 0x000fe200000006ff */
[----:B------:R1:W5:Y:S01]  /*01d0*/  @!P0 LDG.E R74, desc[UR4][R6.64] ;  /* 0x00000004064a8981 */ /* 0x000362000c1e1900 */
[----:B------:R-:W-:Y:S01]  /*01e0*/  SHF.R.U32.HI R52, RZ, 0x3, R59 ;  /* 0x00000003ff347819 */ /* 0x000fe2000001163b */
[----:B------:R-:W-:Y:S01]  /*01f0*/  BSSY.RECONVERGENT B0, `(.L_x_20) ;  /* 0x000002e000007945 */ /* 0x000fe20003800200 */
[----:B------:R-:W-:Y:S02]  /*0200*/  LOP3.LUT R54, R54, 0x38, RZ, 0xc0, !PT ;  /* 0x0000003836367812 */ /* 0x000fe400078ec0ff */
[----:B------:R-:W-:-:S02]  /*0210*/  CS2R R24, SRZ ;  /* 0x0000000000187805 */ /* 0x000fc4000001ff00 */
[----:B------:R-:W-:Y:S02]  /*0220*/  ISETP.GE.AND P0, PT, R52, R61, PT ;  /* 0x0000003d3400720c */ /* 0x000fe40003f06270 */
[----:B------:R-:W-:Y:S02]  /*0230*/  CS2R R26, SRZ ;  /* 0x00000000001a7805 */ /* 0x000fe4000001ff00 */
[----:B------:R-:W-:Y:S01]  /*0240*/  MOV R53, RZ ;  /* 0x000000ff00357202 */ /* 0x000fe20000000f00 */
[----:B0-----:R-:W-:Y:S01]  /*0250*/  IMAD.WIDE.U32 R8, R12, UR6, R54 ;  /* 0x000000060c087c25 */ /* 0x001fe2000f8e0036 */
[----:B------:R-:W-:Y:S02]  /*0260*/  IADD3 R0, PT, PT, R52, 0x20, RZ ;  /* 0x0000002034007810 */ /* 0x000fe40007ffe0ff */
[----:B------:R-:W-:Y:S02]  /*0270*/  CS2R R32, SRZ ;  /* 0x0000000000207805 */ /* 0x000fe4000001ff00 */
[----:B------:R-:W-:Y:S01]  /*0280*/  CS2R R34, SRZ ;  /* 0x0000000000227805 */ /* 0x000fe2000001ff00 */
[----:B------:R-:W-:Y:S01]  /*0290*/  IMAD R9, R13, UR6, R9 ;  /* 0x000000060d097c24 */ /* 0x000fe2000f8e0209 */
[----:B------:R-:W-:-:S02]  /*02a0*/  CS2R R12, SRZ ;  /* 0x00000000000c7805 */ /* 0x000fc4000001ff00 */
[----:B------:R-:W-:Y:S02]  /*02b0*/  CS2R R14, SRZ ;  /* 0x00000000000e7805 */ /* 0x000fe4000001ff00 */
[----:B------:R-:W-:Y:S01]  /*02c0*/  CS2R R48, SRZ ;  /* 0x0000000000307805 */ /* 0x000fe2000001ff00 */
[----:B----4-:R-:W-:Y:S01]  /*02d0*/  IMAD.WIDE.U32 R62, R64, UR7, R8 ;  /* 0x00000007403e7c25 */ /* 0x010fe2000f8e0008 */
[----:B------:R-:W-:Y:S02]  /*02e0*/  CS2R R50, SRZ ;  /* 0x0000000000327805 */ /* 0x000fe4000001ff00 */
[----:B------:R-:W-:Y:S02]  /*02f0*/  CS2R R28, SRZ ;  /* 0x00000000001c7805 */ /* 0x000fe4000001ff00 */
[----:B------:R-:W-:Y:S01]  /*0300*/  CS2R R30, SRZ ;  /* 0x00000000001e7805 */ /* 0x000fe2000001ff00 */
[----:B------:R-:W-:Y:S01]  /*0310*/  IMAD R65, R65, UR7, R63 ;  /* 0x0000000741417c24 */ /* 0x000fe2000f8e023f */
[----:B------:R-:W-:Y:S01]  /*0320*/  CS2R R8, SRZ ;  /* 0x0000000000087805 */ /* 0x000fe2000001ff00 */
[----:B--2---:R-:W-:Y:S01]  /*0330*/  IMAD.WIDE.U32 R4, R10, UR6, R54 ;  /* 0x000000060a047c25 */ /* 0x004fe2000f8e0036 */
[----:B------:R-:W-:-:S02]  /*0340*/  ISETP.GE.AND P1, PT, R0, R61, PT ;  /* 0x0000003d0000720c */ /* 0x000fc40003f26270 */
[C---:B------:R-:W-:Y:S01]  /*0350*/  LOP3.LUT R56, R54.reuse, 0x40, RZ, 0xfc, !PT ;  /* 0x0000004036387812 */ /* 0x040fe200078efcff */
[----:B------:R-:W-:Y:S01]  /*0360*/  IMAD R5, R11, UR6, R5 ;  /* 0x000000060b057c24 */ /* 0x000fe2000f8e0205 */
[----:B------:R-:W-:Y:S01]  /*0370*/  CS2R R10, SRZ ;  /* 0x00000000000a7805 */ /* 0x000fe2000001ff00 */
[----:B------:R-:W-:Y:S01]  /*0380*/  IMAD.WIDE.U32 R66, R57, 0x40, R52 ;  /* 0x0000004039427825 */ /* 0x000fe200078e0034 */
[----:B------:R-:W-:-:S03]  /*0390*/  LOP3.LUT R58, R54, 0x80, RZ, 0xfc, !PT ;  /* 0x00000080363a7812 */ /* 0x000fc600078efcff */
[----:B-1----:R-:W-:-:S04]  /*03a0*/  IMAD.WIDE.U32 R6, R18, UR7, R4 ;  /* 0x0000000712067c25 */ /* 0x002fc8000f8e0004 */
[----:B------:R-:W-:Y:S01]  /*03b0*/  IMAD R19, R19, UR7, R7 ;  /* 0x0000000713137c24 */ /* 0x000fe2000f8e0207 */
[----:B------:R-:W-:Y:S06]  /*03c0*/  @P0 BRA `(.L_x_21) ;  /* 0x0000000000400947 */ /* 0x000fec0003800000 */
[----:B------:R-:W0:Y:S01]  /*03d0*/  LDCU.64 UR10, c[0x0][0x398] ;  /* 0x00007300ff0a77ac */ /* 0x000e220008000a00 */
[----:B------:R-:W-:Y:S01]  /*03e0*/  MOV R18, R6 ;  /* 0x0000000600127202 */ /* 0x000fe20000000f00 */
[----:B------:R-:W1:Y:S01]  /*03f0*/  LDCU UR8, c[0x0][0x38c] ;  /* 0x00007180ff0877ac */ /* 0x000e620008000800 */
[----:B------:R-:W2:Y:S01]  /*0400*/  LDCU.64 UR12, c[0x0][0x380] ;  /* 0x00007000ff0c77ac */ /* 0x000ea20008000a00 */
[----:B0-----:R-:W-:Y:S02]  /*0410*/  IMAD R5, R67, UR10, RZ ;  /* 0x0000000a43057c24 */ /* 0x001fe4000f8e02ff */
[----:B------:R-:W-:Y:S01]  /*0420*/  IMAD.WIDE.U32 R16, R66, UR10, R18 ;  /* 0x0000000a42107c25 */ /* 0x000fe2000f8e0012 */
[----:B-1----:R-:W-:-:S03]  /*0430*/  ISETP.GE.AND P2, PT, R54, UR8, PT ;  /* 0x0000000836007c0c */ /* 0x002fc6000bf46270 */
[----:B------:R-:W-:Y:S01]  /*0440*/  IMAD R5, R66, UR11, R5 ;  /* 0x0000000b42057c24 */ /* 0x000fe2000f8e0205 */
[----:B------:R-:W-:Y:S02]  /*0450*/  ISETP.GE.AND P3, PT, R56, UR8, PT ;  /* 0x0000000838007c0c */ /* 0x000fe4000bf66270 */
[----:B------:R-:W-:Y:S02]  /*0460*/  ISETP.GE.AND P4, PT, R58, UR8, PT ;  /* 0x000000083a007c0c */ /* 0x000fe4000bf86270 */
[----:B--2---:R-:W-:Y:S02]  /*0470*/  LEA R4, P5, R16, UR12, 0x1 ;  /* 0x0000000c10047c11 */ /* 0x004fe4000f8a08ff */
[----:B------:R-:W-:-:S04]  /*0480*/  IADD3 R5, PT, PT, R17, R5, RZ ;  /* 0x0000000511057210 */ /* 0x000fc80007ffe0ff */
[----:B------:R-:W-:-:S05]  /*0490*/  LEA.HI.X R5, R16, UR13, R5, 0x1, P5 ;  /* 0x0000000d10057c11 */ /* 0x000fca000a8f0c05 */
[----:B------:R0:W5:Y:S04]  /*04a0*/  @!P2 LDG.E.128 R24, desc[UR4][R4.64] ;  /* 0x000000040418a981 */ /* 0x000168000c1e1d00 */
[----:B------:R0:W5:Y:S04]  /*04b0*/  @!P3 LDG.E.128 R32, desc[UR4][R4.64+0x80] ;  /* 0x000080040420b981 */ /* 0x000168000c1e1d00 */
[----:B------:R0:W5:Y:S02]  /*04c0*/  @!P4 LDG.E.128 R12, desc[UR4][R4.64+0x100] ;  /* 0x00010004040cc981 */ /* 0x000164000c1e1d00 */
.L_x_21:
[----:B------:R-:W-:Y:S05]  /*04d0*/  BSYNC.RECONVERGENT B0 ;  /* 0x0000000000007941 */ /* 0x000fea0003800200 */
.L_x_20:
[----:B------:R-:W-:Y:S04]  /*04e0*/  BSSY.RECONVERGENT B0, `(.L_x_22) ;  /* 0x0000014000007945 */ /* 0x000fe80003800200 */
[----:B------:R-:W-:Y:S05]  /*04f0*/  @P1 BRA `(.L_x_23) ;  /* 0x0000000000481947 */ /* 0x000fea0003800000 */
[----:B------:R-:W1:Y:S01]  /*0500*/  LDCU.64 UR10, c[0x0][0x398] ;  /* 0x00007300ff0a77ac */ /* 0x000e620008000a00 */
[----:B0-----:R-:W-:Y:S02]  /*0510*/  IADD3 R5, P2, PT, R66, 0x20, RZ ;  /* 0x0000002042057810 */ /* 0x001fe40007f5e0ff */
[----:B------:R-:W-:Y:S01]  /*0520*/  MOV R7, R19 ;  /* 0x0000001300077202 */ /* 0x000fe20000000f00 */
[----:B------:R-:W0:Y:S01]  /*0530*/  LDCU UR8, c[0x0][0x38c] ;  /* 0x00007180ff0877ac */ /* 0x000e220008000800 */
[----:B------:R-:W-:Y:S01]  /*0540*/  IADD3.X R4, PT, PT, RZ, R67, RZ, P2, !PT ;  /* 0x00000043ff047210 */ /* 0x000fe200017fe4ff */
[----:B------:R-:W2:Y:S04]  /*0550*/  LDCU.64 UR12, c[0x0][0x380] ;  /* 0x00007000ff0c77ac */ /* 0x000ea80008000a00 */
[----:B-1----:R-:W-:-:S02]  /*0560*/  IMAD R4, R4, UR10, RZ ;  /* 0x0000000a04047c24 */ /* 0x002fc4000f8e02ff */
[----:B------:R-:W-:Y:S01]  /*0570*/  IMAD.WIDE.U32 R6, R5, UR10, R6 ;  /* 0x0000000a05067c25 */ /* 0x000fe2000f8e0006 */
[----:B0-----:R-:W-:-:S03]  /*0580*/  ISETP.GE.AND P3, PT, R54, UR8, PT ;  /* 0x0000000836007c0c */ /* 0x001fc6000bf66270 */
        /* <DEDUP_REMOVED lines=9> */
.L_x_23:
[----:B------:R-:W-:Y:S05]  /*0620*/  BSYNC.RECONVERGENT B0 ;  /* 0x0000000000007941 */ /* 0x000fea0003800200 */
.L_x_22:
[----:B------:R-:W-:Y:S01]  /*0630*/  BSSY.RECONVERGENT B0, `(.L_x_24) ;  /* 0x000001d000007945 */ /* 0x000fe20003800200 */
[----:B------:R-:W-:Y:S02]  /*0640*/  CS2R R40, SRZ ;  /* 0x0000000000287805 */ /* 0x000fe4000001ff00 */
[----:B------:R-:W-:Y:S02]  /*0650*/  CS2R R42, SRZ ;  /* 0x00000000002a7805 */ /* 0x000fe4000001ff00 */
[----:B------:R-:W-:Y:S02]  /*0660*/  CS2R R36, SRZ ;  /* 0x0000000000247805 */ /* 0x000fe4000001ff00 */
[----:B------:R-:W-:Y:S02]  /*0670*/  CS2R R38, SRZ ;  /* 0x0000000000267805 */ /* 0x000fe4000001ff00 */
[----:B------:R-:W-:Y:S02]  /*0680*/  CS2R R16, SRZ ;  /* 0x0000000000107805 */ /* 0x000fe4000001ff00 */
[----:B------:R-:W-:-:S02]  /*0690*/  CS2R R18, SRZ ;  /* 0x0000000000127805 */ /* 0x000fc4000001ff00 */
[----:B------:R-:W-:Y:S02]  /*06a0*/  CS2R R44, SRZ ;  /* 0x00000000002c7805 */ /* 0x000fe4000001ff00 */
[----:B------:R-:W-:Y:S02]  /*06b0*/  CS2R R46, SRZ ;  /* 0x00000000002e7805 */ /* 0x000fe4000001ff00 */
[----:B------:R-:W-:Y:S02]  /*06c0*/  CS2R R20, SRZ ;  /* 0x0000000000147805 */ /* 0x000fe4000001ff00 */
[----:B------:R-:W-:Y:S02]  /*06d0*/  CS2R R22, SRZ ;  /* 0x0000000000167805 */ /* 0x000fe4000001ff00 */
[----:B01----:R-:W-:Y:S02]  /*06e0*/  CS2R R4, SRZ ;  /* 0x0000000000047805 */ /* 0x003fe4000001ff00 */
[----:B------:R-:W-:Y:S01]  /*06f0*/  CS2R R6, SRZ ;  /* 0x0000000000067805 */ /* 0x000fe2000001ff00 */
[----:B------:R-:W-:Y:S06]  /*0700*/  @P0 BRA `(.L_x_25) ;  /* 0x00000000003c0947 */ /* 0x000fec0003800000 */
[----:B------:R-:W0:Y:S01]  /*0710*/  LDCU.128 UR8, c[0x0][0x3b0] ;  /* 0x00007600ff0877ac */ /* 0x000e220008000c00 */
[----:B------:R-:W-:Y:S01]  /*0720*/  MOV R64, R62 ;  /* 0x0000003e00407202 */ /* 0x000fe20000000f00 */
[----:B------:R-:W1:Y:S01]  /*0730*/  LDCU UR12, c[0x0][0x38c] ;  /* 0x00007180ff0c77ac */ /* 0x000e620008000800 */
[----:B0-----:R-:W-:-:S03]  /*0740*/  IMAD R69, R67, UR10, RZ ;  /* 0x0000000a43457c24 */ /* 0x001fc6000f8e02ff */
[----:B------:R-:W-:Y:S01]  /*0750*/  IMAD.WIDE.U32 R70, R66, UR10, R64 ;  /* 0x0000000a42467c25 */ /* 0x000fe2000f8e0040 */
[----:B-1----:R-:W-:-:S03]  /*0760*/  ISETP.GE.AND P2, PT, R54, UR12, PT ;  /* 0x0000000c36007c0c */ /* 0x002fc6000bf46270 */
[----:B------:R-:W-:Y:S01]  /*0770*/  IMAD R69, R66, UR11, R69 ;  /* 0x0000000b42457c24 */ /* 0x000fe2000f8e0245 */
[----:B------:R-:W-:Y:S02]  /*0780*/  ISETP.GE.AND P3, PT, R56, UR12, PT ;  /* 0x0000000c38007c0c */ /* 0x000fe4000bf66270 */
[----:B------:R-:W-:Y:S02]  /*0790*/  ISETP.GE.AND P4, PT, R58, UR12, PT ;  /* 0x0000000c3a007c0c */ /* 0x000fe4000bf86270 */
[----:B------:R-:W-:Y:S02]  /*07a0*/  LEA R68, P0, R70, UR8, 0x1 ;  /* 0x0000000846447c11 */ /* 0x000fe4000f8008ff */
[----:B------:R-:W-:-:S04]  /*07b0*/  IADD3 R69, PT, PT, R71, R69, RZ ;  /* 0x0000004547457210 */ /* 0x000fc80007ffe0ff */
[----:B------:R-:W-:-:S05]  /*07c0*/  LEA.HI.X R69, R70, UR9, R69, 0x1, P0 ;  /* 0x0000000946457c11 */ /* 0x000fca00080f0c45 */
[----:B------:R0:W5:Y:S04]  /*07d0*/  @!P2 LDG.E.128 R40, desc[UR4][R68.64] ;  /* 0x000000044428a981 */ /* 0x000168000c1e1d00 */
[----:B------:R0:W5:Y:S04]  /*07e0*/  @!P3 LDG.E.128 R36, desc[UR4][R68.64+0x80] ;  /* 0x000080044424b981 */ /* 0x000168000c1e1d00 */
[----:B------:R0:W5:Y:S02]  /*07f0*/  @!P4 LDG.E.128 R16, desc[UR4][R68.64+0x100] ;  /* 0x000100044410c981 */ /* 0x000164000c1e1d00 */
.L_x_25:
[----:B------:R-:W-:Y:S05]  /*0800*/  BSYNC.RECONVERGENT B0 ;  /* 0x0000000000007941 */ /* 0x000fea0003800200 */
.L_x_24:
[----:B------:R-:W-:Y:S04]  /*0810*/  BSSY.RECONVERGENT B0, `(.L_x_26) ;  /* 0x0000013000007945 */ /* 0x000fe80003800200 */
[----:B------:R-:W-:Y:S05]  /*0820*/  @P1 BRA `(.L_x_27) ;  /* 0x0000000000441947 */ /* 0x000fea0003800000 */
[----:B------:R-:W1:Y:S01]  /*0830*/  LDCU.128 UR12, c[0x0][0x3b0] ;  /* 0x00007600ff0c77ac */ /* 0x000e620008000c00 */
[----:B------:R-:W-:Y:S02]  /*0840*/  IADD3 R63, P0, PT, R66, 0x20, RZ ;  /* 0x00000020423f7810 */ /* 0x000fe40007f1e0ff */
[----:B------:R-:W-:Y:S01]  /*0850*/  MOV R64, R62 ;  /* 0x0000003e00407202 */ /* 0x000fe20000000f00 */
[----:B------:R-:W2:Y:S01]  /*0860*/  LDCU UR8, c[0x0][0x38c] ;  /* 0x00007180ff0877ac */ /* 0x000ea20008000800 */
[----:B------:R-:W-:-:S05]  /*0870*/  IADD3.X R60, PT, PT, RZ, R67, RZ, P0, !PT ;  /* 0x00000043ff3c7210 */ /* 0x000fca00007fe4ff */
[----:B-1----:R-:W-:Y:S02]  /*0880*/  IMAD R60, R60, UR14, RZ ;  /* 0x0000000e3c3c7c24 */ /* 0x002fe4000f8e02ff */
[----:B------:R-:W-:Y:S01]  /*0890*/  IMAD.WIDE.U32 R64, R63, UR14, R64 ;  /* 0x0000000e3f407c25 */ /* 0x000fe2000f8e0040 */
[----:B--2---:R-:W-:-:S03]  /*08a0*/  ISETP.GE.AND P2, PT, R56, UR8, PT ;  /* 0x0000000838007c0c */ /* 0x004fc6000bf46270 */
        /* <DEDUP_REMOVED lines=9> */
.L_x_27:
[----:B------:R-:W-:Y:S05]  /*0940*/  BSYNC.RECONVERGENT B0 ;  /* 0x0000000000007941 */ /* 0x000fea0003800200 */
.L_x_26:
[----:B-----5:R-:W-:Y:S01]  /*0950*/  HADD2.F32 R56, -RZ, R24.H1_H1 ;  /* 0x30000018ff387230 */ /* 0x020fe20000004100 */
[----:B------:R-:W-:Y:S01]  /*0960*/  ISETP.NE.AND P1, PT, R54, RZ, PT ;  /* 0x000000ff3600720c */ /* 0x000fe20003f25270 */
[----:B-1----:R-:W-:Y:S01]  /*0970*/  HADD2.F32 R63, -RZ, R40.H1_H1 ;  /* 0x30000028ff3f7230 */ /* 0x002fe20000004100 */
[----:B------:R-:W-:Y:S01]  /*0980*/  BSSY.RECONVERGENT B0, `(.L_x_28) ;  /* 0x00000bb000007945 */ /* 0x000fe20003800200 */
[----:B------:R-:W-:Y:S02]  /*0990*/  HADD2.F32 R82, -RZ, R48.H1_H1 ;  /* 0x30000030ff527230 */ /* 0x000fe40000004100 */
[----:B------:R-:W-:Y:S02]  /*09a0*/  HADD2.F32 R87, -RZ, R44.H1_H1 ;  /* 0x3000002cff577230 */ /* 0x000fe40000004100 */
[----:B------:R-:W-:Y:S01]  /*09b0*/  FMUL.FTZ R56, R56, R63 ;  /* 0x0000003f38387220 */ /* 0x000fe20000410000 */
[----:B------:R-:W-:Y:S02]  /*09c0*/  HADD2.F32 R55, -RZ, R24.H0_H0 ;  /* 0x20000018ff377230 */ /* 0x000fe40000004100 */
[----:B------:R-:W-:-:S02]  /*09d0*/  HADD2.F32 R62, -RZ, R40.H0_H0 ;  /* 0x20000028ff3e7230 */ /* 0x000fc40000004100 */
[----:B------:R-:W-:Y:S01]  /*09e0*/  FMUL.FTZ R87, R82, R87 ;  /* 0x0000005752577220 */ /* 0x000fe20000410000 */
[----:B------:R-:W-:Y:S02]  /*09f0*/  HADD2.F32 R48, -RZ, R48.H0_H0 ;  /* 0x20000030ff307230 */ /* 0x000fe40000004100 */
[----:B------:R-:W-:Y:S02]  /*0a00*/  HADD2.F32 R63, -RZ, R44.H0_H0 ;  /* 0x2000002cff3f7230 */ /* 0x000fe40000004100 */
[----:B------:R-:W-:Y:S01]  /*0a10*/  FFMA.FTZ R55, R55, R62, R56 ;  /* 0x0000003e37377223 */ /* 0x000fe20000010038 */
[----:B------:R-:W-:Y:S02]  /*0a20*/  HADD2.F32 R24, -RZ, R25.H0_H0 ;  /* 0x20000019ff187230 */ /* 0x000fe40000004100 */
[----:B------:R-:W-:Y:S02]  /*0a30*/  HADD2.F32 R65, -RZ, R41.H0_H0 ;  /* 0x20000029ff417230 */ /* 0x000fe40000004100 */
[----:B------:R-:W-:Y:S01]  /*0a40*/  FFMA.FTZ R48, R48, R63, R87 ;  /* 0x0000003f30307223 */ /* 0x000fe20000010057 */
[----:B------:R-:W-:-:S02]  /*0a50*/  HADD2.F32 R80, -RZ, R18.H0_H0 ;  /* 0x20000012ff507230 */ /* 0x000fc40000004100 */
[----:B------:R-:W-:Y:S02]  /*0a60*/  HADD2.F32 R85, -RZ, R18.H1_H1 ;  /* 0x30000012ff557230 */ /* 0x000fe40000004100 */
[----:B------:R-:W-:Y:S01]  /*0a70*/  FFMA.FTZ R55, R24, R65, R55 ;  /* 0x0000004118377223 */ /* 0x000fe20000010037 */
[--C-:B------:R-:W-:Y:S02]  /*0a80*/  HADD2.F32 R83, -RZ, R19.reuse.H0_H0 ;  /* 0x20000013ff537230 */ /* 0x100fe40000004100 */
[----:B------:R-:W-:Y:S02]  /*0a90*/  HADD2.F32 R18, -RZ, R19.H1_H1 ;  /* 0x30000013ff127230 */ /* 0x000fe40000004100 */
[----:B------:R-:W-:Y:S02]  /*0aa0*/  HADD2.F32 R19, -RZ, R49.H0_H0 ;  /* 0x20000031ff137230 */ /* 0x000fe40000004100 */
[----:B------:R-:W-:Y:S02]  /*0ab0*/  HADD2.F32 R44, -RZ, R45.H0_H0 ;  /* 0x2000002dff2c7230 */ /* 0x000fe40000004100 */
[----:B------:R-:W-:-:S02]  /*0ac0*/  HADD2.F32 R58, -RZ, R25.H1_H1 ;  /* 0x30000019ff3a7230 */ /* 0x000fc40000004100 */
[----:B------:R-:W-:Y:S02]  /*0ad0*/  HADD2.F32 R41, -RZ, R41.H1_H1 ;  /* 0x30000029ff297230 */ /* 0x000fe40000004100 */
[----:B------:R-:W-:Y:S01]  /*0ae0*/  FFMA.FTZ R48, R19, R44, R48 ;  /* 0x0000002c13307223 */ /* 0x000fe20000010030 */
[----:B------:R-:W-:Y:S02]  /*0af0*/  HADD2.F32 R49, -RZ, R49.H1_H1 ;  /* 0x30000031ff317230 */ /* 0x000fe40000004100 */
[----:B------:R-:W-:Y:S02]  /*0b00*/  HADD2.F32 R24, -RZ, R45.H1_H1 ;  /* 0x3000002dff187230 */ /* 0x000fe40000004100 */
[----:B------:R-:W-:Y:S01]  /*0b10*/  FFMA.FTZ R58, R58, R41, R55 ;  /* 0x000000293a3a7223 */ /* 0x000fe20000010037 */
[----:B------:R-:W-:Y:S02]  /*0b20*/  HADD2.F32 R25, -RZ, R26.H0_H0 ;  /* 0x2000001aff197230 */ /* 0x000fe40000004100 */
[----:B------:R-:W-:-:S02]  /*0b30*/  HADD2.F32 R40, -RZ, R42.H0_H0 ;  /* 0x2000002aff287230 */ /* 0x000fc40000004100 */
[----:B------:R-:W-:Y:S01]  /*0b40*/  FFMA.FTZ R24, R49, R24, R48 ;  /* 0x0000001831187223 */ /* 0x000fe20000010030 */
[----:B------:R-:W-:Y:S02]  /*0b50*/  HADD2.F32 R19, -RZ, R50.H0_H0 ;  /* 0x20000032ff137230 */ /* 0x000fe40000004100 */
[----:B------:R-:W-:Y:S02]  /*0b60*/  HADD2.F32 R44, -RZ, R46.H0_H0 ;  /* 0x2000002eff2c7230 */ /* 0x000fe40000004100 */
[----:B------:R-:W-:Y:S01]  /*0b70*/  FFMA.FTZ R41, R25, R40, R58 ;  /* 0x0000002819297223 */ /* 0x000fe2000001003a */
[----:B------:R-:W-:Y:S02]  /*0b80*/  HADD2.F32 R60, -RZ, R26.H1_H1 ;  /* 0x3000001aff3c7230 */ /* 0x000fe40000004100 */
[----:B0-----:R-:W-:Y:S02]  /*0b90*/  HADD2.F32 R69, -RZ, R42.H1_H1 ;  /* 0x3000002aff457230 */ /* 0x001fe40000004100 */
[----:B------:R-:W-:Y:S01]  /*0ba0*/  FFMA.FTZ R45, R19, R44, R24 ;  /* 0x0000002c132d7223 */ /* 0x000fe20000010018 */
[----:B------:R-:W-:-:S02]  /*0bb0*/  HADD2.F32 R50, -RZ, R50.H1_H1 ;  /* 0x30000032ff327230 */ /* 0x000fc40000004100 */
[----:B------:R-:W-:Y:S02]  /*0bc0*/  HADD2.F32 R25, -RZ, R46.H1_H1 ;  /* 0x3000002eff197230 */ /* 0x000fe40000004100 */
[----:B------:R-:W-:Y:S01]  /*0bd0*/  FFMA.FTZ R41, R60, R69, R41 ;  /* 0x000000453c297223 */ /* 0x000fe20000010029 */
[----:B------:R-:W-:Y:S02]  /*0be0*/  HADD2.F32 R26, -RZ, R27.H0_H0 ;  /* 0x2000001bff1a7230 */ /* 0x000fe40000004100 */
[----:B------:R-:W-:Y:S02]  /*0bf0*/  HADD2.F32 R67, -RZ, R43.H0_H0 ;  /* 0x2000002bff437230 */ /* 0x000fe40000004100 */
[----:B------:R-:W-:Y:S01]  /*0c00*/  FFMA.FTZ R50, R50, R25, R45 ;  /* 0x0000001932327223 */ /* 0x000fe2000001002d */
[----:B------:R-:W-:Y:S02]  /*0c10*/  HADD2.F32 R19, -RZ, R51.H0_H0 ;  /* 0x20000033ff137230 */ /* 0x000fe40000004100 */
[----:B------:R-:W-:-:S02]  /*0c20*/  HADD2.F32 R24, -RZ, R47.H0_H0 ;  /* 0x2000002fff187230 */ /* 0x000fc40000004100 */
[----:B------:R-:W-:Y:S01]  /*0c30*/  FFMA.FTZ R40, R26, R67, R41 ;  /* 0x000000431a287223 */ /* 0x000fe20000010029 */
[----:B------:R-:W-:Y:S02]  /*0c40*/  HADD2.F32 R27, -RZ, R27.H1_H1 ;  /* 0x3000001bff1b7230 */ /* 0x000fe40000004100 */
[----:B------:R-:W-:Y:S02]  /*0c50*/  HADD2.F32 R64, -RZ, R43.H1_H1 ;  /* 0x3000002bff407230 */ /* 0x000fe40000004100 */
[----:B------:R-:W-:Y:S01]  /*0c60*/  FFMA.FTZ R50, R19, R24, R50 ;  /* 0x0000001813327223 */ /* 0x000fe20000010032 */
[----:B------:R-:W-:Y:S02]  /*0c70*/  HADD2.F32 R51, -RZ, R51.H1_H1 ;  /* 0x30000033ff337230 */ /* 0x000fe40000004100 */
[----:B------:R-:W-:Y:S02]  /*0c80*/  HADD2.F32 R26, -RZ, R47.H1_H1 ;  /* 0x3000002fff1a7230 */ /* 0x000fe40000004100 */
[----:B------:R-:W-:Y:S01]  /*0c90*/  FFMA.FTZ R27, R27, R64, R40 ;  /* 0x000000401b1b7223 */ /* 0x000fe20000010028 */
[----:B------:R-:W-:-:S02]  /*0ca0*/  HADD2.F32 R42, -RZ, R32.H0_H0 ;  /* 0x20000020ff2a7230 */ /* 0x000fc40000004100 */
[----:B------:R-:W-:Y:S02]  /*0cb0*/  HADD2.F32 R71, -RZ, R36.H0_H0 ;  /* 0x20000024ff477230 */ /* 0x000fe40000004100 */
[----:B------:R-:W-:Y:S01]  /*0cc0*/  FFMA.FTZ R26, R51, R26, R50 ;  /* 0x0000001a331a7223 */ /* 0x000fe20000010032 */
[----:B------:R-:W-:Y:S02]  /*0cd0*/  HADD2.F32 R19, -RZ, R28.H0_H0 ;  /* 0x2000001cff137230 */ /* 0x000fe40000004100 */
[----:B------:R-:W-:Y:S02]  /*0ce0*/  HADD2.F32 R24, -RZ, R20.H0_H0 ;  /* 0x20000014ff187230 */ /* 0x000fe40000004100 */
[----:B------:R-:W-:Y:S01]  /*0cf0*/  FFMA.FTZ R42, R42, R71, R27 ;  /* 0x000000472a2a7223 */ /* 0x000fe2000001001b */
[----:B------:R-:W-:Y:S02]  /*0d00*/  HADD2.F32 R43, -RZ, R32.H1_H1 ;  /* 0x30000020ff2b7230 */ /* 0x000fe40000004100 */
[----:B------:R-:W-:-:S02]  /*0d10*/  HADD2.F32 R36, -RZ, R36.H1_H1 ;  /* 0x30000024ff247230 */ /* 0x000fc40000004100 */
[----:B------:R-:W-:Y:S01]  /*0d20*/  FFMA.FTZ R27, R19, R24, R26 ;  /* 0x00000018131b7223 */ /* 0x000fe2000001001a */
[----:B------:R-:W-:Y:S02]  /*0d30*/  HADD2.F32 R28, -RZ, R28.H1_H1 ;  /* 0x3000001cff1c7230 */ /* 0x000fe40000004100 */
[----:B------:R-:W-:Y:S02]  /*0d40*/  HADD2.F32 R25, -RZ, R20.H1_H1 ;  /* 0x30000014ff197230 */ /* 0x000fe40000004100 */
[----:B------:R-:W-:Y:S01]  /*0d50*/  FFMA.FTZ R43, R43, R36, R42 ;  /* 0x000000242b2b7223 */ /* 0x000fe2000001002a */
[----:B------:R-:W-:Y:S02]  /*0d60*/  HADD2.F32 R32, -RZ, R33.H0_H0 ;  /* 0x20000021ff207230 */ /* 0x000fe40000004100 */
[----:B------:R-:W-:Y:S02]  /*0d70*/  HADD2.F32 R73, -RZ, R37.H0_H0 ;  /* 0x20000025ff497230 */ /* 0x000fe40000004100 */
[----:B------:R-:W-:Y:S01]  /*0d80*/  FFMA.FTZ R28, R28, R25, R27 ;  /* 0x000000191c1c7223 */ /* 0x000fe2000001001b */
[----:B------:R-:W-:-:S02]  /*0d90*/  HADD2.F32 R19, -RZ, R29.H0_H0 ;  /* 0x2000001dff137230 */ /* 0x000fc40000004100 */
[----:B------:R-:W-:Y:S02]  /*0da0*/  HADD2.F32 R20, -RZ, R21.H0_H0 ;  /* 0x20000015ff147230 */ /* 0x000fe40000004100 */
[----:B------:R-:W-:Y:S01]  /*0db0*/  FFMA.FTZ R43, R32, R73, R43 ;  /* 0x00000049202b7223 */ /* 0x000fe2000001002b */
[----:B------:R-:W-:Y:S02]  /*0dc0*/  HADD2.F32 R66, -RZ, R33.H1_H1 ;  /* 0x30000021ff427230 */ /* 0x000fe40000004100 */
[----:B------:R-:W-:Y:S02]  /*0dd0*/  HADD2.F32 R37, -RZ, R37.H1_H1 ;  /* 0x30000025ff257230 */ /* 0x000fe40000004100 */
[----:B------:R-:W-:Y:S01]  /*0de0*/  FFMA.FTZ R28, R19, R20, R28 ;  /* 0x00000014131c7223 */ /* 0x000fe2000001001c */
[----:B------:R-:W-:Y:S02]  /*0df0*/  HADD2.F32 R29, -RZ, R29.H1_H1 ;  /* 0x3000001dff1d7230 */ /* 0x000fe40000004100 */
[----:B------:R-:W-:-:S02]  /*0e00*/  HADD2.F32 R24, -RZ, R21.H1_H1 ;  /* 0x30000015ff187230 */ /* 0x000fc40000004100 */
[----:B------:R-:W-:Y:S01]  /*0e10*/  FFMA.FTZ R66, R66, R37, R43 ;  /* 0x0000002542427223 */ /* 0x000fe2000001002b */
[----:B------:R-:W-:Y:S02]  /*0e20*/  HADD2.F32 R33, -RZ, R34.H0_H0 ;  /* 0x20000022ff217230 */ /* 0x000fe40000004100 */
[----:B------:R-:W-:Y:S02]  /*0e30*/  HADD2.F32 R70, -RZ, R38.H0_H0 ;  /* 0x20000026ff467230 */ /* 0x000fe40000004100 */
[----:B------:R-:W-:Y:S01]  /*0e40*/  FFMA.FTZ R24, R29, R24, R28 ;  /* 0x000000181d187223 */ /* 0x000fe2000001001c */
[----:B------:R-:W-:Y:S02]  /*0e50*/  HADD2.F32 R19, -RZ, R30.H0_H0 ;  /* 0x2000001eff137230 */ /* 0x000fe40000004100 */
[----:B------:R-:W-:Y:S02]  /*0e60*/  HADD2.F32 R20, -RZ, R22.H0_H0 ;  /* 0x20000016ff147230 */ /* 0x000fe40000004100 */
[----:B------:R-:W-:Y:S01]  /*0e70*/  FFMA.FTZ R33, R33, R70, R66 ;  /* 0x0000004621217223 */ /* 0x000fe20000010042 */
        /* <DEDUP_REMOVED lines=13> */
[----:B------:R-:W-:Y:S02]  /*0f50*/  HADD2.F32 R72, -RZ, R39.H1_H1 ;  /* 0x30000027ff487230 */ /* 0x000fe40000004100 */
        /* <DEDUP_REMOVED lines=32> */
[----:B------:R-:W-:Y:S01]  /*1160*/  FFMA.FTZ R13, R13, R80, R76 ;  /* 0x000000500d0d7223 */ /* 0x000fe2000001004c */
[----:B------:R-:W-:Y:S02]  /*1170*/  HADD2.F32 R78, -RZ, R14.H1_H1 ;  /* 0x3000000eff4e7230 */ /* 0x000fe40000004100 */
[----:B------:R-:W-:Y:S02]  /*1180*/  HADD2.F32 R10, -RZ, R10.H1_H1 ;  /* 0x3000000aff0a7230 */ /* 0x000fe40000004100 */
[----:B------:R-:W-:Y:S01]  /*1190*/  FFMA.FTZ R17, R4, R5, R17 ;  /* 0x0000000504117223 */ /* 0x000fe20000010011 */
[----:B------:R-:W-:Y:S02]  /*11a0*/  HADD2.F32 R9, -RZ, R6.H1_H1 ;  /* 0x30000006ff097230 */ /* 0x000fe40000004100 */
[----:B------:R-:W-:Y:S01]  /*11b0*/  FFMA.FTZ R13, R78, R85, R13 ;  /* 0x000000554e0d7223 */ /* 0x000fe2000001000d */
[----:B------:R-:W-:Y:S02]  /*11c0*/  HADD2.F32 R14, -RZ, R15.H0_H0 ;  /* 0x2000000fff0e7230 */ /* 0x000fe40000004100 */
[----:B------:R-:W-:-:S02]  /*11d0*/  HADD2.F32 R4, -RZ, R11.H0_H0 ;  /* 0x2000000bff047230 */ /* 0x000fc40000004100 */
[----:B------:R-:W-:Y:S01]  /*11e0*/  FFMA.FTZ R9, R10, R9, R17 ;  /* 0x000000090a097223 */ /* 0x000fe20000010011 */
[----:B------:R-:W-:Y:S02]  /*11f0*/  HADD2.F32 R5, -RZ, R7.H0_H0 ;  /* 0x20000007ff057230 */ /* 0x000fe40000004100 */
[----:B------:R-:W-:Y:S01]  /*1200*/  FFMA.FTZ R14, R14, R83, R13 ;  /* 0x000000530e0e7223 */ /* 0x000fe2000001000d */
[----:B------:R-:W-:Y:S01]  /*1210*/  HADD2.F32 R15, -RZ, R15.H1_H1 ;  /* 0x3000000fff0f7230 */ /* 0x000fe20000004100 */
[----:B------:R-:W-:Y:S01]  /*1220*/  IADD3 R13, PT, PT, R3, 0x3f, RZ ;  /* 0x0000003f030d7810 */ /* 0x000fe20007ffe0ff */
[----:B------:R-:W-:Y:S02]  /*1230*/  HADD2.F32 R11, -RZ, R11.H1_H1 ;  /* 0x3000000bff0b7230 */ /* 0x000fe40000004100 */
[----:B------:R-:W-:Y:S01]  /*1240*/  FFMA.FTZ R4, R4, R5, R9 ;  /* 0x0000000504047223 */ /* 0x000fe20000010009 */
[----:B------:R-:W-:Y:S02]  /*1250*/  HADD2.F32 R6, -RZ, R7.H1_H1 ;  /* 0x30000007ff067230 */ /* 0x000fe40000004100 */
[----:B------:R-:W-:Y:S01]  /*1260*/  FFMA.FTZ R14, R15, R18, R14 ;  /* 0x000000120f0e7223 */ /* 0x000fe2000001000e */
[----:B------:R-:W-:-:S02]  /*1270*/  SHF.R.S32.HI R10, RZ, 0x1f, R13 ;  /* 0x0000001fff0a7819 */ /* 0x000fc4000001140d */
[----:B------:R-:W-:Y:S02]  /*1280*/  FFMA.FTZ R11, R11, R6, R4 ;  /* 0x000000060b0b7223 */ /* 0x000fe40000010004 */
[----:B------:R-:W0:Y:S04]  /*1290*/  SHFL.BFLY PT, R5, R14, 0x4, 0x1f ;  /* 0x0c801f000e057f89 */ /* 0x000e2800000e0000 */
[----:B------:R-:W1:Y:S01]  /*12a0*/  SHFL.BFLY PT, R4, R11, 0x4, 0x1f ;  /* 0x0c801f000b047f89 */ /* 0x000e6200000e0000 */
[----:B0-----:R-:W-:Y:S02]  /*12b0*/  FADD.FTZ R5, R14, R5 ;  /* 0x000000050e057221 */ /* 0x001fe40000010000 */
[----:B------:R-:W0:Y:S01]  /*12c0*/  LDC.64 R14, c[0x0][0x440] ;  /* 0x00011000ff0e7b82 */ /* 0x000e220000000a00 */
[----:B-1----:R-:W-:Y:S01]  /*12d0*/  FADD.FTZ R8, R11, R4 ;  /* 0x000000040b087221 */ /* 0x002fe20000010000 */
[----:B------:R-:W-:Y:S01]  /*12e0*/  SHF.L.U32 R11, R59, 0x2, RZ ;  /* 0x000000023b0b7819 */ /* 0x000fe200000006ff */
[----:B------:R-:W1:Y:S04]  /*12f0*/  SHFL.BFLY PT, R4, R5, 0x2, 0x1f ;  /* 0x0c401f0005047f89 */ /* 0x000e6800000e0000 */
[----:B------:R-:W2:Y:S01]  /*1300*/  SHFL.BFLY PT, R7, R8, 0x2, 0x1f ;  /* 0x0c401f0008077f89 */ /* 0x000ea200000e0000 */
[----:B-1----:R-:W-:Y:S01]  /*1310*/  FADD.FTZ R6, R5, R4 ;  /* 0x0000000405067221 */ /* 0x002fe20000010000 */
[----:B------:R-:W-:Y:S01]  /*1320*/  LEA.HI R4, R10, R13, RZ, 0x6 ;  /* 0x0000000d0a047211 */ /* 0x000fe200078f30ff */
[----:B--2---:R-:W-:-:S03]  /*1330*/  FADD.FTZ R9, R8, R7 ;  /* 0x0000000708097221 */ /* 0x004fc60000010000 */
[----:B------:R-:W-:Y:S01]  /*1340*/  LOP3.LUT R4, R4, 0xffffffc0, RZ, 0xc0, !PT ;  /* 0xffffffc004047812 */ /* 0x000fe200078ec0ff */
[----:B------:R-:W1:Y:S01]  /*1350*/  SHFL.BFLY PT, R7, R6, 0x1, 0x1f ;  /* 0x0c201f0006077f89 */ /* 0x000e6200000e0000 */
[----:B------:R-:W-:Y:S02]  /*1360*/  IMAD R8, R57, 0x3000, RZ ;  /* 0x0000300039087824 */ /* 0x000fe400078e02ff */
[----:B------:R-:W-:Y:S01]  /*1370*/  IADD3 R12, PT, PT, R2, R13, -R4 ;  /* 0x0000000d020c7210 */ /* 0x000fe20007ffe804 */
[----:B------:R-:W2:Y:S01]  /*1380*/  SHFL.BFLY PT, R10, R9, 0x1, 0x1f ;  /* 0x0c201f00090a7f89 */ /* 0x000ea200000e0000 */
[----:B------:R-:W3:Y:S01]  /*1390*/  LDC.64 R4, c[0x0][0x448] ;  /* 0x00011200ff047b82 */ /* 0x000ee20000000a00 */
[----:B------:R-:W-:Y:S02]  /*13a0*/  LOP3.LUT R8, R11, R8, RZ, 0xfc, !PT ;  /* 0x000000080b087212 */ /* 0x000fe400078efcff */
[----:B------:R-:W-:-:S04]  /*13b0*/  IADD3 R12, PT, PT, R13, -R12, RZ ;  /* 0x8000000c0d0c7210 */ /* 0x000fc80007ffe0ff */
[----:B------:R-:W-:-:S04]  /*13c0*/  ISETP.GE.AND P0, PT, R59, R12, PT ;  /* 0x0000000c3b00720c */ /* 0x000fc80003f06270 */
[----:B------:R-:W-:Y:S01]  /*13d0*/  ISETP.GT.U32.OR P0, PT, R59, 0x3f, P0 ;  /* 0x0000003f3b00780c */ /* 0x000fe20000704470 */
[----:B-1----:R-:W-:Y:S01]  /*13e0*/  FADD.FTZ R16, R6, R7 ;  /* 0x0000000706107221 */ /* 0x002fe20000010000 */
[----:B--2---:R-:W-:Y:S01]  /*13f0*/  FADD.FTZ R17, R9, R10 ;  /* 0x0000000a09117221 */ /* 0x004fe20000010000 */
[----:B0-----:R-:W-:Y:S10]  /*1400*/  @P1 BRA `(.L_x_29) ;  /* 0x0000000000481947 */ /* 0x001ff40003800000 */
[----:B------:R-:W0:Y:S01]  /*1410*/  LDC.64 R10, c[0x0][0x3e8] ;  /* 0x0000fa00ff0a7b82 */ /* 0x000e220000000a00 */
[----:B------:R-:W-:Y:S01]  /*1420*/  HFMA2 R3, -RZ, RZ, 0, 0 ;  /* 0x00000000ff037431 */ /* 0x000fe200000001ff */
[----:B------:R-:W1:Y:S01]  /*1430*/  LDCU.64 UR8, c[0x0][0x3d0] ;  /* 0x00007a00ff0877ac */ /* 0x000e620008000a00 */
[----:B------:R-:W-:-:S05]  /*1440*/  ISETP.GE.AND P2, PT, R52, R61, PT ;  /* 0x0000003d3400720c */ /* 0x000fca0003f46270 */
[----:B------:R-:W2:Y:S01]  /*1450*/  LDC.64 R12, c[0x0][0x3f0] ;  /* 0x0000fc00ff0c7b82 */ /* 0x000ea20000000a00 */
[----:B0-----:R-:W-:-:S04]  /*1460*/  IMAD.WIDE.U32 R6, R10, UR6, R2 ;  /* 0x000000060a067c25 */ /* 0x001fc8000f8e0002 */
[----:B------:R-:W-:Y:S01]  /*1470*/  IMAD R7, R11, UR6, R7 ;  /* 0x000000060b077c24 */ /* 0x000fe2000f8e0207 */
[----:B------:R-:W-:Y:S01]  /*1480*/  FSEL R11, R16, RZ, !P2 ;  /* 0x000000ff100b7208 */ /* 0x000fe20005000000 */
[----:B--2---:R-:W-:-:S04]  /*1490*/  IMAD.WIDE.U32 R6, R12, UR7, R6 ;  /* 0x000000070c067c25 */ /* 0x004fc8000f8e0006 */
[----:B------:R-:W-:Y:S01]  /*14a0*/  IMAD R10, R13, UR7, R7 ;  /* 0x000000070d0a7c24 */ /* 0x000fe2000f8e0207 */
[----:B------:R-:W-:-:S04]  /*14b0*/  IADD3 R7, P1, PT, R52, R6, RZ ;  /* 0x0000000634077210 */ /* 0x000fc80007f3e0ff */
[----:B------:R-:W-:Y:S02]  /*14c0*/  IADD3.X R10, PT, PT, RZ, R10, RZ, P1, !PT ;  /* 0x0000000aff0a7210 */ /* 0x000fe40000ffe4ff */
[C---:B-1----:R-:W-:Y:S02]  /*14d0*/  LEA R6, P3, R7.reuse, UR8, 0x2 ;  /* 0x0000000807067c11 */ /* 0x042fe4000f8610ff */
[----:B------:R-:W-:Y:S02]  /*14e0*/  ISETP.GE.AND P1, PT, R0, R61, PT ;  /* 0x0000003d0000720c */ /* 0x000fe40003f26270 */
[----:B------:R-:W-:Y:S02]  /*14f0*/  LEA.HI.X R7, R7, UR9, R10, 0x2, P3 ;  /* 0x0000000907077c11 */ /* 0x000fe400098f140a */
[----:B------:R-:W-:-:S03]  /*1500*/  FSEL R13, R17, RZ, !P1 ;  /* 0x000000ff110d7208 */ /* 0x000fc60004800000 */
[----:B------:R0:W-:Y:S04]  /*1510*/  STG.E desc[UR4][R6.64], R11 ;  /* 0x0000000b06007986 */ /* 0x0001e8000c101904 */
[----:B------:R0:W-:Y:S02]  /*1520*/  STG.E desc[UR4][R6.64+0x80], R13 ;  /* 0x0000800d06007986 */ /* 0x0001e4000c101904 */
.L_x_29:
[----:B------:R-:W-:Y:S05]  /*1530*/  BSYNC.RECONVERGENT B0 ;  /* 0x0000000000007941 */ /* 0x000fea0003800200 */
.L_x_28:
[----:B------:R-:W-:Y:S04]  /*1540*/  BSSY.RECONVERGENT B0, `(.L_x_30) ;  /* 0x0000011000007945 */ /* 0x000fe80003800200 */
[----:B------:R-:W-:Y:S05]  /*1550*/  @P0 BRA `(.L_x_31) ;  /* 0x00000000003c0947 */ /* 0x000fea0003800000 */
[----:B0-----:R-:W0:Y:S01]  /*1560*/  LDC.64 R6, c[0x0][0x418] ;  /* 0x00010600ff067b82 */ /* 0x001e220000000a00 */
[----:B------:R-:W-:Y:S01]  /*1570*/  IADD3 R2, PT, PT, R2, R59, RZ ;  /* 0x0000003b02027210 */ /* 0x000fe20007ffe0ff */
[C---:B------:R-:W-:Y:S01]  /*1580*/  FMUL.FTZ R0, R74.reuse, 1.4426950216293334961 ;  /* 0x3fb8aa3b4a007820 */ /* 0x040fe20000410000 */
[----:B------:R-:W-:Y:S02]  /*1590*/  MOV R3, RZ ;  /* 0x000000ff00037202 */ /* 0x000fe40000000f00 */
[----:B------:R-:W-:-:S03]  /*15a0*/  FSETP.NEU.FTZ.AND P0, PT, R74, -INF , PT ;  /* 0xff8000004a00780b */ /* 0x000fc60003f1d000 */
[----:B------:R-:W1:Y:S08]  /*15b0*/  LDC.64 R10, c[0x0][0x420] ;  /* 0x00010800ff0a7b82 */ /* 0x000e700000000a00 */
[----:B------:R-:W2:Y:S01]  /*15c0*/  LDC.64 R12, c[0x0][0x410] ;  /* 0x00010400ff0c7b82 */ /* 0x000ea20000000a00 */
[----:B0-----:R-:W-:-:S04]  /*15d0*/  IMAD.WIDE.U32 R2, R6, UR6, R2 ;  /* 0x0000000606027c25 */ /* 0x001fc8000f8e0002 */
[----:B------:R-:W-:Y:S02]  /*15e0*/  IMAD R3, R7, UR6, R3 ;  /* 0x0000000607037c24 */ /* 0x000fe4000f8e0203 */
[----:B-1----:R-:W-:-:S04]  /*15f0*/  IMAD.WIDE.U32 R2, R10, UR7, R2 ;  /* 0x000000070a027c25 */ /* 0x002fc8000f8e0002 */
[----:B------:R-:W-:Y:S01]  /*1600*/  IMAD R3, R11, UR7, R3 ;  /* 0x000000070b037c24 */ /* 0x000fe2000f8e0203 */
[----:B--2---:R-:W-:-:S04]  /*1610*/  LEA R6, P1, R2, R12, 0x2 ;  /* 0x0000000c02067211 */ /* 0x004fc800078210ff */
[----:B------:R-:W-:Y:S02]  /*1620*/  LEA.HI.X R7, R2, R13, R3, 0x2, P1 ;  /* 0x0000000d02077211 */ /* 0x000fe400008f1403 */
[----:B------:R-:W-:-:S05]  /*1630*/  FSEL R3, R0, RZ, P0 ;  /* 0x000000ff00037208 */ /* 0x000fca0000000000 */
[----:B------:R1:W-:Y:S02]  /*1640*/  STG.E desc[UR4][R6.64], R3 ;  /* 0x0000000306007986 */ /* 0x0003e4000c101904 */
.L_x_31:
[----:B------:R-:W-:Y:S05]  /*1650*/  BSYNC.RECONVERGENT B0 ;  /* 0x0000000000007941 */ /* 0x000fea0003800200 */
.L_x_30:
[----:B------:R-:W2:Y:S01]  /*1660*/  LDCU.64 UR10, c[0x0][0x458] ;  /* 0x00008b00ff0a77ac */ /* 0x000ea20008000a00 */
[----:B------:R-:W-:Y:S01]  /*1670*/  HFMA2 R9, -RZ, RZ, 0, 0 ;  /* 0x00000000ff097431 */ /* 0x000fe200000001ff */
[----:B------:R-:W4:Y:S02]  /*1680*/  LDCU.64 UR8, c[0x0][0x428] ;  /* 0x00008500ff0877ac */ /* 0x000f240008000a00 */
[----:B-1----:R-:W-:-:S04]  /*1690*/  IMAD.WIDE.U32 R2, R14, UR6, R8 ;  /* 0x000000060e027c25 */ /* 0x002fc8000f8e0008 */
[----:B------:R-:W-:Y:S01]  /*16a0*/  IMAD R3, R15, UR6, R3 ;  /* 0x000000060f037c24 */ /* 0x000fe2000f8e0203 */
[----:B--2---:R-:W-:Y:S01]  /*16b0*/  ISETP.NE.U32.AND P0, PT, RZ, UR10, PT ;  /* 0x0000000aff007c0c */ /* 0x004fe2000bf05070 */
[----:B---3--:R-:W-:-:S03]  /*16c0*/  IMAD.WIDE.U32 R2, R4, UR7, R2 ;  /* 0x0000000704027c25 */ /* 0x008fc6000f8e0002 */
[----:B------:R-:W-:Y:S01]  /*16d0*/  ISETP.NE.AND.EX P0, PT, RZ, UR11, PT, P0 ;  /* 0x0000000bff007c0c */ /* 0x000fe2000bf05300 */
[----:B------:R-:W-:Y:S01]  /*16e0*/  IMAD R5, R5, UR7, R3 ;  /* 0x0000000705057c24 */ /* 0x000fe2000f8e0203 */
[C---:B----4-:R-:W-:Y:S02]  /*16f0*/  LEA R4, P1, R2.reuse, UR8, 0x2 ;  /* 0x0000000802047c11 */ /* 0x050fe4000f8210ff */
[----:B------:R-:W-:Y:S02]  /*1700*/  ISETP.NE.OR P0, PT, R59, RZ, !P0 ;  /* 0x000000ff3b00720c */ /* 0x000fe40004705670 */
[----:B------:R-:W-:-:S05]  /*1710*/  LEA.HI.X R5, R2, UR9, R5, 0x2, P1 ;  /* 0x0000000902057c11 */ /* 0x000fca00088f1405 */
[----:B------:R1:W-:Y:S04]  /*1720*/  STG.E.128 desc[UR4][R4.64], RZ ;  /* 0x000000ff04007986 */ /* 0x0003e8000c101d04 */
        /* <DEDUP_REMOVED lines=10> */
[----:B------:R1:W-:Y:S01]  /*17d0*/  STG.E.128 desc[UR4][R4.64+0xb000], RZ ;  /* 0x00b000ff04007986 */ /* 0x0003e2000c101d04 */
[----:B------:R-:W-:Y:S05]  /*17e0*/  @P0 EXIT ;  /* 0x000000000000094d */ /* 0x000fea0003800000 */
[----:B------:R-:W2:Y:S08]  /*17f0*/  LDC R0, c[0x0][0x450] ;  /* 0x00011400ff007b82 */ /* 0x000eb00000000800 */
[----:B-1----:R-:W1:Y:S08]  /*1800*/  LDC R4, c[0x0][0x390] ;  /* 0x0000e400ff047b82 */ /* 0x002e700000000800 */
[----:B------:R-:W3:Y:S01]  /*1810*/  LDC.64 R2, c[0x0][0x458] ;  /* 0x00011600ff027b82 */ /* 0x000ee20000000a00 */
[----:B--2---:R-:W-:-:S04]  /*1820*/  IMAD R57, R57, R0, UR7 ;  /* 0x0000000739397e24 */ /* 0x004fc8000f8e0200 */
[----:B-1----:R-:W-:-:S04]  /*1830*/  IMAD R57, R57, R4, UR6 ;  /* 0x0000000639397e24 */ /* 0x002fc8000f8e0204 */
[----:B---3--:R-:W-:-:S05]  /*1840*/  IMAD.WIDE R2, R57, 0x4, R2 ;  /* 0x0000000439027825 */ /* 0x008fca00078e0202 */
[----:B------:R-:W-:Y:S01]  /*1850*/  STG.E desc[UR4][R2.64], RZ ;  /* 0x000000ff02007986 */ /* 0x000fe2000c101904 */
[----:B------:R-:W-:Y:S05]  /*1860*/  EXIT ;  /* 0x000000000000794d */ /* 0x000fea0003800000 */
.L_x_32:
        /* <DEDUP_REMOVED lines=9> */
.L_x_108:


//--------------------- .text._ZN7cutlass13device_kernelIN5flash11enable_sm90INS1_16FlashAttnBwdSm90INS1_25CollectiveMainloopBwdSm90ILi2ELi1ELi1EN4cute5tupleIJNS5_1CILi1EEES8_S8_EEENS6_IJNS7_ILi64EEENS7_ILi96EEENS7_ILi192EEEEEENS_6half_tEfNS_4arch4Sm90ELb1ELb0ELb1ELb1ELb0ELb0ELb1ELb0ELi3ELi1ELi1ELi1ELb0EEENS1_21CollectiveEpilogueBwdISD_SE_SG_Li384ELb1ELb1ELi3EEENS1_25SingleTileBwdLPTSchedulerILb1ELi96ELb0EEEEEEEEEvNT_6ParamsE --------------------------
	.section	.text._ZN7cutlass13device_kernelIN5flash11enable_sm90INS1_16FlashAttnBwdSm90INS1_25CollectiveMainloopBwdSm90ILi2ELi1ELi1EN4cute5tupleIJNS5_1CILi1EEES8_S8_EEENS6_IJNS7_ILi64EEENS7_ILi96EEENS7_ILi192EEEEEENS_6half_tEfNS_4arch4Sm90ELb1ELb0ELb1ELb1ELb0ELb0ELb1ELb0ELi3ELi1ELi1ELi1ELb0EEENS1_21CollectiveEpilogueBwdISD_SE_SG_Li384ELb1ELb1ELi3EEENS1_25SingleTileBwdLPTSchedulerILb1ELi96ELb0EEEEEEEEEvNT_6ParamsE,"ax",@progbits
	.align	128
.text._ZN7cutlass13device_kernelIN5flash11enable_sm90INS1_16FlashAttnBwdSm90INS1_25CollectiveMainloopBwdSm90ILi2ELi1ELi1EN4cute5tupleIJNS5_1CILi1EEES8_S8_EEENS6_IJNS7_ILi64EEENS7_ILi96EEENS7_ILi192EEEEEENS_6half_tEfNS_4arch4Sm90ELb1ELb0ELb1ELb1ELb0ELb0ELb1ELb0ELi3ELi1ELi1ELi1ELb0EEENS1_21CollectiveEpilogueBwdISD_SE_SG_Li384ELb1ELb1ELi3EEENS1_25SingleTileBwdLPTSchedulerILb1ELi96ELb0EEEEEEEEEvNT_6ParamsE:
        .type           _ZN7cutlass13device_kernelIN5flash11enable_sm90INS1_16FlashAttnBwdSm90INS1_25CollectiveMainloopBwdSm90ILi2ELi1ELi1EN4cute5tupleIJNS5_1CILi1EEES8_S8_EEENS6_IJNS7_ILi64EEENS7_ILi96EEENS7_ILi192EEEEEENS_6half_tEfNS_4arch4Sm90ELb1ELb0ELb1ELb1ELb0ELb0ELb1ELb0ELi3ELi1ELi1ELi1ELb0EEENS1_21CollectiveEpilogueBwdISD_SE_SG_Li384ELb1ELb1ELi3EEENS1_25SingleTileBwdLPTSchedulerILb1ELi96ELb0EEEEEEEEEvNT_6ParamsE,@function
        .size           _ZN7cutlass13device_kernelIN5flash11enable_sm90INS1_16FlashAttnBwdSm90INS1_25CollectiveMainloopBwdSm90ILi2ELi1ELi1EN4cute5tupleIJNS5_1CILi1EEES8_S8_EEENS6_IJNS7_ILi64EEENS7_ILi96EEENS7_ILi192EEEEEENS_6half_tEfNS_4arch4Sm90ELb1ELb0ELb1ELb1ELb0ELb0ELb1ELb0ELi3ELi1ELi1ELi1ELb0EEENS1_21CollectiveEpilogueBwdISD_SE_SG_Li384ELb1ELb1ELi3EEENS1_25SingleTileBwdLPTSchedulerILb1ELi96ELb0EEEEEEEEEvNT_6ParamsE,(.L_x_109 - _ZN7cutlass13device_kernelIN5flash11enable_sm90INS1_16FlashAttnBwdSm90INS1_25CollectiveMainloopBwdSm90ILi2ELi1ELi1EN4cute5tupleIJNS5_1CILi1EEES8_S8_EEENS6_IJNS7_ILi64EEENS7_ILi96EEENS7_ILi192EEEEEENS_6half_tEfNS_4arch4Sm90ELb1ELb0ELb1ELb1ELb0ELb0ELb1ELb0ELi3ELi1ELi1ELi1ELb0EEENS1_21CollectiveEpilogueBwdISD_SE_SG_Li384ELb1ELb1ELi3EEENS1_25SingleTileBwdLPTSchedulerILb1ELi96ELb0EEEEEEEEEvNT_6ParamsE)
        .other          _ZN7cutlass13device_kernelIN5flash11enable_sm90INS1_16FlashAttnBwdSm90INS1_25CollectiveMainloopBwdSm90ILi2ELi1ELi1EN4cute5tupleIJNS5_1CILi1EEES8_S8_EEENS6_IJNS7_ILi64EEENS7_ILi96EEENS7_ILi192EEEEEENS_6half_tEfNS_4arch4Sm90ELb1ELb0ELb1ELb1ELb0ELb0ELb1ELb0ELi3ELi1ELi1ELi1ELb0EEENS1_21CollectiveEpilogueBwdISD_SE_SG_Li384ELb1ELb1ELi3EEENS1_25SingleTileBwdLPTSchedulerILb1ELi96ELb0EEEEEEEEEvNT_6ParamsE,@"STO_CUDA_ENTRY STV_DEFAULT"
_ZN7cutlass13device_kernelIN5flash11enable_sm90INS1_16FlashAttnBwdSm90INS1_25CollectiveMainloopBwdSm90ILi2ELi1ELi1EN4cute5tupleIJNS5_1CILi1EEES8_S8_EEENS6_IJNS7_ILi64EEENS7_ILi96EEENS7_ILi192EEEEEENS_6half_tEfNS_4arch4Sm90ELb1ELb0ELb1ELb1ELb0ELb0ELb1ELb0ELi3ELi1ELi1ELi1ELb0EEENS1_21CollectiveEpilogueBwdISD_SE_SG_Li384ELb1ELb1ELi3EEENS1_25SingleTileBwdLPTSchedulerILb1ELi96ELb0EEEEEEEEEvNT_6ParamsE:
[----:B------:R-:W-:Y:S01]  /*0000*/  LDC R1, c[0x0][0x37c] ;  /* 0x0000df00ff017b82 */ /* 0x000fe20000000800 */
[----:B------:R-:W-:Y:S05]  /*0010*/  EXIT ;  /* 0x000000000000794d */ /* 0x000fea0003800000 */
.L_x_33:
        /* <DEDUP_REMOVED lines=14> */
.L_x_109:


//--------------------- .text._ZN7cutlass13device_kernelIN5flash11enable_sm90INS1_16FlashAttnBwdSm90INS1_25CollectiveMainloopBwdSm90ILi2ELi1ELi1EN4cute5tupleIJNS5_1CILi1EEES8_S8_EEENS6_IJNS7_ILi64EEENS7_ILi96EEENS7_ILi192EEEEEENS_6half_tEfNS_4arch4Sm90ELb1ELb0ELb1ELb1ELb1ELb0ELb1ELb0ELi3ELi1ELi1ELi1ELb0EEENS1_21CollectiveEpilogueBwdISD_SE_SG_Li384ELb1ELb1ELi3EEENS1_25SingleTileBwdLPTSchedulerILb1ELi96ELb1EEEEEEEEEvNT_6ParamsE --------------------------
	.section	.text._ZN7cutlass13device_kernelIN5flash11enable_sm90INS1_16FlashAttnBwdSm90INS1_25CollectiveMainloopBwdSm90ILi2ELi1ELi1EN4cute5tupleIJNS5_1CILi1EEES8_S8_EEENS6_IJNS7_ILi64EEENS7_ILi96EEENS7_ILi192EEEEEENS_6half_tEfNS_4arch4Sm90ELb1ELb0ELb1ELb1ELb1ELb0ELb1ELb0ELi3ELi1ELi1ELi1ELb0EEENS1_21CollectiveEpilogueBwdISD_SE_SG_Li384ELb1ELb1ELi3EEENS1_25SingleTileBwdLPTSchedulerILb1ELi96ELb1EEEEEEEEEvNT_6ParamsE,"ax",@progbits
	.align	128
.text._ZN7cutlass13device_kernelIN5flash11enable_sm90INS1_16FlashAttnBwdSm90INS1_25CollectiveMainloopBwdSm90ILi2ELi1ELi1EN4cute5tupleIJNS5_1CILi1EEES8_S8_EEENS6_IJNS7_ILi64EEENS7_ILi96EEENS7_ILi192EEEEEENS_6half_tEfNS_4arch4Sm90ELb1ELb0ELb1ELb1ELb1ELb0ELb1ELb0ELi3ELi1ELi1ELi1ELb0EEENS1_21CollectiveEpilogueBwdISD_SE_SG_Li384ELb1ELb1ELi3EEENS1_25SingleTileBwdLPTSchedulerILb1ELi96ELb1EEEEEEEEEvNT_6ParamsE:
        .type           _ZN7cutlass13device_kernelIN5flash11enable_sm90INS1_16FlashAttnBwdSm90INS1_25CollectiveMainloopBwdSm90ILi2ELi1ELi1EN4cute5tupleIJNS5_1CILi1EEES8_S8_EEENS6_IJNS7_ILi64EEENS7_ILi96EEENS7_ILi192EEEEEENS_6half_tEfNS_4arch4Sm90ELb1ELb0ELb1ELb1ELb1ELb0ELb1ELb0ELi3ELi1ELi1ELi1ELb0EEENS1_21CollectiveEpilogueBwdISD_SE_SG_Li384ELb1ELb1ELi3EEENS1_25SingleTileBwdLPTSchedulerILb1ELi96ELb1EEEEEEEEEvNT_6ParamsE,@function
        .size           _ZN7cutlass13device_kernelIN5flash11enable_sm90INS1_16FlashAttnBwdSm90INS1_25CollectiveMainloopBwdSm90ILi2ELi1ELi1EN4cute5tupleIJNS5_1CILi1EEES8_S8_EEENS6_IJNS7_ILi64EEENS7_ILi96EEENS7_ILi192EEEEEENS_6half_tEfNS_4arch4Sm90ELb1ELb0ELb1ELb1ELb1ELb0ELb1ELb0ELi3ELi1ELi1ELi1ELb0EEENS1_21CollectiveEpilogueBwdISD_SE_SG_Li384ELb1ELb1ELi3EEENS1_25SingleTileBwdLPTSchedulerILb1ELi96ELb1EEEEEEEEEvNT_6ParamsE,(.L_x_110 - _ZN7cutlass13device_kernelIN5flash11enable_sm90INS1_16FlashAttnBwdSm90INS1_25CollectiveMainloopBwdSm90ILi2ELi1ELi1EN4cute5tupleIJNS5_1CILi1EEES8_S8_EEENS6_IJNS7_ILi64EEENS7_ILi96EEENS7_ILi192EEEEEENS_6half_tEfNS_4arch4Sm90ELb1ELb0ELb1ELb1ELb1ELb0ELb1ELb0ELi3ELi1ELi1ELi1ELb0EEENS1_21CollectiveEpilogueBwdISD_SE_SG_Li384ELb1ELb1ELi3EEENS1_25SingleTileBwdLPTSchedulerILb1ELi96ELb1EEEEEEEEEvNT_6ParamsE)
        .other          _ZN7cutlass13device_kernelIN5flash11enable_sm90INS1_16FlashAttnBwdSm90INS1_25CollectiveMainloopBwdSm90ILi2ELi1ELi1EN4cute5tupleIJNS5_1CILi1EEES8_S8_EEENS6_IJNS7_ILi64EEENS7_ILi96EEENS7_ILi192EEEEEENS_6half_tEfNS_4arch4Sm90ELb1ELb0ELb1ELb1ELb1ELb0ELb1ELb0ELi3ELi1ELi1ELi1ELb0EEENS1_21CollectiveEpilogueBwdISD_SE_SG_Li384ELb1ELb1ELi3EEENS1_25SingleTileBwdLPTSchedulerILb1ELi96ELb1EEEEEEEEEvNT_6ParamsE,@"STO_CUDA_ENTRY STV_DEFAULT"
_ZN7cutlass13device_kernelIN5flash11enable_sm90INS1_16FlashAttnBwdSm90INS1_25CollectiveMainloopBwdSm90ILi2ELi1ELi1EN4cute5tupleIJNS5_1CILi1EEES8_S8_EEENS6_IJNS7_ILi64EEENS7_ILi96EEENS7_ILi192EEEEEENS_6half_tEfNS_4arch4Sm90ELb1ELb0ELb1ELb1ELb1ELb0ELb1ELb0ELi3ELi1ELi1ELi1ELb0EEENS1_21CollectiveEpilogueBwdISD_SE_SG_Li384ELb1ELb1ELi3EEENS1_25SingleTileBwdLPTSchedulerILb1ELi96ELb1EEEEEEEEEvNT_6ParamsE:
[----:B------:R-:W-:Y:S01]  /*0000*/  LDC R1, c[0x0][0x37c] ;  /* 0x0000df00ff017b82 */ /* 0x000fe20000000800 */
[----:B------:R-:W-:Y:S05]  /*0010*/  EXIT ;  /* 0x000000000000794d */ /* 0x000fea0003800000 */
.L_x_34:
        /* <DEDUP_REMOVED lines=14> */
.L_x_110:


//--------------------- .text._ZN7cutlass13device_kernelIN5flash11enable_sm90INS1_16FlashAttnBwdSm90INS1_25CollectiveMainloopBwdSm90ILi2ELi1ELi1EN4cute5tupleIJNS5_1CILi1EEES8_S8_EEENS6_IJNS7_ILi64EEENS7_ILi96EEENS7_ILi192EEEEEENS_6half_tEfNS_4arch4Sm90ELb1ELb0ELb1ELb1ELb0ELb0ELb1ELb0ELi3ELi1ELi1ELi1ELb0EEENS1_24CollectiveEpilogueBwdGQAISD_fSG_Li384ELb1ELb0EEENS1_25SingleTileBwdLPTSchedulerILb1ELi96ELb0EEEEEEEEEvNT_6ParamsE --------------------------
	.section	.text._ZN7cutlass13device_kernelIN5flash11enable_sm90INS1_16FlashAttnBwdSm90INS1_25CollectiveMainloopBwdSm90ILi2ELi1ELi1EN4cute5tupleIJNS5_1CILi1EEES8_S8_EEENS6_IJNS7_ILi64EEENS7_ILi96EEENS7_ILi192EEEEEENS_6half_tEfNS_4arch4Sm90ELb1ELb0ELb1ELb1ELb0ELb0ELb1ELb0ELi3ELi1ELi1ELi1ELb0EEENS1_24CollectiveEpilogueBwdGQAISD_fSG_Li384ELb1ELb0EEENS1_25SingleTileBwdLPTSchedulerILb1ELi96ELb0EEEEEEEEEvNT_6ParamsE,"ax",@progbits
	.align	128
.text._ZN7cutlass13device_kernelIN5flash11enable_sm90INS1_16FlashAttnBwdSm90INS1_25CollectiveMainloopBwdSm90ILi2ELi1ELi1EN4cute5tupleIJNS5_1CILi1EEES8_S8_EEENS6_IJNS7_ILi64EEENS7_ILi96EEENS7_ILi192EEEEEENS_6half_tEfNS_4arch4Sm90ELb1ELb0ELb1ELb1ELb0ELb0ELb1ELb0ELi3ELi1ELi1ELi1ELb0EEENS1_24CollectiveEpilogueBwdGQAISD_fSG_Li384ELb1ELb0EEENS1_25SingleTileBwdLPTSchedulerILb1ELi96ELb0EEEEEEEEEvNT_6ParamsE:
        .type           _ZN7cutlass13device_kernelIN5flash11enable_sm90INS1_16FlashAttnBwdSm90INS1_25CollectiveMainloopBwdSm90ILi2ELi1ELi1EN4cute5tupleIJNS5_1CILi1EEES8_S8_EEENS6_IJNS7_ILi64EEENS7_ILi96EEENS7_ILi192EEEEEENS_6half_tEfNS_4arch4Sm90ELb1ELb0ELb1ELb1ELb0ELb0ELb1ELb0ELi3ELi1ELi1ELi1ELb0EEENS1_24CollectiveEpilogueBwdGQAISD_fSG_Li384ELb1ELb0EEENS1_25SingleTileBwdLPTSchedulerILb1ELi96ELb0EEEEEEEEEvNT_6ParamsE,@function
        .size           _ZN7cutlass13device_kernelIN5flash11enable_sm90INS1_16FlashAttnBwdSm90INS1_25CollectiveMainloopBwdSm90ILi2ELi1ELi1EN4cute5tupleIJNS5_1CILi1EEES8_S8_EEENS6_IJNS7_ILi64EEENS7_ILi96EEENS7_ILi192EEEEEENS_6half_tEfNS_4arch4Sm90ELb1ELb0ELb1ELb1ELb0ELb0ELb1ELb0ELi3ELi1ELi1ELi1ELb0EEENS1_24CollectiveEpilogueBwdGQAISD_fSG_Li384ELb1ELb0EEENS1_25SingleTileBwdLPTSchedulerILb1ELi96ELb0EEEEEEEEEvNT_6ParamsE,(.L_x_111 - _ZN7cutlass13device_kernelIN5flash11enable_sm90INS1_16FlashAttnBwdSm90INS1_25CollectiveMainloopBwdSm90ILi2ELi1ELi1EN4cute5tupleIJNS5_1CILi1EEES8_S8_EEENS6_IJNS7_ILi64EEENS7_ILi96EEENS7_ILi192EEEEEENS_6half_tEfNS_4arch4Sm90ELb1ELb0ELb1ELb1ELb0ELb0ELb1ELb0ELi3ELi1ELi1ELi1ELb0EEENS1_24CollectiveEpilogueBwdGQAISD_fSG_Li384ELb1ELb0EEENS1_25SingleTileBwdLPTSchedulerILb1ELi96ELb0EEEEEEEEEvNT_6ParamsE)
        .other          _ZN7cutlass13device_kernelIN5flash11enable_sm90INS1_16FlashAttnBwdSm90INS1_25CollectiveMainloopBwdSm90ILi2ELi1ELi1EN4cute5tupleIJNS5_1CILi1EEES8_S8_EEENS6_IJNS7_ILi64EEENS7_ILi96EEENS7_ILi192EEEEEENS_6half_tEfNS_4arch4Sm90ELb1ELb0ELb1ELb1ELb0ELb0ELb1ELb0ELi3ELi1ELi1ELi1ELb0EEENS1_24CollectiveEpilogueBwdGQAISD_fSG_Li384ELb1ELb0EEENS1_25SingleTileBwdLPTSchedulerILb1ELi96ELb0EEEEEEEEEvNT_6ParamsE,@"STO_CUDA_ENTRY STV_DEFAULT"
_ZN7cutlass13device_kernelIN5flash11enable_sm90INS1_16FlashAttnBwdSm90INS1_25CollectiveMainloopBwdSm90ILi2ELi1ELi1EN4cute5tupleIJNS5_1CILi1EEES8_S8_EEENS6_IJNS7_ILi64EEENS7_ILi96EEENS7_ILi192EEEEEENS_6half_tEfNS_4arch4Sm90ELb1ELb0ELb1ELb1ELb0ELb0ELb1ELb0ELi3ELi1ELi1ELi1ELb0EEENS1_24CollectiveEpilogueBwdGQAISD_fSG_Li384ELb1ELb0EEENS1_25SingleTileBwdLPTSchedulerILb1ELi96ELb0EEEEEEEEEvNT_6ParamsE:
[----:B------:R-:W-:Y:S01]  /*0000*/  LDC R1, c[0x0][0x37c] ;  /* 0x0000df00ff017b82 */ /* 0x000fe20000000800 */
[----:B------:R-:W-:Y:S05]  /*0010*/  EXIT ;  /* 0x000000000000794d */ /* 0x000fea0003800000 */
.L_x_35:
        /* <DEDUP_REMOVED lines=14> */
.L_x_111:


//--------------------- .text._ZN7cutlass13device_kernelIN5flash32FlashAttnBwdPostprocessConvertdQIN4cute5tupleIJNS3_1CILi96EEENS5_ILi192EEEEEENS_6half_tEfNS_4arch4Sm90ELi384ENS3_8TiledMMAINS3_8MMA_AtomIJNS3_4SM904GMMA25MMA_64x96x16_F32F16F16_SSILNSF_5MajorE1ELSH_1ELNSF_7ScaleInE1ELSI_1EEEEEENS3_6LayoutINS4_IJNS5_ILi3EEENS5_ILi1EEESN_EEENS4_IJSN_NS5_ILi0EEESP_EEEEENS4_IJNS3_10UnderscoreESS_SS_EEEEELb1EEEEEvNT_6ParamsE --------------------------
	.section	.text._ZN7cutlass13device_kernelIN5flash32FlashAttnBwdPostprocessConvertdQIN4cute5tupleIJNS3_1CILi96EEENS5_ILi192EEEEEENS_6half_tEfNS_4arch4Sm90ELi384ENS3_8TiledMMAINS3_8MMA_AtomIJNS3_4SM904GMMA25MMA_64x96x16_F32F16F16_SSILNSF_5MajorE1ELSH_1ELNSF_7ScaleInE1ELSI_1EEEEEENS3_6LayoutINS4_IJNS5_ILi3EEENS5_ILi1EEESN_EEENS4_IJSN_NS5_ILi0EEESP_EEEEENS4_IJNS3_10UnderscoreESS_SS_EEEEELb1EEEEEvNT_6ParamsE,"ax",@progbits
	.align	128
.text._ZN7cutlass13device_kernelIN5flash32FlashAttnBwdPostprocessConvertdQIN4cute5tupleIJNS3_1CILi96EEENS5_ILi192EEEEEENS_6half_tEfNS_4arch4Sm90ELi384ENS3_8TiledMMAINS3_8MMA_AtomIJNS3_4SM904GMMA25MMA_64x96x16_F32F16F16_SSILNSF_5MajorE1ELSH_1ELNSF_7ScaleInE1ELSI_1EEEEEENS3_6LayoutINS4_IJNS5_ILi3EEENS5_ILi1EEESN_EEENS4_IJSN_NS5_ILi0EEESP_EEEEENS4_IJNS3_10UnderscoreESS_SS_EEEEELb1EEEEEvNT_6ParamsE:
        .type           _ZN7cutlass13device_kernelIN5flash32FlashAttnBwdPostprocessConvertdQIN4cute5tupleIJNS3_1CILi96EEENS5_ILi192EEEEEENS_6half_tEfNS_4arch4Sm90ELi384ENS3_8TiledMMAINS3_8MMA_AtomIJNS3_4SM904GMMA25MMA_64x96x16_F32F16F16_SSILNSF_5MajorE1ELSH_1ELNSF_7ScaleInE1ELSI_1EEEEEENS3_6LayoutINS4_IJNS5_ILi3EEENS5_ILi1EEESN_EEENS4_IJSN_NS5_ILi0EEESP_EEEEENS4_IJNS3_10UnderscoreESS_SS_EEEEELb1EEEEEvNT_6ParamsE,@function
        .size           _ZN7cutlass13device_kernelIN5flash32FlashAttnBwdPostprocessConvertdQIN4cute5tupleIJNS3_1CILi96EEENS5_ILi192EEEEEENS_6half_tEfNS_4arch4Sm90ELi384ENS3_8TiledMMAINS3_8MMA_AtomIJNS3_4SM904GMMA25MMA_64x96x16_F32F16F16_SSILNSF_5MajorE1ELSH_1ELNSF_7ScaleInE1ELSI_1EEEEEENS3_6LayoutINS4_IJNS5_ILi3EEENS5_ILi1EEESN_EEENS4_IJSN_NS5_ILi0EEESP_EEEEENS4_IJNS3_10UnderscoreESS_SS_EEEEELb1EEEEEvNT_6ParamsE,(.L_x_112 - _ZN7cutlass13device_kernelIN5flash32FlashAttnBwdPostprocessConvertdQIN4cute5tupleIJNS3_1CILi96EEENS5_ILi192EEEEEENS_6half_tEfNS_4arch4Sm90ELi384ENS3_8TiledMMAINS3_8MMA_AtomIJNS3_4SM904GMMA25MMA_64x96x16_F32F16F16_SSILNSF_5MajorE1ELSH_1ELNSF_7ScaleInE1ELSI_1EEEEEENS3_6LayoutINS4_IJNS5_ILi3EEENS5_ILi1EEESN_EEENS4_IJSN_NS5_ILi0EEESP_EEEEENS4_IJNS3_10UnderscoreESS_SS_EEEEELb1EEEEEvNT_6ParamsE)
        .other          _ZN7cutlass13device_kernelIN5flash32FlashAttnBwdPostprocessConvertdQIN4cute5tupleIJNS3_1CILi96EEENS5_ILi192EEEEEENS_6half_tEfNS_4arch4Sm90ELi384ENS3_8TiledMMAINS3_8MMA_AtomIJNS3_4SM904GMMA25MMA_64x96x16_F32F16F16_SSILNSF_5MajorE1ELSH_1ELNSF_7ScaleInE1ELSI_1EEEEEENS3_6LayoutINS4_IJNS5_ILi3EEENS5_ILi1EEESN_EEENS4_IJSN_NS5_ILi0EEESP_EEEEENS4_IJNS3_10UnderscoreESS_SS_EEEEELb1EEEEEvNT_6ParamsE,@"STO_CUDA_ENTRY STV_DEFAULT"
_ZN7cutlass13device_kernelIN5flash32FlashAttnBwdPostprocessConvertdQIN4cute5tupleIJNS3_1CILi96EEENS5_ILi192EEEEEENS_6half_tEfNS_4arch4Sm90ELi384ENS3_8TiledMMAINS3_8MMA_AtomIJNS3_4SM904GMMA25MMA_64x96x16_F32F16F16_SSILNSF_5MajorE1ELSH_1ELNSF_7ScaleInE1ELSI_1EEEEEENS3_6LayoutINS4_IJNS5_ILi3EEENS5_ILi1EEESN_EEENS4_IJSN_NS5_ILi0EEESP_EEEEENS4_IJNS3_10UnderscoreESS_SS_EEEEELb1EEEEEvNT_6ParamsE:
[----:B------:R-:W-:Y:S08]  /*0000*/  LDC R1, c[0x0][0x37c] ;  /* 0x0000df00ff017b82 */ /* 0x000ff00000000800 */
[----:B------:R-:W0:Y:S01]  /*0010*/  LDC.64 R10, c[0x0][0x3e0] ;  /* 0x0000f800ff0a7b82 */ /* 0x000e220000000a00 */
[----:B------:R-:W1:Y:S01]  /*0020*/  S2R R5, SR_CTAID.X ;  /* 0x0000000000057919 */ /* 0x000e620000002500 */
[----:B------:R-:W2:Y:S01]  /*0030*/  LDCU.64 UR8, c[0x0][0x358] ;  /* 0x00006b00ff0877ac */ /* 0x000ea20008000a00 */
[----:B------:R-:W3:Y:S01]  /*0040*/  S2R R9, SR_CTAID.Z ;  /* 0x0000000000097919 */ /* 0x000ee20000002700 */
[----:B0-----:R-:W-:-:S04]  /*0050*/  ISETP.NE.U32.AND P0, PT, R10, RZ, PT ;  /* 0x000000ff0a00720c */ /* 0x001fc80003f05070 */
[----:B------:R-:W-:-:S13]  /*0060*/  ISETP.NE.AND.EX P2, PT, R11, RZ, PT, P0 ;  /* 0x000000ff0b00720c */ /* 0x000fda0003f45300 */
[----:B-123--:R-:W-:Y:S05]  /*0070*/  @P2 BRA `(.L_x_36) ;  /* 0x0000000000202947 */ /* 0x00efea0003800000 */
[----:B------:R-:W0:Y:S01]  /*0080*/  LDCU.64 UR4, c[0x0][0x3e8] ;  /* 0x00007d00ff0477ac */ /* 0x000e220008000a00 */
[----:B------:R-:W1:Y:S01]  /*0090*/  LDC R0, c[0x0][0x3b0] ;  /* 0x0000ec00ff007b82 */ /* 0x000e620000000800 */
[----:B------:R-:W-:Y:S02]  /*00a0*/  CS2R R2, SRZ ;  /* 0x0000000000027805 */ /* 0x000fe4000001ff00 */
[----:B------:R-:W-:Y:S01]  /*00b0*/  CS2R R64, SRZ ;  /* 0x0000000000407805 */ /* 0x000fe2000001ff00 */
[----:B0-----:R-:W-:-:S04]  /*00c0*/  UISETP.NE.U32.AND UP0, UPT, UR4, URZ, UPT ;  /* 0x000000ff0400728c */ /* 0x001fc8000bf05070 */
[----:B------:R-:W-:-:S09]  /*00d0*/  UISETP.NE.AND.EX UP0, UPT, UR5, URZ, UPT, UP0 ;  /* 0x000000ff0500728c */ /* 0x000fd2000bf05300 */
[----:B------:R-:W-:Y:S05]  /*00e0*/  BRA.U !UP0, `(.L_x_37) ;  /* 0x0000000108547547 */ /* 0x000fea000b800000 */
[----:B------:R-:W-:Y:S05]  /*00f0*/  BRA `(.L_x_38) ;  /* 0x0000000000387947 */ /* 0x000fea0003800000 */
.L_x_36:
[----:B------:R-:W0:Y:S01]  /*0100*/  LDC.64 R6, c[0x0][0x3e0] ;  /* 0x0000f800ff067b82 */ /* 0x000e220000000a00 */
[----:B------:R-:W1:Y:S01]  /*0110*/  LDCU.64 UR4, c[0x0][0x3e8] ;  /* 0x00007d00ff0477ac */ /* 0x000e620008000a00 */
[----:B0-----:R-:W-:-:S05]  /*0120*/  IMAD.WIDE.U32 R6, R9, 0x4, R6 ;  /* 0x0000000409067825 */ /* 0x001fca00078e0006 */
[----:B------:R-:W2:Y:S01]  /*0130*/  LDG.E R64, desc[UR8][R6.64] ;  /* 0x0000000806407981 */ /* 0x000ea2000c1e1900 */
[----:B-1----:R-:W-:-:S04]  /*0140*/  UISETP.NE.U32.AND UP0, UPT, UR4, URZ, UPT ;  /* 0x000000ff0400728c */ /* 0x002fc8000bf05070 */
[----:B------:R-:W-:Y:S01]  /*0150*/  UISETP.NE.AND.EX UP0, UPT, UR5, URZ, UPT, UP0 ;  /* 0x000000ff0500728c */ /* 0x000fe2000bf05300 */
[--C-:B--2---:R-:W-:Y:S01]  /*0160*/  IMAD R0, R9, 0x60, R64.reuse ;  /* 0x0000006009007824 */ /* 0x104fe200078e0240 */
[----:B------:R-:W-:-:S03]  /*0170*/  SHF.R.S32.HI R65, RZ, 0x1f, R64 ;  /* 0x0000001fff417819 */ /* 0x000fc60000011440 */
[----:B------:R-:W-:-:S05]  /*0180*/  IMAD.HI R0, R0, 0x2aaaaaab, RZ ;  /* 0x2aaaaaab00007827 */ /* 0x000fca00078e02ff */
[----:B------:R-:W-:-:S04]  /*0190*/  SHF.R.U32.HI R3, RZ, 0x1f, R0 ;  /* 0x0000001fff037819 */ /* 0x000fc80000011600 */
[----:B------:R-:W-:-:S05]  /*01a0*/  LEA.HI R3, R0, R3, RZ, 0x1c ;  /* 0x0000000300037211 */ /* 0x000fca00078fe0ff */
[----:B------:R-:W-:-:S05]  /*01b0*/  IMAD R2, R3, 0x4800, RZ ;  /* 0x0000480003027824 */ /* 0x000fca00078e02ff */
[----:B------:R-:W-:Y:S01]  /*01c0*/  SHF.R.S32.HI R3, RZ, 0x1f, R2 ;  /* 0x0000001fff037819 */ /* 0x000fe20000011402 */
[----:B------:R-:W-:Y:S06]  /*01d0*/  BRA.U !UP0, `(.L_x_39) ;  /* 0x0000000108107547 */ /* 0x000fec000b800000 */
.L_x_38:
[----:B------:R-:W0:Y:S02]  /*01e0*/  LDC.64 R6, c[0x0][0x3e8] ;  /* 0x0000fa00ff067b82 */ /* 0x000e240000000a00 */
[----:B0-----:R-:W-:-:S05]  /*01f0*/  IMAD.WIDE.U32 R6, R9, 0x4, R6 ;  /* 0x0000000409067825 */ /* 0x001fca00078e0006 */
[----:B-1----:R0:W5:Y:S01]  /*0200*/  LDG.E R0, desc[UR8][R6.64] ;  /* 0x0000000806007981 */ /* 0x002162000c1e1900 */
[----:B------:R-:W-:Y:S05]  /*0210*/  BRA `(.L_x_37) ;  /* 0x0000000000087947 */ /* 0x000fea0003800000 */
.L_x_39:
[----:B------:R-:W2:Y:S02]  /*0220*/  LDG.E R7, desc[UR8][R6.64+0x4] ;  /* 0x0000040806077981 */ /* 0x000ea4000c1e1900 */
[----:B--2---:R-:W-:-:S07]  /*0230*/  IMAD.IADD R0, R7, 0x1, -R64 ;  /* 0x0000000107007824 */ /* 0x004fce00078e0a40 */
.L_x_37:
[----:B0-----:R-:W-:Y:S01]  /*0240*/  IMAD R7, R5, 0x60, RZ ;  /* 0x0000006005077824 */ /* 0x001fe200078e02ff */
[----:B------:R-:W-:-:S04]  /*0250*/  ISETP.NE.AND.EX P0, PT, R11, RZ, PT, P0 ;  /* 0x000000ff0b00720c */ /* 0x000fc80003f05300 */
[----:B-1---5:R-:W-:-:S13]  /*0260*/  ISETP.GE.AND P1, PT, R7, R0, PT ;  /* 0x000000000700720c */ /* 0x022fda0003f26270 */
[----:B------:R-:W-:Y:S05]  /*0270*/  @P1 EXIT P0 ;  /* 0x000000000000194d */ /* 0x000fea0000000000 */
[----:B------:R-:W0:Y:S01]  /*0280*/  S2R R6, SR_CTAID.Y ;  /* 0x0000000000067919 */ /* 0x000e220000002600 */
[----:B------:R-:W0:Y:S01]  /*0290*/  LDC.64 R10, c[0x0][0x398] ;  /* 0x0000e600ff0a7b82 */ /* 0x000e220000000a00 */
[----:B------:R-:W-:Y:S01]  /*02a0*/  IMAD R15, R5, 0x4800, RZ ;  /* 0x00004800050f7824 */ /* 0x000fe200078e02ff */
[----:B------:R-:W-:Y:S01]  /*02b0*/  SEL R4, R9, RZ, !P2 ;  /* 0x000000ff09047207 */ /* 0x000fe20005000000 */
[----:B------:R-:W1:Y:S01]  /*02c0*/  S2R R7, SR_TID.X ;  /* 0x0000000000077919 */ /* 0x000e620000002100 */
[----:B------:R-:W-:Y:S02]  /*02d0*/  BSSY.RECONVERGENT B0, `(.L_x_40) ;  /* 0x0000023000007945 */ /* 0x000fe40003800200 */
[----:B------:R-:W-:Y:S01]  /*02e0*/  IADD3 R2, P0, PT, R15, R2, RZ ;  /* 0x000000020f027210 */ /* 0x000fe20007f1e0ff */
[----:B------:R-:W2:Y:S01]  /*02f0*/  S2R R8, SR_CgaCtaId ;  /* 0x0000000000087919 */ /* 0x000ea20000008800 */
[----:B------:R-:W3:Y:S03]  /*0300*/  LDC.64 R12, c[0x0][0x3a0] ;  /* 0x0000e800ff0c7b82 */ /* 0x000ee60000000a00 */
[----:B------:R-:W-:-:S05]  /*0310*/  IMAD.X R3, RZ, RZ, R3, P0 ;  /* 0x000000ffff037224 */ /* 0x000fca00000e0603 */
[----:B------:R-:W4:Y:S01]  /*0320*/  LDC.64 R14, c[0x0][0x380] ;  /* 0x0000e000ff0e7b82 */ /* 0x000f220000000a00 */
[----:B0-----:R-:W-:Y:S01]  /*0330*/  IMAD.WIDE.U32 R2, R6, R10, R2 ;  /* 0x0000000a06027225 */ /* 0x001fe200078e0002 */
[----:B-1----:R-:W-:-:S03]  /*0340*/  ISETP.NE.AND P0, PT, R7, RZ, PT ;  /* 0x000000ff0700720c */ /* 0x002fc60003f05270 */
[----:B------:R-:W-:Y:S02]  /*0350*/  IMAD R3, R6, R11, R3 ;  /* 0x0000000b06037224 */ /* 0x000fe400078e0203 */
[----:B---3--:R-:W-:-:S04]  /*0360*/  IMAD.WIDE.U32 R2, R4, R12, R2 ;  /* 0x0000000c04027225 */ /* 0x008fc800078e0002 */
[----:B------:R-:W-:Y:S01]  /*0370*/  IMAD R3, R4, R13, R3 ;  /* 0x0000000d04037224 */ /* 0x000fe200078e0203 */
[----:B----4-:R-:W-:-:S04]  /*0380*/  LEA R14, P1, R2, R14, 0x2 ;  /* 0x0000000e020e7211 */ /* 0x010fc800078210ff */
[----:B------:R-:W-:Y:S01]  /*0390*/  LEA.HI.X R3, R2, R15, R3, 0x2, P1 ;  /* 0x0000000f02037211 */ /* 0x000fe200008f1403 */
[----:B--2---:R-:W-:Y:S08]  /*03a0*/  @P0 BRA `(.L_x_41) ;  /* 0x0000000000540947 */ /* 0x004ff00003800000 */
[----:B------:R-:W0:Y:S01]  /*03b0*/  S2UR UR7, SR_CgaCtaId ;  /* 0x00000000000779c3 */ /* 0x000e220000008800 */
[----:B------:R-:W-:Y:S01]  /*03c0*/  UMOV UR6, 0x400 ;  /* 0x0000040000067882 */ /* 0x000fe20000000000 */
[----:B------:R-:W-:Y:S01]  /*03d0*/  UMOV UR4, 0x1 ;  /* 0x0000000100047882 */ /* 0x000fe20000000000 */
[----:B------:R-:W-:Y:S01]  /*03e0*/  HFMA2 R2, -RZ, RZ, 5.9604644775390625e-08, 0.0078125 ;  /* 0x00012000ff027431 */ /* 0x000fe200000001ff */
[----:B------:R-:W-:-:S04]  /*03f0*/  UIADD3 UR4, UPT, UPT, -UR4, 0x100000, URZ ;  /* 0x0010000004047890 */ /* 0x000fc8000fffe1ff */
[----:B------:R-:W-:Y:S02]  /*0400*/  USHF.L.U32 UR5, UR4, 0xb, URZ ;  /* 0x0000000b04057899 */ /* 0x000fe400080006ff */
[----:B------:R-:W-:Y:S01]  /*0410*/  USHF.L.U32 UR4, UR4, 0x1, URZ ;  /* 0x0000000104047899 */ /* 0x000fe200080006ff */
[----:B------:R-:W-:Y:S01]  /*0420*/  PLOP3.LUT P0, PT, PT, PT, PT, 0x80, 0x8 ;  /* 0x000000000008781c */ /* 0x000fe20003f0f070 */
[----:B------:R-:W-:Y:S01]  /*0430*/  UMOV UR10, 0x1200 ;  /* 0x00001200000a7882 */ /* 0x000fe20000000000 */
[----:B0-----:R-:W-:-:S04]  /*0440*/  ULEA UR6, UR7, UR6, 0x18 ;  /* 0x0000000607067291 */ /* 0x001fc8000f8ec0ff */
[----:B------:R-:W-:Y:S01]  /*0450*/  UIADD3 UR7, UPT, UPT, UR6, 0x1b000, URZ ;  /* 0x0001b00006077890 */ /* 0x000fe2000fffe0ff */
[----:B------:R-:W0:Y:S07]  /*0460*/  FENCE.VIEW.ASYNC.S ;  /* 0x00000000000073c6 */ /* 0x000e2e0000000000 */
[----:B0-----:R0:W1:Y:S02]  /*0470*/  SYNCS.EXCH.64 URZ, [UR6+0x1b000], UR4 ;  /* 0x01b0000406ff75b2 */ /* 0x0010640008000100 */
[----:B0-----:R-:W-:-:S02]  /*0480*/  R2UR UR4, R14 ;  /* 0x000000000e0472ca */ /* 0x001fc400000e0000 */
[----:B------:R-:W-:Y:S01]  /*0490*/  R2UR UR5, R3 ;  /* 0x00000000030572ca */ /* 0x000fe200000e0000 */
[----:B-1----:R0:W-:-:S14]  /*04a0*/  SYNCS.ARRIVE.TRANS64 RZ, [UR6+0x1b000], R2 ;  /* 0x01b00002ffff79a7 */ /* 0x0021dc0008000006 */
.L_x_42:
[----:B------:R-:W-:Y:S01]  /*04b0*/  @P0 ELECT P1, URZ, PT ;  /* 0x0000000000ff082f */ /* 0x000fe20003820000 */
[----:B------:R1:W-:-:S12]  /*04c0*/  UBLKCP.S.G [UR6], [UR4], UR10 ;  /* 0x00000006040073ba */ /* 0x0003d8000800020a */
[----:B------:R-:W-:Y:S02]  /*04d0*/  @P1 PLOP3.LUT P0, PT, P1, PT, PT, 0x8, 0x80 ;  /* 0x000000000080181c */ /* 0x000fe40000f0e170 */
[----:B------:R-:W-:-:S11]  /*04e0*/  PLOP3.LUT P1, PT, PT, PT, PT, 0x8, 0x80 ;  /* 0x000000000080781c */ /* 0x000fd60003f2e170 */
[----:B-1----:R-:W-:Y:S05]  /*04f0*/  @P0 BRA.U.ANY `(.L_x_42) ;  /* 0xfffffffd00ec0947 */ /* 0x002fea000393ffff */
.L_x_41:
[----:B------:R-:W-:Y:S05]  /*0500*/  BSYNC.RECONVERGENT B0 ;  /* 0x0000000000007941 */ /* 0x000fea0003800200 */
.L_x_40:
[----:B------:R-:W-:Y:S01]  /*0510*/  BAR.SYNC.DEFER_BLOCKING 0x0 ;  /* 0x0000000000007b1d */ /* 0x000fe20000010000 */
[----:B------:R-:W-:Y:S02]  /*0520*/  MOV R3, 0x400 ;  /* 0x0000040000037802 */ /* 0x000fe40000000f00 */
[----:B0-----:R-:W-:Y:S02]  /*0530*/  SHF.L.U32 R2, RZ, 0x1f, RZ ;  /* 0x0000001fff027819 */ /* 0x001fe400000006ff */
[----:B------:R-:W-:-:S07]  /*0540*/  LEA R3, R8, R3, 0x18 ;  /* 0x0000000308037211 */ /* 0x000fce00078ec0ff */
.L_x_43:
[----:B0-----:R0:W1:Y:S02]  /*0550*/  SYNCS.PHASECHK.TRANS64.TRYWAIT P0, [R3+URZ+0x1b000], R2 ;  /* 0x01b00002030075a7 */ /* 0x00106400080011ff */
[----:B-1----:R-:W-:Y:S05]  /*0560*/  @!P0 NANOSLEEP.SYNCS 0x989680 ;  /* 0x009896800000895d */ /* 0x002fea0003900000 */
[----:B------:R-:W1:Y:S02]  /*0570*/  @!P0 SYNCS.PHASECHK.TRANS64 P0, [R3+URZ+0x1b000], R2 ;  /* 0x01b00002030085a7 */ /* 0x000e6400080010ff */
[----:B-1----:R-:W-:Y:S05]  /*0580*/  @!P0 BRA `(.L_x_43) ;  /* 0xfffffffc00f08947 */ /* 0x002fea000383ffff */
[C---:B------:R-:W-:Y:S01]  /*0590*/  IMAD.SHL.U32 R32, R7.reuse, 0x10, RZ ;  /* 0x0000001007207824 */ /* 0x040fe200078e00ff */
[C---:B------:R-:W-:Y:S01]  /*05a0*/  LOP3.LUT R30, R7.reuse, 0xffff, RZ, 0xc0, !PT ;  /* 0x0000ffff071e7812 */ /* 0x040fe200078ec0ff */
[C---:B------:R-:W-:Y:S01]  /*05b0*/  IMAD.SHL.U32 R28, R7.reuse, 0x4, RZ ;  /* 0x00000004071c7824 */ /* 0x040fe200078e00ff */
[--C-:B0-----:R-:W-:Y:S01]  /*05c0*/  SHF.R.U32.HI R2, RZ, 0x7, R7.reuse ;  /* 0x00000007ff027819 */ /* 0x101fe20000011607 */
[----:B------:R-:W0:Y:S01]  /*05d0*/  LDCU UR4, c[0x0][0x3d8] ;  /* 0x00007b00ff0477ac */ /* 0x000e220008000800 */
[----:B------:R-:W-:Y:S01]  /*05e0*/  LOP3.LUT R9, R32, 0x7f0, RZ, 0xc0, !PT ;  /* 0x000007f020097812 */ /* 0x000fe200078ec0ff */
[C---:B------:R-:W-:Y:S01]  /*05f0*/  IMAD R10, R30.reuse, 0xaab, RZ ;  /* 0x00000aab1e0a7824 */ /* 0x040fe200078e02ff */
[----:B------:R-:W-:Y:S01]  /*0600*/  SHF.R.U32.HI R12, RZ, 0x1, R7 ;  /* 0x00000001ff0c7819 */ /* 0x000fe20000011607 */
[----:B------:R-:W-:Y:S01]  /*0610*/  IMAD R42, R30, 0x556, RZ ;  /* 0x000005561e2a7824 */ /* 0x000fe200078e02ff */
[----:B------:R-:W-:Y:S01]  /*0620*/  SHF.L.U32 R20, R7, 0x5, RZ ;  /* 0x0000000507147819 */ /* 0x000fe200000006ff */
[----:B------:R-:W-:Y:S01]  /*0630*/  IMAD R8, R2, 0x6000, R9 ;  /* 0x0000600002087824 */ /* 0x000fe200078e0209 */
[----:B------:R-:W-:Y:S01]  /*0640*/  SHF.R.U32.HI R2, RZ, 0x10, R10 ;  /* 0x00000010ff027819 */ /* 0x000fe2000001160a */
[----:B------:R-:W1:Y:S01]  /*0650*/  LDCU.64 UR6, c[0x0][0x3c8] ;  /* 0x00007900ff0677ac */ /* 0x000e620008000a00 */
[----:B------:R-:W-:Y:S01]  /*0660*/  LOP3.LUT R16, R12, 0x10, RZ, 0xc0, !PT ;  /* 0x000000100c107812 */ /* 0x000fe200078ec0ff */
[----:B------:R-:W-:Y:S01]  /*0670*/  IMAD.IADD R45, R3, 0x1, R8 ;  /* 0x00000001032d7824 */ /* 0x000fe200078e0208 */
[----:B------:R-:W-:Y:S01]  /*0680*/  PRMT R17, R2, 0x9910, RZ ;  /* 0x0000991002117816 */ /* 0x000fe200000000ff */
[----:B------:R-:W-:Y:S01]  /*0690*/  IMAD R0, R5, -0x60, R0 ;  /* 0xffffffa005007824 */ /* 0x000fe200078e0200 */
[--C-:B------:R-:W-:Y:S01]  /*06a0*/  LOP3.LUT R21, R16, 0x8, R7.reuse, 0xf8, !PT ;  /* 0x0000000810157812 */ /* 0x100fe200078ef807 */
[----:B------:R-:W2:Y:S01]  /*06b0*/  LDCU.64 UR10, c[0x0][0x3d0] ;  /* 0x00007a00ff0a77ac */ /* 0x000ea20008000a00 */
[----:B------:R-:W-:Y:S01]  /*06c0*/  SHF.R.U32.HI R23, RZ, 0x6, R7 ;  /* 0x00000006ff177819 */ /* 0x000fe20000011607 */
[----:B------:R-:W-:Y:S01]  /*06d0*/  IMAD R17, R17, 0x18, RZ ;  /* 0x0000001811117824 */ /* 0x000fe200078e02ff */
[----:B------:R-:W-:Y:S01]  /*06e0*/  LOP3.LUT R22, R20, 0x20, RZ, 0xc0, !PT ;  /* 0x0000002014167812 */ /* 0x000fe200078ec0ff */
[----:B------:R-:W0:Y:S01]  /*06f0*/  LDS.128 R8, [R45+0x800] ;  /* 0x000800002d087984 */ /* 0x000e220000000c00 */
[----:B------:R-:W-:Y:S01]  /*0700*/  LOP3.LUT R29, R21, 0xc0, R20, 0xf8, !PT ;  /* 0x000000c0151d7812 */ /* 0x000fe200078ef814 */
[----:B------:R-:W-:Y:S01]  /*0710*/  IMAD.MOV R36, RZ, RZ, -R17 ;  /* 0x000000ffff247224 */ /* 0x000fe200078e0a11 */
[----:B------:R-:W-:Y:S01]  /*0720*/  SHF.R.U32.HI R42, RZ, 0x10, R42 ;  /* 0x00000010ff2a7819 */ /* 0x000fe2000001162a */
[----:B------:R-:W3:Y:S01]  /*0730*/  LDS.128 R16, [R45+0x1800] ;  /* 0x001800002d107984 */ /* 0x000ee20000000c00 */
[----:B------:R-:W-:Y:S01]  /*0740*/  IMAD R34, R23, 0xc00, R22 ;  /* 0x00000c0017227824 */ /* 0x000fe200078e0216 */
[----:B------:R-:W-:Y:S01]  /*0750*/  LOP3.LUT R33, R29, 0x18, R28, 0x78, !PT ;  /* 0x000000181d217812 */ /* 0x000fe200078e781c */
[----:B------:R-:W-:Y:S01]  /*0760*/  IMAD.MOV.U32 R63, RZ, RZ, RZ ;  /* 0x000000ffff3f7224 */ /* 0x000fe200078e00ff */
[----:B------:R-:W-:Y:S01]  /*0770*/  PRMT R36, R36, 0x7710, RZ ;  /* 0x0000771024247816 */ /* 0x000fe200000000ff */
[----:B------:R-:W4:Y:S01]  /*0780*/  LDS.128 R12, [R45+0x1000] ;  /* 0x001000002d0c7984 */ /* 0x000f220000000c00 */
[----:B------:R-:W-:Y:S01]  /*0790*/  LOP3.LUT R46, R32, 0x100, RZ, 0xc0, !PT ;  /* 0x00000100202e7812 */ /* 0x000fe200078ec0ff */
[----:B------:R-:W-:Y:S01]  /*07a0*/  IMAD.SHL.U32 R35, R42, 0x40, RZ ;  /* 0x000000402a237824 */ /* 0x000fe200078e00ff */
[----:B------:R-:W-:Y:S01]  /*07b0*/  IADD3 R43, PT, PT, R36, R7, RZ ;  /* 0x00000007242b7210 */ /* 0x000fe20007ffe0ff */
[----:B------:R-:W5:Y:S01]  /*07c0*/  LDS.128 R20, [R45+0x2000] ;  /* 0x002000002d147984 */ /* 0x000f620000000c00 */
[----:B------:R-:W-:Y:S01]  /*07d0*/  IMAD R7, R30, 0x2ab, RZ ;  /* 0x000002ab1e077824 */ /* 0x000fe200078e02ff */
[----:B------:R-:W-:Y:S01]  /*07e0*/  IADD3 R46, PT, PT, R33, R34, R46 ;  /* 0x00000022212e7210 */ /* 0x000fe20007ffe02e */
[----:B------:R-:W-:Y:S01]  /*07f0*/  BSSY.RECONVERGENT B0, `(.L_x_44) ;  /* 0x000008c000007945 */ /* 0x000fe20003800200 */
[----:B------:R-:W1:Y:S01]  /*0800*/  LDS.128 R24, [R45] ;  /* 0x000000002d187984 */ /* 0x000e620000000c00 */
[----:B------:R-:W-:-:S02]  /*0810*/  LOP3.LUT R43, R43, 0xffff, RZ, 0xc0, !PT ;  /* 0x0000ffff2b2b7812 */ /* 0x000fc400078ec0ff */
[----:B------:R-:W-:Y:S01]  /*0820*/  SHF.R.U32.HI R32, RZ, 0x10, R7 ;  /* 0x00000010ff207819 */ /* 0x000fe20000011607 */
[----:B------:R-:W2:Y:S01]  /*0830*/  LDS.128 R28, [R45+0x2800] ;  /* 0x002800002d1c7984 */ /* 0x000ea20000000c00 */
[----:B------:R-:W-:Y:S01]  /*0840*/  IMAD.SHL.U32 R7, R2, 0x20, RZ ;  /* 0x0000002002077824 */ /* 0x000fe200078e00ff */
[----:B------:R-:W-:Y:S01]  /*0850*/  LEA R46, R46, R3, 0x1 ;  /* 0x000000032e2e7211 */ /* 0x000fe200078e08ff */
[----:B------:R-:W-:Y:S01]  /*0860*/  IMAD.SHL.U32 R62, R43, 0x8, RZ ;  /* 0x000000082b3e7824 */ /* 0x000fe200078e00ff */
[----:B------:R-:W-:Y:S02]  /*0870*/  SHF.L.U32 R32, R32, 0x7, RZ ;  /* 0x0000000720207819 */ /* 0x000fe400000006ff */
[----:B------:R-:W-:Y:S02]  /*0880*/  LOP3.LUT R7, R7, 0x20, RZ, 0xc0, !PT ;  /* 0x0000002007077812 */ /* 0x000fe400078ec0ff */
[----:B------:R-:W-:Y:S02]  /*0890*/  LOP3.LUT R44, R62, 0x18, RZ, 0xc0, !PT ;  /* 0x000000183e2c7812 */ /* 0x000fe400078ec0ff */
[----:B------:R-:W-:-:S02]  /*08a0*/  LOP3.LUT R7, R7, 0x700, R32, 0xf8, !PT ;  /* 0x0000070007077812 */ /* 0x000fc400078ef820 */
[----:B------:R-:W-:Y:S01]  /*08b0*/  LOP3.LUT R44, R44, 0xc0, R35, 0xf8, !PT ;  /* 0x000000c02c2c7812 */ /* 0x000fe200078ef823 */
[----:B0-----:R-:W-:Y:S01]  /*08c0*/  FMUL.FTZ R34, R8, UR4 ;  /* 0x0000000408227c20 */ /* 0x001fe20008410000 */
[----:B------:R-:W-:Y:S01]  /*08d0*/  FMUL.FTZ R35, R9, UR4 ;  /* 0x0000000409237c20 */ /* 0x000fe20008410000 */
[----:B------:R-:W-:Y:S01]  /*08e0*/  FMUL.FTZ R36, R10, UR4 ;  /* 0x000000040a247c20 */ /* 0x000fe20008410000 */
[----:B------:R-:W-:Y:S01]  /*08f0*/  FMUL.FTZ R39, R11, UR4 ;  /* 0x000000040b277c20 */ /* 0x000fe20008410000 */
[----:B---3--:R-:W-:Y:S01]  /*0900*/  FMUL.FTZ R47, R16, UR4 ;  /* 0x00000004102f7c20 */ /* 0x008fe20008410000 */
[----:B------:R-:W-:Y:S01]  /*0910*/  FMUL.FTZ R52, R17, UR4 ;  /* 0x0000000411347c20 */ /* 0x000fe20008410000 */
[----:B------:R-:W-:Y:S01]  /*0920*/  FMUL.FTZ R50, R18, UR4 ;  /* 0x0000000412327c20 */ /* 0x000fe20008410000 */
[----:B------:R-:W-:Y:S01]  /*0930*/  FMUL.FTZ R53, R19, UR4 ;  /* 0x0000000413357c20 */ /* 0x000fe20008410000 */
[----:B------:R-:W0:Y:S01]  /*0940*/  LDS.128 R8, [R45+0x3000] ;  /* 0x003000002d087984 */ /* 0x000e220000000c00 */
[----:B----4-:R-:W-:Y:S01]  /*0950*/  FMUL.FTZ R37, R12, UR4 ;  /* 0x000000040c257c20 */ /* 0x010fe20008410000 */
[----:B------:R-:W-:Y:S01]  /*0960*/  FMUL.FTZ R40, R13, UR4 ;  /* 0x000000040d287c20 */ /* 0x000fe20008410000 */
[----:B------:R-:W-:Y:S01]  /*0970*/  FMUL.FTZ R38, R14, UR4 ;  /* 0x000000040e267c20 */ /* 0x000fe20008410000 */
[----:B------:R-:W-:Y:S01]  /*0980*/  FMUL.FTZ R49, R15, UR4 ;  /* 0x000000040f317c20 */ /* 0x000fe20008410000 */
[----:B------:R-:W3:Y:S01]  /*0990*/  LDS.128 R16, [R45+0x4000] ;  /* 0x004000002d107984 */ /* 0x000ee20000000c00 */
[----:B-----5:R-:W-:Y:S01]  /*09a0*/  FMUL.FTZ R51, R20, UR4 ;  /* 0x0000000414337c20 */ /* 0x020fe20008410000 */
[----:B------:R-:W-:Y:S01]  /*09b0*/  FMUL.FTZ R56, R21, UR4 ;  /* 0x0000000415387c20 */ /* 0x000fe20008410000 */
[----:B------:R-:W-:Y:S01]  /*09c0*/  FMUL.FTZ R54, R22, UR4 ;  /* 0x0000000416367c20 */ /* 0x000fe20008410000 */
[----:B------:R-:W4:Y:S01]  /*09d0*/  LDS.128 R12, [R45+0x3800] ;  /* 0x003800002d0c7984 */ /* 0x000f220000000c00 */
[----:B------:R-:W-:Y:S01]  /*09e0*/  FMUL.FTZ R57, R23, UR4 ;  /* 0x0000000417397c20 */ /* 0x000fe20008410000 */
[----:B-1----:R-:W-:Y:S01]  /*09f0*/  FMUL.FTZ R32, R24, UR4 ;  /* 0x0000000418207c20 */ /* 0x002fe20008410000 */
[----:B------:R-:W-:Y:S01]  /*0a00*/  FMUL.FTZ R41, R25, UR4 ;  /* 0x0000000419297c20 */ /* 0x000fe20008410000 */
[----:B------:R-:W-:Y:S01]  /*0a10*/  FMUL.FTZ R33, R26, UR4 ;  /* 0x000000041a217c20 */ /* 0x000fe20008410000 */
[----:B------:R-:W-:Y:S01]  /*0a20*/  FMUL.FTZ R48, R27, UR4 ;  /* 0x000000041b307c20 */ /* 0x000fe20008410000 */
[----:B------:R-:W1:Y:S01]  /*0a30*/  LDS.128 R20, [R45+0x4800] ;  /* 0x004800002d147984 */ /* 0x000e620000000c00 */
[----:B--2---:R-:W-:Y:S01]  /*0a40*/  FMUL.FTZ R55, R28, UR4 ;  /* 0x000000041c377c20 */ /* 0x004fe20008410000 */
[----:B------:R-:W-:Y:S01]  /*0a50*/  FMUL.FTZ R60, R29, UR4 ;  /* 0x000000041d3c7c20 */ /* 0x000fe20008410000 */
[----:B------:R-:W-:Y:S01]  /*0a60*/  FMUL.FTZ R58, R30, UR4 ;  /* 0x000000041e3a7c20 */ /* 0x000fe20008410000 */
[----:B------:R-:W-:Y:S01]  /*0a70*/  FMUL.FTZ R59, R31, UR4 ;  /* 0x000000041f3b7c20 */ /* 0x000fe20008410000 */
[----:B------:R-:W2:Y:S01]  /*0a80*/  LDS.128 R24, [R45+0x5000] ;  /* 0x005000002d187984 */ /* 0x000ea20000000c00 */
[----:B------:R-:W-:-:S02]  /*0a90*/  F2FP.F16.F32.PACK_AB R34, R35, R34 ;  /* 0x000000222322723e */ /* 0x000fc400000000ff */
[----:B------:R-:W-:Y:S01]  /*0aa0*/  F2FP.F16.F32.PACK_AB R35, R39, R36 ;  /* 0x000000242723723e */ /* 0x000fe200000000ff */
[----:B------:R5:W2:Y:S01]  /*0ab0*/  LDS.128 R28, [R45+0x5800] ;  /* 0x005800002d1c7984 */ /* 0x000aa20000000c00 */
[----:B------:R-:W-:Y:S02]  /*0ac0*/  F2FP.F16.F32.PACK_AB R36, R40, R37 ;  /* 0x000000252824723e */ /* 0x000fe400000000ff */
[----:B------:R-:W-:Y:S02]  /*0ad0*/  F2FP.F16.F32.PACK_AB R37, R49, R38 ;  /* 0x000000263125723e */ /* 0x000fe400000000ff */
[----:B------:R-:W-:Y:S01]  /*0ae0*/  F2FP.F16.F32.PACK_AB R38, R52, R47 ;  /* 0x0000002f3426723e */ /* 0x000fe200000000ff */
[----:B------:R-:W-:Y:S01]  /*0af0*/  IMAD.SHL.U32 R47, R42, 0x8, RZ ;  /* 0x000000082a2f7824 */ /* 0x000fe200078e00ff */
[----:B------:R-:W-:Y:S02]  /*0b00*/  F2FP.F16.F32.PACK_AB R33, R48, R33 ;  /* 0x000000213021723e */ /* 0x000fe400000000ff */
[----:B------:R-:W-:-:S02]  /*0b10*/  SHF.R.U32.HI R48, RZ, 0x2, R43 ;  /* 0x00000002ff307819 */ /* 0x000fc4000001162b */
[----:B------:R-:W-:Y:S02]  /*0b20*/  F2FP.F16.F32.PACK_AB R32, R41, R32 ;  /* 0x000000202920723e */ /* 0x000fe400000000ff */
[----:B------:R-:W-:Y:S01]  /*0b30*/  LOP3.LUT R44, R44, 0x18, R47, 0x78, !PT ;  /* 0x000000182c2c7812 */ /* 0x000fe200078e782f */
[----:B------:R-:W-:Y:S01]  /*0b40*/  IMAD R7, R48, 0xc00, R7 ;  /* 0x00000c0030077824 */ /* 0x000fe200078e0207 */
[----:B------:R-:W-:Y:S01]  /*0b50*/  F2FP.F16.F32.PACK_AB R39, R53, R50 ;  /* 0x000000323527723e */ /* 0x000fe200000000ff */
[----:B------:R1:W-:Y:S01]  /*0b60*/  STSM.16.MT88.4 [R46+0x12000], R32 ;  /* 0x012000202e007844 */ /* 0x0003e20000004200 */
[----:B0-----:R-:W-:Y:S01]  /*0b70*/  FMUL.FTZ R8, R8, UR4 ;  /* 0x0000000408087c20 */ /* 0x001fe20008410000 */
[----:B------:R-:W-:Y:S02]  /*0b80*/  IMAD.IADD R44, R7, 0x1, R44 ;  /* 0x00000001072c7824 */ /* 0x000fe400078e022c */
[----:B------:R-:W-:Y:S01]  /*0b90*/  FMUL.FTZ R9, R9, UR4 ;  /* 0x0000000409097c20 */ /* 0x000fe20008410000 */
[----:B------:R-:W-:Y:S01]  /*0ba0*/  FMUL.FTZ R10, R10, UR4 ;  /* 0x000000040a0a7c20 */ /* 0x000fe20008410000 */
[----:B---3--:R-:W-:Y:S01]  /*0bb0*/  FMUL.FTZ R16, R16, UR4 ;  /* 0x0000000410107c20 */ /* 0x008fe20008410000 */
[----:B------:R-:W-:Y:S01]  /*0bc0*/  FMUL.FTZ R17, R17, UR4 ;  /* 0x0000000411117c20 */ /* 0x000fe20008410000 */
[----:B------:R-:W-:Y:S01]  /*0bd0*/  FMUL.FTZ R11, R11, UR4 ;  /* 0x000000040b0b7c20 */ /* 0x000fe20008410000 */
[----:B------:R-:W-:Y:S01]  /*0be0*/  FMUL.FTZ R18, R18, UR4 ;  /* 0x0000000412127c20 */ /* 0x000fe20008410000 */
[----:B----4-:R-:W-:Y:S01]  /*0bf0*/  FMUL.FTZ R7, R12, UR4 ;  /* 0x000000040c077c20 */ /* 0x010fe20008410000 */
[----:B------:R-:W-:Y:S01]  /*0c00*/  FMUL.FTZ R48, R13, UR4 ;  /* 0x000000040d307c20 */ /* 0x000fe20008410000 */
[----:B-----5:R-:W-:Y:S01]  /*0c10*/  FMUL.FTZ R45, R14, UR4 ;  /* 0x000000040e2d7c20 */ /* 0x020fe20008410000 */
[----:B------:R-:W-:Y:S01]  /*0c20*/  FMUL.FTZ R19, R19, UR4 ;  /* 0x0000000413137c20 */ /* 0x000fe20008410000 */
[----:B------:R-:W-:Y:S01]  /*0c30*/  F2FP.F16.F32.PACK_AB R40, R56, R51 ;  /* 0x000000333828723e */ /* 0x000fe200000000ff */
[----:B------:R-:W-:Y:S01]  /*0c40*/  STSM.16.MT88.4 [R46+0x12400], R36 ;  /* 0x012400242e007844 */ /* 0x000fe20000004200 */
[----:B-1----:R-:W-:Y:S01]  /*0c50*/  FMUL.FTZ R20, R20, UR4 ;  /* 0x0000000414147c20 */ /* 0x002fe20008410000 */
[----:B------:R-:W-:Y:S01]  /*0c60*/  FMUL.FTZ R32, R15, UR4 ;  /* 0x000000040f207c20 */ /* 0x000fe20008410000 */
[----:B------:R-:W-:Y:S01]  /*0c70*/  FMUL.FTZ R21, R21, UR4 ;  /* 0x0000000415157c20 */ /* 0x000fe20008410000 */
[----:B------:R-:W-:Y:S01]  /*0c80*/  FMUL.FTZ R22, R22, UR4 ;  /* 0x0000000416167c20 */ /* 0x000fe20008410000 */
[----:B------:R-:W-:Y:S01]  /*0c90*/  FMUL.FTZ R23, R23, UR4 ;  /* 0x0000000417177c20 */ /* 0x000fe20008410000 */
[----:B--2---:R-:W-:Y:S01]  /*0ca0*/  FMUL.FTZ R24, R24, UR4 ;  /* 0x0000000418187c20 */ /* 0x004fe20008410000 */
[----:B------:R-:W-:Y:S01]  /*0cb0*/  FMUL.FTZ R25, R25, UR4 ;  /* 0x0000000419197c20 */ /* 0x000fe20008410000 */
[----:B------:R-:W-:Y:S01]  /*0cc0*/  FMUL.FTZ R26, R26, UR4 ;  /* 0x000000041a1a7c20 */ /* 0x000fe20008410000 */
[----:B------:R-:W-:Y:S01]  /*0cd0*/  FMUL.FTZ R27, R27, UR4 ;  /* 0x000000041b1b7c20 */ /* 0x000fe20008410000 */
[----:B------:R-:W-:Y:S01]  /*0ce0*/  FMUL.FTZ R28, R28, UR4 ;  /* 0x000000041c1c7c20 */ /* 0x000fe20008410000 */
[----:B------:R-:W-:Y:S01]  /*0cf0*/  FMUL.FTZ R29, R29, UR4 ;  /* 0x000000041d1d7c20 */ /* 0x000fe20008410000 */
[----:B------:R-:W-:Y:S01]  /*0d00*/  FMUL.FTZ R30, R30, UR4 ;  /* 0x000000041e1e7c20 */ /* 0x000fe20008410000 */
[----:B------:R-:W-:Y:S01]  /*0d10*/  FMUL.FTZ R31, R31, UR4 ;  /* 0x000000041f1f7c20 */ /* 0x000fe20008410000 */
[----:B------:R-:W-:Y:S01]  /*0d20*/  F2FP.F16.F32.PACK_AB R41, R57, R54 ;  /* 0x000000363929723e */ /* 0x000fe200000000ff */
[----:B------:R-:W0:Y:S01]  /*0d30*/  LDCU UR4, c[0x0][0x3b4] ;  /* 0x00007680ff0477ac */ /* 0x000e220008000800 */
[----:B------:R-:W-:-:S02]  /*0d40*/  F2FP.F16.F32.PACK_AB R42, R60, R55 ;  /* 0x000000373c2a723e */ /* 0x000fc400000000ff */
[----:B------:R-:W-:Y:S02]  /*0d50*/  F2FP.F16.F32.PACK_AB R43, R59, R58 ;  /* 0x0000003a3b2b723e */ /* 0x000fe400000000ff */
[----:B------:R-:W-:Y:S02]  /*0d60*/  F2FP.F16.F32.PACK_AB R16, R17, R16 ;  /* 0x000000101110723e */ /* 0x000fe400000000ff */
[----:B------:R-:W-:Y:S01]  /*0d70*/  F2FP.F16.F32.PACK_AB R12, R9, R8 ;  /* 0x00000008090c723e */ /* 0x000fe200000000ff */
[----:B------:R-:W-:Y:S01]  /*0d80*/  STSM.16.MT88.4 [R46+0x12800], R40 ;  /* 0x012800282e007844 */ /* 0x000fe20000004200 */
[----:B------:R-:W-:Y:S02]  /*0d90*/  F2FP.F16.F32.PACK_AB R13, R11, R10 ;  /* 0x0000000a0b0d723e */ /* 0x000fe400000000ff */
[----:B------:R-:W-:Y:S01]  /*0da0*/  F2FP.F16.F32.PACK_AB R14, R48, R7 ;  /* 0x00000007300e723e */ /* 0x000fe200000000ff */
[----:B------:R-:W-:Y:S01]  /*0db0*/  IMAD R7, R44, 0x2, R3 ;  /* 0x000000022c077824 */ /* 0x000fe200078e0203 */
[----:B------:R-:W-:-:S02]  /*0dc0*/  F2FP.F16.F32.PACK_AB R15, R32, R45 ;  /* 0x0000002d200f723e */ /* 0x000fc400000000ff */
[----:B------:R-:W-:Y:S02]  /*0dd0*/  F2FP.F16.F32.PACK_AB R17, R19, R18 ;  /* 0x000000121311723e */ /* 0x000fe400000000ff */
[----:B------:R-:W-:Y:S01]  /*0de0*/  F2FP.F16.F32.PACK_AB R18, R21, R20 ;  /* 0x000000141512723e */ /* 0x000fe200000000ff */
[----:B------:R1:W-:Y:S01]  /*0df0*/  STSM.16.MT88.4 [R46+0x12c00], R12 ;  /* 0x012c000c2e007844 */ /* 0x0003e20000004200 */
[----:B------:R-:W-:Y:S02]  /*0e00*/  F2FP.F16.F32.PACK_AB R19, R23, R22 ;  /* 0x000000161713723e */ /* 0x000fe400000000ff */
[----:B------:R-:W-:Y:S02]  /*0e10*/  F2FP.F16.F32.PACK_AB R20, R25, R24 ;  /* 0x000000181914723e */ /* 0x000fe400000000ff */
[----:B------:R-:W-:Y:S01]  /*0e20*/  F2FP.F16.F32.PACK_AB R21, R27, R26 ;  /* 0x0000001a1b15723e */ /* 0x000fe200000000ff */
[----:B------:R2:W-:Y:S01]  /*0e30*/  STSM.16.MT88.4 [R46+0x13000], R16 ;  /* 0x013000102e007844 */ /* 0x0005e20000004200 */
[----:B------:R-:W-:-:S02]  /*0e40*/  F2FP.F16.F32.PACK_AB R22, R29, R28 ;  /* 0x0000001c1d16723e */ /* 0x000fc400000000ff */
[----:B------:R-:W-:Y:S02]  /*0e50*/  F2FP.F16.F32.PACK_AB R23, R31, R30 ;  /* 0x0000001e1f17723e */ /* 0x000fe400000000ff */
[----:B------:R-:W-:Y:S02]  /*0e60*/  VIMNMX R27, PT, PT, R0, 0x60, PT ;  /* 0x00000060001b7848 */ /* 0x000fe40003fe0100 */
[----:B0-----:R-:W-:Y:S01]  /*0e70*/  ISETP.GE.AND P0, PT, R62, UR4, PT ;  /* 0x000000043e007c0c */ /* 0x001fe2000bf06270 */
[----:B------:R0:W-:Y:S01]  /*0e80*/  STSM.16.MT88.4 [R46+0x13400], R20 ;  /* 0x013400142e007844 */ /* 0x0001e20000004200 */
[----:B------:R-:W-:Y:S01]  /*0e90*/  IADD3 R0, PT, PT, R2, 0x10, RZ ;  /* 0x0000001002007810 */ /* 0x000fe20007ffe0ff */
[----:B------:R-:W-:Y:S01]  /*0ea0*/  IMAD.WIDE.U32 R62, R6, UR6, R62 ;  /* 0x00000006063e7c25 */ /* 0x000fe2000f8e003e */
[----:B------:R-:W-:Y:S02]  /*0eb0*/  BAR.SYNC.DEFER_BLOCKING 0x0 ;  /* 0x0000000000007b1d */ /* 0x000fe40000010000 */
[----:B------:R-:W-:Y:S01]  /*0ec0*/  ISETP.GE.OR P4, PT, R0, R27, P0 ;  /* 0x0000001b0000720c */ /* 0x000fe20000786670 */
[----:B------:R-:W-:Y:S01]  /*0ed0*/  IMAD R63, R6, UR7, R63 ;  /* 0x00000007063f7c24 */ /* 0x000fe2000f8e023f */
[----:B------:R-:W-:Y:S01]  /*0ee0*/  ISETP.LE.OR P5, PT, R27, R2, P0 ;  /* 0x000000021b00720c */ /* 0x000fe200007a3670 */
[C---:B------:R-:W-:Y:S01]  /*0ef0*/  VIADD R0, R2.reuse, 0x20 ;  /* 0x0000002002007836 */ /* 0x040fe20000000000 */
[----:B------:R-:W-:-:S02]  /*0f00*/  IADD3 R24, P1, PT, R2, R64, RZ ;  /* 0x0000004002187210 */ /* 0x000fc40007f3e0ff */
[C---:B------:R-:W-:Y:S02]  /*0f10*/  IADD3 R6, PT, PT, R2.reuse, 0x30, RZ ;  /* 0x0000003002067810 */ /* 0x040fe40007ffe0ff */
[C---:B-1----:R-:W-:Y:S01]  /*0f20*/  LOP3.LUT R12, R2.reuse, 0x40, RZ, 0xfc, !PT ;  /* 0x00000040020c7812 */ /* 0x042fe200078efcff */
[----:B------:R-:W-:Y:S01]  /*0f30*/  VIADD R2, R2, 0x50 ;  /* 0x0000005002027836 */ /* 0x000fe20000000000 */
[----:B------:R-:W-:Y:S02]  /*0f40*/  IADD3.X R25, PT, PT, RZ, R65, RZ, P1, !PT ;  /* 0x00000041ff197210 */ /* 0x000fe40000ffe4ff */
[-C--:B------:R-:W-:Y:S02]  /*0f50*/  ISETP.GE.OR P3, PT, R0, R27.reuse, P0 ;  /* 0x0000001b0000720c */ /* 0x080fe40000766670 */
[-C--:B------:R-:W-:Y:S02]  /*0f60*/  ISETP.GE.OR P2, PT, R6, R27.reuse, P0 ;  /* 0x0000001b0600720c */ /* 0x080fe40000746670 */
[-C--:B------:R-:W-:Y:S01]  /*0f70*/  ISETP.GE.OR P1, PT, R12, R27.reuse, P0 ;  /* 0x0000001b0c00720c */ /* 0x080fe20000726670 */
[----:B------:R-:W-:Y:S01]  /*0f80*/  IMAD.WIDE.U32 R12, R5, 0x60, R24 ;  /* 0x00000060050c7825 */ /* 0x000fe200078e0018 */
[----:B------:R-:W-:-:S02]  /*0f90*/  ISETP.GE.OR P0, PT, R2, R27, P0 ;  /* 0x0000001b0200720c */ /* 0x000fc40000706670 */
[----:B------:R-:W-:Y:S01]  /*0fa0*/  IADD3 R15, PT, PT, R3, 0x12000, RZ ;  /* 0x00012000030f7810 */ /* 0x000fe20007ffe0ff */
[C---:B------:R-:W-:Y:S01]  /*0fb0*/  IMAD.WIDE.U32 R2, R4.reuse, UR10, R62 ;  /* 0x0000000a04027c25 */ /* 0x040fe2000f8e003e */
[----:B------:R0:W1:Y:S03]  /*0fc0*/  LDS.128 R8, [R7+0x13400] ;  /* 0x0134000007087984 */ /* 0x0000660000000c00 */
[----:B------:R-:W-:Y:S02]  /*0fd0*/  IMAD R5, R4, UR11, R3 ;  /* 0x0000000b04057c24 */ /* 0x000fe4000f8e0203 */
[----:B--2---:R-:W-:Y:S01]  /*0fe0*/  IMAD R16, R44, 0x2, R15 ;  /* 0x000000022c107824 */ /* 0x004fe200078e020f */
[----:B------:R-:W-:Y:S06]  /*0ff0*/  @P5 BRA `(.L_x_45) ;  /* 0x00000000002c5947 */ /* 0x000fec0003800000 */
[----:B------:R-:W2:Y:S01]  /*1000*/  LDS.128 R16, [R16] ;  /* 0x0000000010107984 */ /* 0x000ea20000000c00 */
[----:B------:R-:W0:Y:S01]  /*1010*/  LDCU.64 UR4, c[0x0][0x3c0] ;  /* 0x00007800ff0477ac */ /* 0x000e220008000a00 */
[----:B------:R-:W-:Y:S01]  /*1020*/  MOV R4, R2 ;  /* 0x0000000200047202 */ /* 0x000fe20000000f00 */
[----:B------:R-:W3:Y:S01]  /*1030*/  LDCU.64 UR6, c[0x0][0x3a8] ;  /* 0x00007500ff0677ac */ /* 0x000ee20008000a00 */
[----:B0-----:R-:W-:-:S03]  /*1040*/  IMAD R21, R13, UR4, RZ ;  /* 0x000000040d157c24 */ /* 0x001fc6000f8e02ff */
[----:B------:R-:W-:-:S04]  /*1050*/  IMAD.WIDE.U32 R14, R12, UR4, R4 ;  /* 0x000000040c0e7c25 */ /* 0x000fc8000f8e0004 */
[----:B------:R-:W-:Y:S01]  /*1060*/  IMAD R21, R12, UR5, R21 ;  /* 0x000000050c157c24 */ /* 0x000fe2000f8e0215 */
[----:B---3--:R-:W-:-:S03]  /*1070*/  LEA R20, P5, R14, UR6, 0x1 ;  /* 0x000000060e147c11 */ /* 0x008fc6000f8a08ff */
[----:B------:R-:W-:-:S05]  /*1080*/  IMAD.IADD R15, R15, 0x1, R21 ;  /* 0x000000010f0f7824 */ /* 0x000fca00078e0215 */
[----:B------:R-:W-:-:S05]  /*1090*/  LEA.HI.X R21, R14, UR7, R15, 0x1, P5 ;  /* 0x000000070e157c11 */ /* 0x000fca000a8f0c0f */
[----:B--2---:R2:W-:Y:S02]  /*10a0*/  STG.E.128 desc[UR8][R20.64], R16 ;  /* 0x0000001014007986 */ /* 0x0045e4000c101d08 */
.L_x_45:
[----:B------:R-:W-:Y:S05]  /*10b0*/  BSYNC.RECONVERGENT B0 ;  /* 0x0000000000007941 */ /* 0x000fea0003800200 */
.L_x_44:
[----:B--2---:R2:W3:Y:S01]  /*10c0*/  LDS.128 R16, [R7+0x12400] ;  /* 0x0124000007107984 */ /* 0x0044e20000000c00 */
[----:B------:R-:W-:Y:S04]  /*10d0*/  BSSY.RECONVERGENT B0, `(.L_x_46) ;  /* 0x000000f000007945 */ /* 0x000fe80003800200 */
[----:B------:R-:W-:Y:S05]  /*10e0*/  @P4 BRA `(.L_x_47) ;  /* 0x0000000000344947 */ /* 0x000fea0003800000 */
[----:B------:R-:W4:Y:S01]  /*10f0*/  LDCU.64 UR4, c[0x0][0x3c0] ;  /* 0x00007800ff0477ac */ /* 0x000f220008000a00 */
[----:B0-----:R-:W-:Y:S01]  /*1100*/  IADD3 R21, P4, PT, R12, 0x10, RZ ;  /* 0x000000100c157810 */ /* 0x001fe20007f9e0ff */
[----:B------:R-:W-:Y:S01]  /*1110*/  IMAD.MOV.U32 R14, RZ, RZ, R2 ;  /* 0x000000ffff0e7224 */ /* 0x000fe200078e0002 */
[----:B------:R-:W-:Y:S01]  /*1120*/  MOV R15, R5 ;  /* 0x00000005000f7202 */ /* 0x000fe20000000f00 */
[----:B------:R-:W0:Y:S01]  /*1130*/  LDCU.64 UR6, c[0x0][0x3a8] ;  /* 0x00007500ff0677ac */ /* 0x000e220008000a00 */
[----:B------:R-:W-:-:S05]  /*1140*/  IADD3.X R0, PT, PT, RZ, R13, RZ, P4, !PT ;  /* 0x0000000dff007210 */ /* 0x000fca00027fe4ff */
[----:B----4-:R-:W-:Y:S02]  /*1150*/  IMAD R0, R0, UR4, RZ ;  /* 0x0000000400007c24 */ /* 0x010fe4000f8e02ff */
[----:B------:R-:W-:-:S04]  /*1160*/  IMAD.WIDE.U32 R14, R21, UR4, R14 ;  /* 0x00000004150e7c25 */ /* 0x000fc8000f8e000e */
[----:B------:R-:W-:Y:S01]  /*1170*/  IMAD R21, R21, UR5, R0 ;  /* 0x0000000515157c24 */ /* 0x000fe2000f8e0200 */
[----:B0-----:R-:W-:-:S03]  /*1180*/  LEA R20, P4, R14, UR6, 0x1 ;  /* 0x000000060e147c11 */ /* 0x001fc6000f8808ff */
[----:B------:R-:W-:-:S05]  /*1190*/  IMAD.IADD R15, R15, 0x1, R21 ;  /* 0x000000010f0f7824 */ /* 0x000fca00078e0215 */
[----:B------:R-:W-:-:S05]  /*11a0*/  LEA.HI.X R21, R14, UR7, R15, 0x1, P4 ;  /* 0x000000070e157c11 */ /* 0x000fca000a0f0c0f */
[----:B---3--:R4:W-:Y:S02]  /*11b0*/  STG.E.128 desc[UR8][R20.64], R16 ;  /* 0x0000001014007986 */ /* 0x0089e4000c101d08 */
.L_x_47:
[----:B------:R-:W-:Y:S05]  /*11c0*/  BSYNC.RECONVERGENT B0 ;  /* 0x0000000000007941 */ /* 0x000fea0003800200 */
.L_x_46:
[----:B---34-:R3:W4:Y:S01]  /*11d0*/  LDS.128 R16, [R7+0x12800] ;  /* 0x0128000007107984 */ /* 0x0187220000000c00 */
[----:B------:R-:W-:Y:S04]  /*11e0*/  BSSY.RECONVERGENT B0, `(.L_x_48) ;  /* 0x000000f000007945 */ /* 0x000fe80003800200 */
[----:B------:R-:W-:Y:S05]  /*11f0*/  @P3 BRA `(.L_x_49) ;  /* 0x0000000000343947 */ /* 0x000fea0003800000 */
[----:B------:R-:W5:Y:S01]  /*1200*/  LDCU.64 UR4, c[0x0][0x3c0] ;  /* 0x00007800ff0477ac */ /* 0x000f620008000a00 */
[----:B0-----:R-:W-:Y:S01]  /*1210*/  IADD3 R21, P3, PT, R12, 0x20, RZ ;  /* 0x000000200c157810 */ /* 0x001fe20007f7e0ff */
[----:B------:R-:W-:Y:S01]  /*1220*/  IMAD.MOV.U32 R14, RZ, RZ, R2 ;  /* 0x000000ffff0e7224 */ /* 0x000fe200078e0002 */
[----:B------:R-:W-:Y:S01]  /*1230*/  MOV R15, R5 ;  /* 0x00000005000f7202 */ /* 0x000fe20000000f00 */
[----:B------:R-:W0:Y:S01]  /*1240*/  LDCU.64 UR6, c[0x0][0x3a8] ;  /* 0x00007500ff0677ac */ /* 0x000e220008000a00 */
[----:B------:R-:W-:-:S05]  /*1250*/  IADD3.X R0, PT, PT, RZ, R13, RZ, P3, !PT ;  /* 0x0000000dff007210 */ /* 0x000fca0001ffe4ff */
[----:B-----5:R-:W-:Y:S02]  /*1260*/  IMAD R0, R0, UR4, RZ ;  /* 0x0000000400007c24 */ /* 0x020fe4000f8e02ff */
[----:B------:R-:W-:-:S04]  /*1270*/  IMAD.WIDE.U32 R14, R21, UR4, R14 ;  /* 0x00000004150e7c25 */ /* 0x000fc8000f8e000e */
[----:B------:R-:W-:Y:S01]  /*1280*/  IMAD R21, R21, UR5, R0 ;  /* 0x0000000515157c24 */ /* 0x000fe2000f8e0200 */
[----:B0-----:R-:W-:-:S03]  /*1290*/  LEA R20, P3, R14, UR6, 0x1 ;  /* 0x000000060e147c11 */ /* 0x001fc6000f8608ff */
[----:B------:R-:W-:-:S05]  /*12a0*/  IMAD.IADD R15, R15, 0x1, R21 ;  /* 0x000000010f0f7824 */ /* 0x000fca00078e0215 */
[----:B------:R-:W-:-:S05]  /*12b0*/  LEA.HI.X R21, R14, UR7, R15, 0x1, P3 ;  /* 0x000000070e157c11 */ /* 0x000fca00098f0c0f */
[----:B----4-:R0:W-:Y:S02]  /*12c0*/  STG.E.128 desc[UR8][R20.64], R16 ;  /* 0x0000001014007986 */ /* 0x0101e4000c101d08 */
.L_x_49:
[----:B------:R-:W-:Y:S05]  /*12d0*/  BSYNC.RECONVERGENT B0 ;  /* 0x0000000000007941 */ /* 0x000fea0003800200 */
.L_x_48:
[----:B0---4-:R0:W4:Y:S01]  /*12e0*/  LDS.128 R16, [R7+0x12c00] ;  /* 0x012c000007107984 */ /* 0x0111220000000c00 */
[----:B------:R-:W-:Y:S04]  /*12f0*/  BSSY.RECONVERGENT B0, `(.L_x_50) ;  /* 0x000000f000007945 */ /* 0x000fe80003800200 */
[----:B------:R-:W-:Y:S05]  /*1300*/  @P2 BRA `(.L_x_51) ;  /* 0x0000000000342947 */ /* 0x000fea0003800000 */
[----:B------:R-:W5:Y:S01]  /*1310*/  LDCU.64 UR4, c[0x0][0x3c0] ;  /* 0x00007800ff0477ac */ /* 0x000f620008000a00 */
[----:B------:R-:W-:Y:S01]  /*1320*/  IADD3 R21, P2, PT, R12, 0x30, RZ ;  /* 0x000000300c157810 */ /* 0x000fe20007f5e0ff */
[----:B------:R-:W-:Y:S01]  /*1330*/  IMAD.MOV.U32 R14, RZ, RZ, R2 ;  /* 0x000000ffff0e7224 */ /* 0x000fe200078e0002 */
[----:B------:R-:W-:Y:S01]  /*1340*/  MOV R15, R5 ;  /* 0x00000005000f7202 */ /* 0x000fe20000000f00 */
[----:B------:R-:W1:Y:S01]  /*1350*/  LDCU.64 UR6, c[0x0][0x3a8] ;  /* 0x00007500ff0677ac */ /* 0x000e620008000a00 */
[----:B------:R-:W-:-:S05]  /*1360*/  IADD3.X R0, PT, PT, RZ, R13, RZ, P2, !PT ;  /* 0x0000000dff007210 */ /* 0x000fca00017fe4ff */
[----:B-----5:R-:W-:Y:S02]  /*1370*/  IMAD R0, R0, UR4, RZ ;  /* 0x0000000400007c24 */ /* 0x020fe4000f8e02ff */
[----:B------:R-:W-:-:S04]  /*1380*/  IMAD.WIDE.U32 R14, R21, UR4, R14 ;  /* 0x00000004150e7c25 */ /* 0x000fc8000f8e000e */
[----:B------:R-:W-:Y:S01]  /*1390*/  IMAD R21, R21, UR5, R0 ;  /* 0x0000000515157c24 */ /* 0x000fe2000f8e0200 */
[----:B-1----:R-:W-:-:S03]  /*13a0*/  LEA R20, P2, R14, UR6, 0x1 ;  /* 0x000000060e147c11 */ /* 0x002fc6000f8408ff */
[----:B------:R-:W-:-:S05]  /*13b0*/  IMAD.IADD R15, R15, 0x1, R21 ;  /* 0x000000010f0f7824 */ /* 0x000fca00078e0215 */
[----:B------:R-:W-:-:S05]  /*13c0*/  LEA.HI.X R21, R14, UR7, R15, 0x1, P2 ;  /* 0x000000070e157c11 */ /* 0x000fca00090f0c0f */
[----:B----4-:R1:W-:Y:S02]  /*13d0*/  STG.E.128 desc[UR8][R20.64], R16 ;  /* 0x0000001014007986 */ /* 0x0103e4000c101d08 */
.L_x_51:
[----:B------:R-:W-:Y:S05]  /*13e0*/  BSYNC.RECONVERGENT B0 ;  /* 0x0000000000007941 */ /* 0x000fea0003800200 */
.L_x_50:
[----:B-1--4-:R1:W4:Y:S01]  /*13f0*/  LDS.128 R16, [R7+0x13000] ;  /* 0x0130000007107984 */ /* 0x0123220000000c00 */
[----:B------:R-:W-:Y:S04]  /*1400*/  BSSY.RECONVERGENT B0, `(.L_x_52) ;  /* 0x000000f000007945 */ /* 0x000fe80003800200 */
[----:B------:R-:W-:Y:S05]  /*1410*/  @P1 BRA `(.L_x_53) ;  /* 0x0000000000341947 */ /* 0x000fea0003800000 */
[----:B------:R-:W5:Y:S01]  /*1420*/  LDCU.64 UR4, c[0x0][0x3c0] ;  /* 0x00007800ff0477ac */ /* 0x000f620008000a00 */
[----:B------:R-:W-:Y:S01]  /*1430*/  IADD3 R15, P1, PT, R12, 0x40, RZ ;  /* 0x000000400c0f7810 */ /* 0x000fe20007f3e0ff */
[----:B------:R-:W-:Y:S01]  /*1440*/  IMAD.MOV.U32 R6, RZ, RZ, R2 ;  /* 0x000000ffff067224 */ /* 0x000fe200078e0002 */
[----:B0123--:R-:W-:Y:S01]  /*1450*/  MOV R7, R5 ;  /* 0x0000000500077202 */ /* 0x00ffe20000000f00 */
        /* <DEDUP_REMOVED lines=9> */
.L_x_53:
[----:B------:R-:W-:Y:S05]  /*14f0*/  BSYNC.RECONVERGENT B0 ;  /* 0x0000000000007941 */ /* 0x000fea0003800200 */
.L_x_52:
[----:B------:R-:W-:Y:S05]  /*1500*/  @P0 EXIT ;  /* 0x000000000000094d */ /* 0x000fea0003800000 */
[----:B------:R-:W5:Y:S01]  /*1510*/  LDCU.64 UR4, c[0x0][0x3c0] ;  /* 0x00007800ff0477ac */ /* 0x000f620008000a00 */
[----:B0123--:R-:W-:Y:S01]  /*1520*/  IADD3 R7, P0, PT, R12, 0x50, RZ ;  /* 0x000000500c077810 */ /* 0x00ffe20007f1e0ff */
[----:B------:R-:W-:Y:S01]  /*1530*/  IMAD.MOV.U32 R3, RZ, RZ, R5 ;  /* 0x000000ffff037224 */ /* 0x000fe200078e0005 */
[----:B------:R-:W0:Y:S02]  /*1540*/  LDCU.64 UR6, c[0x0][0x3a8] ;  /* 0x00007500ff0677ac */ /* 0x000e240008000a00 */
[----:B------:R-:W-:-:S05]  /*1550*/  IADD3.X R12, PT, PT, RZ, R13, RZ, P0, !PT ;  /* 0x0000000dff0c7210 */ /* 0x000fca00007fe4ff */
[----:B-----5:R-:W-:Y:S02]  /*1560*/  IMAD R12, R12, UR4, RZ ;  /* 0x000000040c0c7c24 */ /* 0x020fe4000f8e02ff */
[----:B------:R-:W-:-:S04]  /*1570*/  IMAD.WIDE.U32 R2, R7, UR4, R2 ;  /* 0x0000000407027c25 */ /* 0x000fc8000f8e0002 */
[----:B------:R-:W-:Y:S01]  /*1580*/  IMAD R7, R7, UR5, R12 ;  /* 0x0000000507077c24 */ /* 0x000fe2000f8e020c */
[----:B0-----:R-:W-:-:S04]  /*1590*/  LEA R4, P0, R2, UR6, 0x1 ;  /* 0x0000000602047c11 */ /* 0x001fc8000f8008ff */
[----:B------:R-:W-:-:S04]  /*15a0*/  IADD3 R3, PT, PT, R3, R7, RZ ;  /* 0x0000000703037210 */ /* 0x000fc80007ffe0ff */
[----:B------:R-:W-:-:S05]  /*15b0*/  LEA.HI.X R5, R2, UR7, R3, 0x1, P0 ;  /* 0x0000000702057c11 */ /* 0x000fca00080f0c03 */
[----:B------:R-:W-:Y:S01]  /*15c0*/  STG.E.128 desc[UR8][R4.64], R8 ;  /* 0x0000000804007986 */ /* 0x000fe2000c101d08 */
[----:B------:R-:W-:Y:S05]  /*15d0*/  EXIT ;  /* 0x000000000000794d */ /* 0x000fea0003800000 */
.L_x_54:
        /* <DEDUP_REMOVED lines=10> */
.L_x_112:


//--------------------- .text._ZN7cutlass13device_kernelIN5flash32FlashAttnBwdPostprocessConvertdQIN4cute5tupleIJNS3_1CILi64EEENS5_ILi192EEEEEENS_6half_tEfNS_4arch4Sm90ELi384ENS3_8TiledMMAINS3_8MMA_AtomIJNS3_4SM904GMMA25MMA_64x64x16_F32F16F16_SSILNSF_5MajorE0ELSH_1ELNSF_7ScaleInE1ELSI_1EEEEEENS3_6LayoutINS4_IJNS5_ILi1EEENS5_ILi3EEESM_EEENS4_IJNS5_ILi0EEESM_SP_EEEEENS4_IJNS3_10UnderscoreESS_SS_EEEEELb0EEEEEvNT_6ParamsE --------------------------
	.section	.text._ZN7cutlass13device_kernelIN5flash32FlashAttnBwdPostprocessConvertdQIN4cute5tupleIJNS3_1CILi64EEENS5_ILi192EEEEEENS_6half_tEfNS_4arch4Sm90ELi384ENS3_8TiledMMAINS3_8MMA_AtomIJNS3_4SM904GMMA25MMA_64x64x16_F32F16F16_SSILNSF_5MajorE0ELSH_1ELNSF_7ScaleInE1ELSI_1EEEEEENS3_6LayoutINS4_IJNS5_ILi1EEENS5_ILi3EEESM_EEENS4_IJNS5_ILi0EEESM_SP_EEEEENS4_IJNS3_10UnderscoreESS_SS_EEEEELb0EEEEEvNT_6ParamsE,"ax",@progbits
	.align	128
.text._ZN7cutlass13device_kernelIN5flash32FlashAttnBwdPostprocessConvertdQIN4cute5tupleIJNS3_1CILi64EEENS5_ILi192EEEEEENS_6half_tEfNS_4arch4Sm90ELi384ENS3_8TiledMMAINS3_8MMA_AtomIJNS3_4SM904GMMA25MMA_64x64x16_F32F16F16_SSILNSF_5MajorE0ELSH_1ELNSF_7ScaleInE1ELSI_1EEEEEENS3_6LayoutINS4_IJNS5_ILi1EEENS5_ILi3EEESM_EEENS4_IJNS5_ILi0EEESM_SP_EEEEENS4_IJNS3_10UnderscoreESS_SS_EEEEELb0EEEEEvNT_6ParamsE:
        .type           _ZN7cutlass13device_kernelIN5flash32FlashAttnBwdPostprocessConvertdQIN4cute5tupleIJNS3_1CILi64EEENS5_ILi192EEEEEENS_6half_tEfNS_4arch4Sm90ELi384ENS3_8TiledMMAINS3_8MMA_AtomIJNS3_4SM904GMMA25MMA_64x64x16_F32F16F16_SSILNSF_5MajorE0ELSH_1ELNSF_7ScaleInE1ELSI_1EEEEEENS3_6LayoutINS4_IJNS5_ILi1EEENS5_ILi3EEESM_EEENS4_IJNS5_ILi0EEESM_SP_EEEEENS4_IJNS3_10UnderscoreESS_SS_EEEEELb0EEEEEvNT_6ParamsE,@function
        .size           _ZN7cutlass13device_kernelIN5flash32FlashAttnBwdPostprocessConvertdQIN4cute5tupleIJNS3_1CILi64EEENS5_ILi192EEEEEENS_6half_tEfNS_4arch4Sm90ELi384ENS3_8TiledMMAINS3_8MMA_AtomIJNS3_4SM904GMMA25MMA_64x64x16_F32F16F16_SSILNSF_5MajorE0ELSH_1ELNSF_7ScaleInE1ELSI_1EEEEEENS3_6LayoutINS4_IJNS5_ILi1EEENS5_ILi3EEESM_EEENS4_IJNS5_ILi0EEESM_SP_EEEEENS4_IJNS3_10UnderscoreESS_SS_EEEEELb0EEEEEvNT_6ParamsE,(.L_x_113 - _ZN7cutlass13device_kernelIN5flash32FlashAttnBwdPostprocessConvertdQIN4cute5tupleIJNS3_1CILi64EEENS5_ILi192EEEEEENS_6half_tEfNS_4arch4Sm90ELi384ENS3_8TiledMMAINS3_8MMA_AtomIJNS3_4SM904GMMA25MMA_64x64x16_F32F16F16_SSILNSF_5MajorE0ELSH_1ELNSF_7ScaleInE1ELSI_1EEEEEENS3_6LayoutINS4_IJNS5_ILi1EEENS5_ILi3EEESM_EEENS4_IJNS5_ILi0EEESM_SP_EEEEENS4_IJNS3_10UnderscoreESS_SS_EEEEELb0EEEEEvNT_6ParamsE)
        .other          _ZN7cutlass13device_kernelIN5flash32FlashAttnBwdPostprocessConvertdQIN4cute5tupleIJNS3_1CILi64EEENS5_ILi192EEEEEENS_6half_tEfNS_4arch4Sm90ELi384ENS3_8TiledMMAINS3_8MMA_AtomIJNS3_4SM904GMMA25MMA_64x64x16_F32F16F16_SSILNSF_5MajorE0ELSH_1ELNSF_7ScaleInE1ELSI_1EEEEEENS3_6LayoutINS4_IJNS5_ILi1EEENS5_ILi3EEESM_EEENS4_IJNS5_ILi0EEESM_SP_EEEEENS4_IJNS3_10UnderscoreESS_SS_EEEEELb0EEEEEvNT_6ParamsE,@"STO_CUDA_ENTRY STV_DEFAULT"
_ZN7cutlass13device_kernelIN5flash32FlashAttnBwdPostprocessConvertdQIN4cute5tupleIJNS3_1CILi64EEENS5_ILi192EEEEEENS_6half_tEfNS_4arch4Sm90ELi384ENS3_8TiledMMAINS3_8MMA_AtomIJNS3_4SM904GMMA25MMA_64x64x16_F32F16F16_SSILNSF_5MajorE0ELSH_1ELNSF_7ScaleInE1ELSI_1EEEEEENS3_6LayoutINS4_IJNS5_ILi1EEENS5_ILi3EEESM_EEENS4_IJNS5_ILi0EEESM_SP_EEEEENS4_IJNS3_10UnderscoreESS_SS_EEEEELb0EEEEEvNT_6ParamsE:
        /* <DEDUP_REMOVED lines=9> */
[----:B------:R-:W-:Y:S02]  /*0090*/  CS2R R8, SRZ ;  /* 0x0000000000087805 */ /* 0x000fe4000001ff00 */
[----:B------:R-:W-:Y:S01]  /*00a0*/  CS2R R44, SRZ ;  /* 0x00000000002c7805 */ /* 0x000fe2000001ff00 */
[----:B------:R-:W1:Y:S01]  /*00b0*/  LDCU UR6, c[0x0][0x3b0] ;  /* 0x00007600ff0677ac */ /* 0x000e620008000800 */
[----:B0-----:R-:W-:-:S04]  /*00c0*/  UISETP.NE.U32.AND UP0, UPT, UR4, URZ, UPT ;  /* 0x000000ff0400728c */ /* 0x001fc8000bf05070 */
[----:B------:R-:W-:Y:S01]  /*00d0*/  UISETP.NE.AND.EX UP0, UPT, UR5, URZ, UPT, UP0 ;  /* 0x000000ff0500728c */ /* 0x000fe2000bf05300 */
[----:B-1----:R-:W-:-:S08]  /*00e0*/  IMAD.U32 R3, RZ, RZ, UR6 ;  /* 0x00000006ff037e24 */ /* 0x002fd0000f8e00ff */
[----:B------:R-:W-:Y:S05]  /*00f0*/  BRA.U !UP0, `(.L_x_56) ;  /* 0x0000000108547547 */ /* 0x000fea000b800000 */
[----:B------:R-:W-:Y:S05]  /*0100*/  BRA `(.L_x_57) ;  /* 0x0000000000387947 */ /* 0x000fea0003800000 */
.L_x_55:
[----:B------:R-:W0:Y:S01]  /*0110*/  LDC.64 R4, c[0x0][0x3e0] ;  /* 0x0000f800ff047b82 */ /* 0x000e220000000a00 */
[----:B------:R-:W1:Y:S01]  /*0120*/  LDCU.64 UR4, c[0x0][0x3e8] ;  /* 0x00007d00ff0477ac */ /* 0x000e620008000a00 */
[----:B0-----:R-:W-:-:S05]  /*0130*/  IMAD.WIDE.U32 R4, R7, 0x4, R4 ;  /* 0x0000000407047825 */ /* 0x001fca00078e0004 */
[----:B------:R-:W2:Y:S01]  /*0140*/  LDG.E R44, desc[UR8][R4.64] ;  /* 0x00000008042c7981 */ /* 0x000ea2000c1e1900 */
[----:B-1----:R-:W-:-:S04]  /*0150*/  UISETP.NE.U32.AND UP0, UPT, UR4, URZ, UPT ;  /* 0x000000ff0400728c */ /* 0x002fc8000bf05070 */
[----:B------:R-:W-:Y:S01]  /*0160*/  UISETP.NE.AND.EX UP0, UPT, UR5, URZ, UPT, UP0 ;  /* 0x000000ff0500728c */ /* 0x000fe2000bf05300 */
[--C-:B--2---:R-:W-:Y:S01]  /*0170*/  IMAD R0, R7, 0x40, R44.reuse ;  /* 0x0000004007007824 */ /* 0x104fe200078e022c */
[----:B------:R-:W-:-:S04]  /*0180*/  SHF.R.S32.HI R45, RZ, 0x1f, R44 ;  /* 0x0000001fff2d7819 */ /* 0x000fc8000001142c */
[----:B------:R-:W-:-:S04]  /*0190*/  SHF.R.S32.HI R3, RZ, 0x1f, R0 ;  /* 0x0000001fff037819 */ /* 0x000fc80000011400 */
[----:B------:R-:W-:-:S04]  /*01a0*/  LEA.HI R3, R3, R0, RZ, 0x6 ;  /* 0x0000000003037211 */ /* 0x000fc800078f30ff */
[----:B------:R-:W-:-:S05]  /*01b0*/  SHF.R.U32.HI R3, RZ, 0x6, R3 ;  /* 0x00000006ff037819 */ /* 0x000fca0000011603 */
[----:B------:R-:W-:-:S05]  /*01c0*/  IMAD R8, R3, 0x3000, RZ ;  /* 0x0000300003087824 */ /* 0x000fca00078e02ff */
[----:B------:R-:W-:Y:S01]  /*01d0*/  SHF.R.S32.HI R9, RZ, 0x1f, R8 ;  /* 0x0000001fff097819 */ /* 0x000fe20000011408 */
[----:B------:R-:W-:Y:S06]  /*01e0*/  BRA.U !UP0, `(.L_x_58) ;  /* 0x0000000108107547 */ /* 0x000fec000b800000 */
.L_x_57:
[----:B------:R-:W0:Y:S02]  /*01f0*/  LDC.64 R2, c[0x0][0x3e8] ;  /* 0x0000fa00ff027b82 */ /* 0x000e240000000a00 */
[----:B0-----:R-:W-:-:S06]  /*0200*/  IMAD.WIDE.U32 R2, R7, 0x4, R2 ;  /* 0x0000000407027825 */ /* 0x001fcc00078e0002 */
[----:B------:R0:W5:Y:S01]  /*0210*/  LDG.E R3, desc[UR8][R2.64] ;  /* 0x0000000802037981 */ /* 0x000162000c1e1900 */
[----:B------:R-:W-:Y:S05]  /*0220*/  BRA `(.L_x_56) ;  /* 0x0000000000087947 */ /* 0x000fea0003800000 */
.L_x_58:
[----:B------:R-:W2:Y:S02]  /*0230*/  LDG.E R3, desc[UR8][R4.64+0x4] ;  /* 0x0000040804037981 */ /* 0x000ea4000c1e1900 */
[----:B--2---:R-:W-:-:S07]  /*0240*/  IMAD.IADD R3, R3, 0x1, -R44 ;  /* 0x0000000103037824 */ /* 0x004fce00078e0a2c */
.L_x_56:
[----:B------:R-:W-:Y:S02]  /*0250*/  SHF.L.U32 R4, R6, 0x6, RZ ;  /* 0x0000000606047819 */ /* 0x000fe400000006ff */
[----:B------:R-:W-:Y:S02]  /*0260*/  ISETP.NE.AND.EX P0, PT, R11, RZ, PT, P0 ;  /* 0x000000ff0b00720c */ /* 0x000fe40003f05300 */
[----:B-----5:R-:W-:-:S13]  /*0270*/  ISETP.GT.AND P2, PT, R3, R4, PT ;  /* 0x000000040300720c */ /* 0x020fda0003f44270 */
[----:B------:R-:W-:Y:S05]  /*0280*/  @!P2 EXIT P0 ;  /* 0x000000000000a94d */ /* 0x000fea0000000000 */
[----:B0-----:R-:W0:Y:S01]  /*0290*/  S2R R2, SR_CTAID.Y ;  /* 0x0000000000027919 */ /* 0x001e220000002600 */
[----:B------:R-:W0:Y:S01]  /*02a0*/  LDC.64 R10, c[0x0][0x398] ;  /* 0x0000e600ff0a7b82 */ /* 0x000e220000000a00 */
[----:B------:R-:W-:Y:S01]  /*02b0*/  IMAD R5, R6, 0x3000, RZ ;  /* 0x0000300006057824 */ /* 0x000fe200078e02ff */
[----:B------:R-:W-:Y:S01]  /*02c0*/  BSSY.RECONVERGENT B0, `(.L_x_59) ;  /* 0x0000025000007945 */ /* 0x000fe20003800200 */
[----:B------:R-:W1:Y:S03]  /*02d0*/  S2R R0, SR_TID.X ;  /* 0x0000000000007919 */ /* 0x000e660000002100 */
[----:B------:R-:W-:Y:S01]  /*02e0*/  IADD3 R8, P0, PT, R5, R8, RZ ;  /* 0x0000000805087210 */ /* 0x000fe20007f1e0ff */
[----:B------:R-:W2:Y:S01]  /*02f0*/  S2R R16, SR_CgaCtaId ;  /* 0x0000000000107919 */ /* 0x000ea20000008800 */
[----:B------:R-:W3:Y:S01]  /*0300*/  LDC.64 R12, c[0x0][0x3a0] ;  /* 0x0000e800ff0c7b82 */ /* 0x000ee20000000a00 */
[----:B------:R-:W-:-:S02]  /*0310*/  SEL R5, R7, RZ, !P1 ;  /* 0x000000ff07057207 */ /* 0x000fc40004800000 */
        /* <DEDUP_REMOVED lines=13> */
[----:B------:R-:W-:Y:S01]  /*03f0*/  IMAD.MOV.U32 R8, RZ, RZ, 0xc000 ;  /* 0x0000c000ff087424 */ /* 0x000fe200078e00ff */
        /* <DEDUP_REMOVED lines=12> */
.L_x_61:
[----:B------:R-:W-:Y:S01]  /*04c0*/  @P0 ELECT P1, URZ, PT ;  /* 0x0000000000ff082f */ /* 0x000fe20003820000 */
[----:B------:R1:W-:-:S12]  /*04d0*/  UBLKCP.S.G [UR6], [UR4], UR10 ;  /* 0x00000006040073ba */ /* 0x0003d8000800020a */
[----:B------:R-:W-:Y:S02]  /*04e0*/  @P1 PLOP3.LUT P0, PT, P1, PT, PT, 0x8, 0x80 ;  /* 0x000000000080181c */ /* 0x000fe40000f0e170 */
[----:B------:R-:W-:-:S11]  /*04f0*/  PLOP3.LUT P1, PT, PT, PT, PT, 0x8, 0x80 ;  /* 0x000000000080781c */ /* 0x000fd60003f2e170 */
[----:B-1----:R-:W-:Y:S05]  /*0500*/  @P0 BRA.U.ANY `(.L_x_61) ;  /* 0xfffffffd00ec0947 */ /* 0x002fea000393ffff */
.L_x_60:
[----:B------:R-:W-:Y:S05]  /*0510*/  BSYNC.RECONVERGENT B0 ;  /* 0x0000000000007941 */ /* 0x000fea0003800200 */
.L_x_59:
[----:B------:R-:W-:Y:S01]  /*0520*/  BAR.SYNC.DEFER_BLOCKING 0x0 ;  /* 0x0000000000007b1d */ /* 0x000fe20000010000 */
[----:B------:R-:W-:Y:S02]  /*0530*/  MOV R43, 0x400 ;  /* 0x00000400002b7802 */ /* 0x000fe40000000f00 */
[----:B0-----:R-:W-:Y:S02]  /*0540*/  SHF.L.U32 R8, RZ, 0x1f, RZ ;  /* 0x0000001fff087819 */ /* 0x001fe400000006ff */
[----:B------:R-:W-:-:S07]  /*0550*/  LEA R43, R16, R43, 0x18 ;  /* 0x0000002b102b7211 */ /* 0x000fce00078ec0ff */
.L_x_62:
[----:B0-----:R0:W1:Y:S02]  /*0560*/  SYNCS.PHASECHK.TRANS64.TRYWAIT P0, [R43+URZ+0x12000], R8 ;  /* 0x012000082b0075a7 */ /* 0x00106400080011ff */
[----:B-1----:R-:W-:Y:S05]  /*0570*/  @!P0 NANOSLEEP.SYNCS 0x989680 ;  /* 0x009896800000895d */ /* 0x002fea0003900000 */
[----:B------:R-:W1:Y:S02]  /*0580*/  @!P0 SYNCS.PHASECHK.TRANS64 P0, [R43+URZ+0x12000], R8 ;  /* 0x012000082b0085a7 */ /* 0x000e6400080010ff */
[----:B-1----:R-:W-:Y:S05]  /*0590*/  @!P0 BRA `(.L_x_62) ;  /* 0xfffffffc00f08947 */ /* 0x002fea000383ffff */
[C---:B------:R-:W-:Y:S01]  /*05a0*/  LOP3.LUT R28, R0.reuse, 0xffff, RZ, 0xc0, !PT ;  /* 0x0000ffff001c7812 */ /* 0x040fe200078ec0ff */
[C---:B------:R-:W-:Y:S01]  /*05b0*/  IMAD.SHL.U32 R9, R0.reuse, 0x10, RZ ;  /* 0x0000001000097824 */ /* 0x040fe200078e00ff */
[C---:B0-----:R-:W-:Y:S01]  /*05c0*/  SHF.L.U32 R8, R0.reuse, 0x7, RZ ;  /* 0x0000000700087819 */ /* 0x041fe200000006ff */
[C---:B------:R-:W-:Y:S01]  /*05d0*/  IMAD.SHL.U32 R20, R0.reuse, 0x20, RZ ;  /* 0x0000002000147824 */ /* 0x040fe200078e00ff */
[----:B------:R-:W-:Y:S01]  /*05e0*/  SHF.L.U32 R41, R0, 0x6, RZ ;  /* 0x0000000600297819 */ /* 0x000fe200000006ff */
[----:B------:R-:W-:Y:S01]  /*05f0*/  IMAD R7, R28, 0xaab, RZ ;  /* 0x00000aab1c077824 */ /* 0x000fe200078e02ff */
[----:B------:R-:W-:Y:S01]  /*0600*/  LOP3.LUT R9, R9, 0x7f0, RZ, 0xc0, !PT ;  /* 0x000007f009097812 */ /* 0x000fe200078ec0ff */
[----:B------:R-:W-:Y:S01]  /*0610*/  IMAD.SHL.U32 R22, R0, 0x8, RZ ;  /* 0x0000000800167824 */ /* 0x000fe200078e00ff */
[----:B------:R-:W-:Y:S01]  /*0620*/  LOP3.LUT R24, R20, 0x7c00, RZ, 0xc0, !PT ;  /* 0x00007c0014187812 */ /* 0x000fe200078ec0ff */
[----:B------:R-:W-:Y:S01]  /*0630*/  IMAD R49, R28, 0x2ab, RZ ;  /* 0x000002ab1c317824 */ /* 0x000fe200078e02ff */
[----:B------:R-:W-:Y:S01]  /*0640*/  SHF.R.U32.HI R7, RZ, 0x10, R7 ;  /* 0x00000010ff077819 */ /* 0x000fe20000011607 */
[----:B------:R-:W0:Y:S01]  /*0650*/  LDCU UR4, c[0x0][0x3d8] ;  /* 0x00007b00ff0477ac */ /* 0x000e220008000800 */
[----:B------:R-:W-:Y:S01]  /*0660*/  LOP3.LUT R8, R9, 0x1c000, R8, 0xf8, !PT ;  /* 0x0001c00009087812 */ /* 0x000fe200078ef808 */
[----:B------:R-:W-:Y:S01]  /*0670*/  BSSY.RECONVERGENT B0, `(.L_x_63) ;  /* 0x0000081000007945 */ /* 0x000fe20003800200 */
[C---:B------:R-:W-:Y:S01]  /*0680*/  PRMT R12, R7.reuse, 0x9910, RZ ;  /* 0x00009910070c7816 */ /* 0x040fe200000000ff */
[----:B------:R-:W-:Y:S01]  /*0690*/  IMAD.SHL.U32 R37, R7, 0x40, RZ ;  /* 0x0000004007257824 */ /* 0x000fe200078e00ff */
[----:B------:R-:W-:Y:S01]  /*06a0*/  LOP3.LUT R21, R41, 0x1c0, RZ, 0xc0, !PT ;  /* 0x000001c029157812 */ /* 0x000fe200078ec0ff */
[----:B------:R-:W-:Y:S01]  /*06b0*/  IMAD.IADD R46, R43, 0x1, R8 ;  /* 0x000000012b2e7824 */ /* 0x000fe200078e0208 */
[----:B------:R-:W-:Y:S01]  /*06c0*/  LOP3.LUT R41, R24, 0x200, R41, 0xf8, !PT ;  /* 0x0000020018297812 */ /* 0x000fe200078ef829 */
[----:B------:R-:W-:Y:S01]  /*06d0*/  IMAD R12, R12, 0x18, RZ ;  /* 0x000000180c0c7824 */ /* 0x000fe200078e02ff */
[----:B------:R-:W-:Y:S01]  /*06e0*/  LOP3.LUT R33, R21, 0x38, R22, 0xf8, !PT ;  /* 0x0000003815217812 */ /* 0x000fe200078ef816 */
[----:B------:R-:W1:Y:S01]  /*06f0*/  LDCU.64 UR6, c[0x0][0x3c8] ;  /* 0x00007900ff0677ac */ /* 0x000e620008000a00 */
[----:B------:R-:W0:Y:S01]  /*0700*/  LDS.128 R8, [R46] ;  /* 0x000000002e087984 */ /* 0x000e220000000c00 */
[----:B------:R-:W-:Y:S01]  /*0710*/  IMAD.MOV R23, RZ, RZ, -R12 ;  /* 0x000000ffff177224 */ /* 0x000fe200078e0a0c */
[----:B------:R-:W-:Y:S01]  /*0720*/  SHF.R.U32.HI R48, RZ, 0x1, R0 ;  /* 0x00000001ff307819 */ /* 0x000fe20000011600 */
[----:B------:R-:W2:Y:S01]  /*0730*/  LDCU.64 UR10, c[0x0][0x3d0] ;  /* 0x00007a00ff0a77ac */ /* 0x000ea20008000a00 */
[----:B------:R-:W3:Y:S01]  /*0740*/  LDS.128 R12, [R46+0x800] ;  /* 0x000800002e0c7984 */ /* 0x000ee20000000c00 */
[----:B------:R-:W-:-:S02]  /*0750*/  SHF.R.U32.HI R49, RZ, 0x11, R49 ;  /* 0x00000011ff317819 */ /* 0x000fc40000011631 */
[----:B------:R-:W-:Y:S01]  /*0760*/  PRMT R23, R23, 0x7710, RZ ;  /* 0x0000771017177816 */ /* 0x000fe200000000ff */
[----:B------:R-:W4:Y:S01]  /*0770*/  LDS.128 R16, [R46+0x1000] ;  /* 0x001000002e107984 */ /* 0x000f220000000c00 */
[----:B------:R-:W-:Y:S02]  /*0780*/  LOP3.LUT R48, R33, 0x8, R48, 0x78, !PT ;  /* 0x0000000821307812 */ /* 0x000fe400078e7830 */
[----:B------:R-:W-:Y:S01]  /*0790*/  IADD3 R40, PT, PT, R23, R0, RZ ;  /* 0x0000000017287210 */ /* 0x000fe20007ffe0ff */
[----:B------:R-:W5:Y:S01]  /*07a0*/  LDS.128 R24, [R46+0x2000] ;  /* 0x002000002e187984 */ /* 0x000f620000000c00 */
[----:B------:R-:W-:Y:S02]  /*07b0*/  SHF.L.U32 R50, R7, 0x3, RZ ;  /* 0x0000000307327819 */ /* 0x000fe400000006ff */
[----:B------:R-:W-:Y:S01]  /*07c0*/  LOP3.LUT R40, R40, 0xffff, RZ, 0xc0, !PT ;  /* 0x0000ffff28287812 */ /* 0x000fe200078ec0ff */
[----:B------:R-:W1:Y:S01]  /*07d0*/  LDS.128 R20, [R46+0x1800] ;  /* 0x001800002e147984 */ /* 0x000e620000000c00 */
[----:B------:R-:W-:-:S02]  /*07e0*/  R2P PR, R0, 0x6 ;  /* 0x0000000600007804 */ /* 0x000fc40000000000 */
[----:B------:R-:W-:Y:S01]  /*07f0*/  LOP3.LUT R48, R41, R48, RZ, 0xfc, !PT ;  /* 0x0000003029307212 */ /* 0x000fe200078efcff */
[----:B------:R-:W-:Y:S01]  /*0800*/  IMAD.SHL.U32 R42, R40, 0x8, RZ ;  /* 0x00000008282a7824 */ /* 0x000fe200078e00ff */
[----:B------:R-:W2:Y:S01]  /*0810*/  LDS.128 R28, [R46+0x2800] ;  /* 0x002800002e1c7984 */ /* 0x000ea20000000c00 */
[----:B------:R-:W-:Y:S01]  /*0820*/  LOP3.LUT R49, R49, 0x18, R40, 0xf8, !PT ;  /* 0x0000001831317812 */ /* 0x000fe200078ef828 */
[----:B------:R-:W-:Y:S02]  /*0830*/  VIADD R41, R43, 0xc000 ;  /* 0x0000c0002b297836 */ /* 0x000fe40000000000 */
[----:B------:R-:W-:Y:S01]  /*0840*/  LOP3.LUT R36, R42, 0x38, RZ, 0xc0, !PT ;  /* 0x000000382a247812 */ /* 0x000fe200078ec0ff */
[----:B------:R-:W2:Y:S01]  /*0850*/  LDS.128 R32, [R46+0x3000] ;  /* 0x003000002e207984 */ /* 0x000ea20000000c00 */
[C---:B------:R-:W-:Y:S01]  /*0860*/  IMAD R40, R48.reuse, 0x2, R43 ;  /* 0x0000000230287824 */ /* 0x040fe200078e022b */
[----:B------:R-:W-:Y:S02]  /*0870*/  LEA R41, R48, R41, 0x1 ;  /* 0x0000002930297211 */ /* 0x000fe400078e08ff */
[----:B------:R-:W-:-:S02]  /*0880*/  LOP3.LUT R47, R36, 0x1c0, R37, 0xf8, !PT ;  /* 0x000001c0242f7812 */ /* 0x000fc400078ef825 */
[----:B------:R-:W2:Y:S02]  /*0890*/  LDS.128 R36, [R46+0x3800] ;  /* 0x003800002e247984 */ /* 0x000ea40000000c00 */
[----:B------:R-:W-:-:S05]  /*08a0*/  LOP3.LUT R50, R47, 0x38, R50, 0x78, !PT ;  /* 0x000000382f327812 */ /* 0x000fca00078e7832 */
[----:B------:R-:W-:Y:S02]  /*08b0*/  IMAD R50, R49, 0x200, R50 ;  /* 0x0000020031327824 */ /* 0x000fe400078e0232 */
[----:B0-----:R-:W-:Y:S01]  /*08c0*/  FMUL.FTZ R8, R8, UR4 ;  /* 0x0000000408087c20 */ /* 0x001fe20008410000 */
[----:B------:R-:W-:Y:S01]  /*08d0*/  FMUL.FTZ R9, R9, UR4 ;  /* 0x0000000409097c20 */ /* 0x000fe20008410000 */
[----:B------:R-:W-:Y:S01]  /*08e0*/  FMUL.FTZ R10, R10, UR4 ;  /* 0x000000040a0a7c20 */ /* 0x000fe20008410000 */
[----:B------:R-:W-:Y:S01]  /*08f0*/  FMUL.FTZ R11, R11, UR4 ;  /* 0x000000040b0b7c20 */ /* 0x000fe20008410000 */
[----:B---3--:R-:W-:Y:S01]  /*0900*/  FMUL.FTZ R12, R12, UR4 ;  /* 0x000000040c0c7c20 */ /* 0x008fe20008410000 */
[----:B------:R-:W-:Y:S01]  /*0910*/  FMUL.FTZ R13, R13, UR4 ;  /* 0x000000040d0d7c20 */ /* 0x000fe20008410000 */
[----:B------:R-:W-:Y:S01]  /*0920*/  F2FP.F16.F32.PACK_AB R8, R9, R8 ;  /* 0x000000080908723e */ /* 0x000fe200000000ff */
[----:B------:R-:W-:Y:S01]  /*0930*/  FMUL.FTZ R14, R14, UR4 ;  /* 0x000000040e0e7c20 */ /* 0x000fe20008410000 */
[----:B----4-:R-:W-:Y:S01]  /*0940*/  FMUL.FTZ R16, R16, UR4 ;  /* 0x0000000410107c20 */ /* 0x010fe20008410000 */
[----:B------:R-:W-:Y:S01]  /*0950*/  FMUL.FTZ R17, R17, UR4 ;  /* 0x0000000411117c20 */ /* 0x000fe20008410000 */
[----:B------:R-:W-:Y:S01]  /*0960*/  F2FP.F16.F32.PACK_AB R9, R11, R10 ;  /* 0x0000000a0b09723e */ /* 0x000fe200000000ff */
[----:B------:R-:W-:Y:S01]  /*0970*/  FMUL.FTZ R15, R15, UR4 ;  /* 0x000000040f0f7c20 */ /* 0x000fe20008410000 */
[----:B-----5:R-:W-:Y:S01]  /*0980*/  FMUL.FTZ R24, R24, UR4 ;  /* 0x0000000418187c20 */ /* 0x020fe20008410000 */
[----:B------:R-:W-:Y:S01]  /*0990*/  FMUL.FTZ R25, R25, UR4 ;  /* 0x0000000419197c20 */ /* 0x000fe20008410000 */
[----:B------:R-:W-:Y:S01]  /*09a0*/  F2FP.F16.F32.PACK_AB R10, R13, R12 ;  /* 0x0000000c0d0a723e */ /* 0x000fe200000000ff */
[----:B------:R-:W-:Y:S01]  /*09b0*/  FMUL.FTZ R18, R18, UR4 ;  /* 0x0000000412127c20 */ /* 0x000fe20008410000 */
[----:B------:R-:W-:Y:S01]  /*09c0*/  F2FP.F16.F32.PACK_AB R12, R17, R16 ;  /* 0x00000010110c723e */ /* 0x000fe200000000ff */
[----:B------:R-:W-:Y:S01]  /*09d0*/  FMUL.FTZ R19, R19, UR4 ;  /* 0x0000000413137c20 */ /* 0x000fe20008410000 */
[----:B------:R-:W-:Y:S01]  /*09e0*/  F2FP.F16.F32.PACK_AB R16, R25, R24 ;  /* 0x000000181910723e */ /* 0x000fe200000000ff */
[----:B------:R-:W-:-:S02]  /*09f0*/  HFMA2 R24, -RZ, RZ, 0, 1.9073486328125e-06 ;  /* 0x00000020ff187431 */ /* 0x000fc400000001ff */
[----:B-1----:R-:W-:Y:S01]  /*0a00*/  FMUL.FTZ R20, R20, UR4 ;  /* 0x0000000414147c20 */ /* 0x002fe20008410000 */
[----:B------:R-:W-:Y:S01]  /*0a10*/  FMUL.FTZ R21, R21, UR4 ;  /* 0x0000000415157c20 */ /* 0x000fe20008410000 */
[----:B------:R-:W-:Y:S01]  /*0a20*/  FMUL.FTZ R22, R22, UR4 ;  /* 0x0000000416167c20 */ /* 0x000fe20008410000 */
[----:B------:R-:W-:Y:S01]  /*0a30*/  FMUL.FTZ R23, R23, UR4 ;  /* 0x0000000417177c20 */ /* 0x000fe20008410000 */
[----:B------:R-:W-:Y:S02]  /*0a40*/  IMAD.U32 R0, R50, 0x2, R43 ;  /* 0x0000000232007824 */ /* 0x000fe400078e002b */
        /* <DEDUP_REMOVED lines=8> */
[----:B------:R-:W-:Y:S01]  /*0ad0*/  SEL R24, R24, 0xffffffe0, !P1 ;  /* 0xffffffe018187807 */ /* 0x000fe20004800000 */
[----:B------:R-:W-:Y:S01]  /*0ae0*/  FMUL.FTZ R32, R32, UR4 ;  /* 0x0000000420207c20 */ /* 0x000fe20008410000 */
[----:B------:R-:W-:Y:S01]  /*0af0*/  FMUL.FTZ R33, R33, UR4 ;  /* 0x0000000421217c20 */ /* 0x000fe20008410000 */
[----:B------:R-:W-:Y:S01]  /*0b00*/  FMUL.FTZ R36, R36, UR4 ;  /* 0x0000000424247c20 */ /* 0x000fe20008410000 */
[----:B------:R-:W-:Y:S01]  /*0b10*/  FMUL.FTZ R37, R37, UR4 ;  /* 0x0000000425257c20 */ /* 0x000fe20008410000 */
[----:B------:R-:W-:Y:S01]  /*0b20*/  FMUL.FTZ R38, R38, UR4 ;  /* 0x0000000426267c20 */ /* 0x000fe20008410000 */
[----:B------:R-:W-:Y:S01]  /*0b30*/  FMUL.FTZ R39, R39, UR4 ;  /* 0x0000000427277c20 */ /* 0x000fe20008410000 */
[----:B------:R-:W-:Y:S01]  /*0b40*/  VIADD R43, R41, 0x40 ;  /* 0x00000040292b7836 */ /* 0x000fe20000000000 */
[----:B------:R-:W-:Y:S01]  /*0b50*/  F2FP.F16.F32.PACK_AB R11, R15, R14 ;  /* 0x0000000e0f0b723e */ /* 0x000fe200000000ff */
[----:B------:R-:W-:Y:S01]  /*0b60*/  @P2 VIADD R43, R41, 0xffffffc0 ;  /* 0xffffffc0292b2836 */ /* 0x000fe20000000000 */
[----:B------:R-:W-:Y:S01]  /*0b70*/  F2FP.F16.F32.PACK_AB R13, R19, R18 ;  /* 0x00000012130d723e */ /* 0x000fe200000000ff */
[----:B------:R-:W0:Y:S01]  /*0b80*/  LDCU UR4, c[0x0][0x3b4] ;  /* 0x00007680ff0477ac */ /* 0x000e220008000800 */
[----:B------:R-:W-:Y:S01]  /*0b90*/  F2FP.F16.F32.PACK_AB R14, R21, R20 ;  /* 0x00000014150e723e */ /* 0x000fe200000000ff */
[----:B------:R1:W-:Y:S01]  /*0ba0*/  STSM.16.M88.4 [R40+0xc000], R8 ;  /* 0x00c0000828007844 */ /* 0x0003e20000000200 */
[----:B------:R-:W-:-:S02]  /*0bb0*/  F2FP.F16.F32.PACK_AB R15, R23, R22 ;  /* 0x00000016170f723e */ /* 0x000fc400000000ff */
[C---:B------:R-:W-:Y:S02]  /*0bc0*/  IADD3 R41, PT, PT, R24.reuse, R41, RZ ;  /* 0x0000002918297210 */ /* 0x040fe40007ffe0ff */
[----:B------:R-:W-:Y:S02]  /*0bd0*/  F2FP.F16.F32.PACK_AB R17, R27, R26 ;  /* 0x0000001a1b11723e */ /* 0x000fe400000000ff */
[----:B------:R-:W-:Y:S01]  /*0be0*/  F2FP.F16.F32.PACK_AB R18, R29, R28 ;  /* 0x0000001c1d12723e */ /* 0x000fe200000000ff */
[----:B------:R-:W-:Y:S01]  /*0bf0*/  STSM.16.M88.4 [R41], R12 ;  /* 0x0000000c29007844 */ /* 0x000fe20000000200 */
[----:B------:R-:W-:Y:S02]  /*0c00*/  F2FP.F16.F32.PACK_AB R19, R31, R30 ;  /* 0x0000001e1f13723e */ /* 0x000fe400000000ff */
[----:B------:R-:W-:Y:S01]  /*0c10*/  F2FP.F16.F32.PACK_AB R21, R35, R34 ;  /* 0x000000222315723e */ /* 0x000fe200000000ff */
[----:B------:R-:W-:Y:S01]  /*0c20*/  IMAD.IADD R34, R24, 0x1, R43 ;  /* 0x0000000118227824 */ /* 0x000fe200078e022b */
[----:B------:R-:W-:Y:S01]  /*0c30*/  F2FP.F16.F32.PACK_AB R20, R33, R32 ;  /* 0x000000202114723e */ /* 0x000fe200000000ff */
[----:B------:R2:W-:Y:S01]  /*0c40*/  STSM.16.M88.4 [R43], R16 ;  /* 0x000000102b007844 */ /* 0x0005e20000000200 */
[----:B------:R-:W-:-:S02]  /*0c50*/  F2FP.F16.F32.PACK_AB R22, R37, R36 ;  /* 0x000000242516723e */ /* 0x000fc400000000ff */
[----:B------:R-:W-:Y:S02]  /*0c60*/  F2FP.F16.F32.PACK_AB R23, R39, R38 ;  /* 0x000000262717723e */ /* 0x000fe400000000ff */
[----:B------:R-:W-:Y:S02]  /*0c70*/  IADD3 R32, P0, PT, R7, R44, RZ ;  /* 0x0000002c07207210 */ /* 0x000fe40007f1e0ff */
[----:B-1----:R-:W-:Y:S01]  /*0c80*/  VIADDMNMX R8, R3, -R4, 0x40, PT ;  /* 0x0000004003087446 */ /* 0x002fe20003800904 */
[----:B------:R1:W-:Y:S01]  /*0c90*/  STSM.16.M88.4 [R34], R20 ;  /* 0x0000001422007844 */ /* 0x0003e20000000200 */
[C---:B------:R-:W-:Y:S01]  /*0ca0*/  IADD3 R3, PT, PT, R7.reuse, 0x10, RZ ;  /* 0x0000001007037810 */ /* 0x040fe20007ffe0ff */
[----:B------:R-:W-:Y:S01]  /*0cb0*/  IMAD.X R33, RZ, RZ, R45, P0 ;  /* 0x000000ffff217224 */ /* 0x000fe200000e062d */
[----:B------:R-:W-:Y:S01]  /*0cc0*/  BAR.SYNC.DEFER_BLOCKING 0x0 ;  /* 0x0000000000007b1d */ /* 0x000fe20000010000 */
[----:B0-----:R-:W-:Y:S01]  /*0cd0*/  ISETP.GE.AND P0, PT, R42, UR4, PT ;  /* 0x000000042a007c0c */ /* 0x001fe2000bf06270 */
[----:B------:R-:W-:-:S02]  /*0ce0*/  VIADD R4, R7, 0x20 ;  /* 0x0000002007047836 */ /* 0x000fc40000000000 */
[----:B--2---:R-:W-:Y:S01]  /*0cf0*/  IMAD.MOV.U32 R43, RZ, RZ, RZ ;  /* 0x000000ffff2b7224 */ /* 0x004fe200078e00ff */
[----:B------:R-:W-:Y:S02]  /*0d00*/  ISETP.LE.OR P3, PT, R8, R7, P0 ;  /* 0x000000070800720c */ /* 0x000fe40000763670 */
[-C--:B------:R-:W-:Y:S01]  /*0d10*/  ISETP.GE.OR P2, PT, R3, R8.reuse, P0 ;  /* 0x000000080300720c */ /* 0x080fe20000746670 */
[----:B------:R-:W-:Y:S01]  /*0d20*/  IMAD.WIDE.U32 R42, R2, UR6, R42 ;  /* 0x00000006022a7c25 */ /* 0x000fe2000f8e002a */
[----:B------:R-:W-:Y:S02]  /*0d30*/  IADD3 R7, PT, PT, R7, 0x30, RZ ;  /* 0x0000003007077810 */ /* 0x000fe40007ffe0ff */
[-C--:B------:R-:W-:Y:S01]  /*0d40*/  ISETP.GE.OR P1, PT, R4, R8.reuse, P0 ;  /* 0x000000080400720c */ /* 0x080fe20000726670 */
[----:B------:R-:W-:Y:S01]  /*0d50*/  IMAD R43, R2, UR7, R43 ;  /* 0x00000007022b7c24 */ /* 0x000fe2000f8e022b */
[----:B------:R-:W-:Y:S01]  /*0d60*/  ISETP.GE.OR P0, PT, R7, R8, P0 ;  /* 0x000000080700720c */ /* 0x000fe20000706670 */
[----:B------:R-:W-:-:S04]  /*0d70*/  IMAD.WIDE.U32 R6, R6, 0x40, R32 ;  /* 0x0000004006067825 */ /* 0x000fc800078e0020 */
[----:B------:R-:W-:-:S04]  /*0d80*/  IMAD.WIDE.U32 R2, R5, UR10, R42 ;  /* 0x0000000a05027c25 */ /* 0x000fc8000f8e002a */
[----:B------:R-:W-:Y:S01]  /*0d90*/  IMAD R5, R5, UR11, R3 ;  /* 0x0000000b05057c24 */ /* 0x000fe2000f8e0203 */
[----:B------:R1:W0:Y:S04]  /*0da0*/  LDS.128 R28, [R0+0xc800] ;  /* 0x00c80000001c7984 */ /* 0x0002280000000c00 */
[----:B------:R1:W2:Y:S01]  /*0db0*/  LDS.128 R24, [R0+0xd800] ;  /* 0x00d8000000187984 */ /* 0x0002a20000000c00 */
[----:B------:R-:W-:Y:S05]  /*0dc0*/  @P3 BRA `(.L_x_64) ;  /* 0x00000000002c3947 */ /* 0x000fea0003800000 */
[----:B------:R-:W3:Y:S01]  /*0dd0*/  LDS.128 R8, [R0+0xc000] ;  /* 0x00c0000000087984 */ /* 0x000ee20000000c00 */
[----:B------:R-:W4:Y:S01]  /*0de0*/  LDCU.64 UR4, c[0x0][0x3c0] ;  /* 0x00007800ff0477ac */ /* 0x000f220008000a00 */
[----:B------:R-:W-:Y:S01]  /*0df0*/  IMAD.MOV.U32 R4, RZ, RZ, R2 ;  /* 0x000000ffff047224 */ /* 0x000fe200078e0002 */
[----:B------:R-:W5:Y:S01]  /*0e00*/  LDCU.64 UR6, c[0x0][0x3a8] ;  /* 0x00007500ff0677ac */ /* 0x000f620008000a00 */
[----:B----4-:R-:W-:Y:S02]  /*0e10*/  IMAD R15, R7, UR4, RZ ;  /* 0x00000004070f7c24 */ /* 0x010fe4000f8e02ff */
[----:B------:R-:W-:-:S04]  /*0e20*/  IMAD.WIDE.U32 R12, R6, UR4, R4 ;  /* 0x00000004060c7c25 */ /* 0x000fc8000f8e0004 */
[----:B------:R-:W-:Y:S01]  /*0e30*/  IMAD R15, R6, UR5, R15 ;  /* 0x00000005060f7c24 */ /* 0x000fe2000f8e020f */
[----:B-----5:R-:W-:-:S03]  /*0e40*/  LEA R14, P3, R12, UR6, 0x1 ;  /* 0x000000060c0e7c11 */ /* 0x020fc6000f8608ff */
[----:B------:R-:W-:-:S05]  /*0e50*/  IMAD.IADD R13, R13, 0x1, R15 ;  /* 0x000000010d0d7824 */ /* 0x000fca00078e020f */
[----:B------:R-:W-:-:S05]  /*0e60*/  LEA.HI.X R15, R12, UR7, R13, 0x1, P3 ;  /* 0x000000070c0f7c11 */ /* 0x000fca00098f0c0d */
[----:B---3--:R3:W-:Y:S02]  /*0e70*/  STG.E.128 desc[UR8][R14.64], R8 ;  /* 0x000000080e007986 */ /* 0x0087e4000c101d08 */
.L_x_64:
[----:B------:R-:W-:Y:S05]  /*0e80*/  BSYNC.RECONVERGENT B0 ;  /* 0x0000000000007941 */ /* 0x000fea0003800200 */
.L_x_63:
[----:B------:R-:W-:Y:S04]  /*0e90*/  BSSY.RECONVERGENT B0, `(.L_x_65) ;  /* 0x000000f000007945 */ /* 0x000fe80003800200 */
[----:B------:R-:W-:Y:S05]  /*0ea0*/  @P2 BRA `(.L_x_66) ;  /* 0x0000000000342947 */ /* 0x000fea0003800000 */
[----:B------:R-:W4:Y:S01]  /*0eb0*/  LDCU.64 UR4, c[0x0][0x3c0] ;  /* 0x00007800ff0477ac */ /* 0x000f220008000a00 */
[----:B---3--:R-:W-:Y:S01]  /*0ec0*/  IADD3 R11, P2, PT, R6, 0x10, RZ ;  /* 0x00000010060b7810 */ /* 0x008fe20007f5e0ff */
[----:B------:R-:W-:Y:S01]  /*0ed0*/  IMAD.MOV.U32 R9, RZ, RZ, R5 ;  /* 0x000000ffff097224 */ /* 0x000fe200078e0005 */
[----:B------:R-:W3:Y:S02]  /*0ee0*/  LDCU.64 UR6, c[0x0][0x3a8] ;  /* 0x00007500ff0677ac */ /* 0x000ee40008000a00 */
[----:B------:R-:W-:-:S05]  /*0ef0*/  IADD3.X R8, PT, PT, RZ, R7, RZ, P2, !PT ;  /* 0x00000007ff087210 */ /* 0x000fca00017fe4ff */
[----:B----4-:R-:W-:Y:S02]  /*0f00*/  IMAD R10, R8, UR4, RZ ;  /* 0x00000004080a7c24 */ /* 0x010fe4000f8e02ff */
[----:B------:R-:W-:-:S04]  /*0f10*/  IMAD.MOV.U32 R8, RZ, RZ, R2 ;  /* 0x000000ffff087224 */ /* 0x000fc800078e0002 */
[----:B------:R-:W-:-:S04]  /*0f20*/  IMAD.WIDE.U32 R8, R11, UR4, R8 ;  /* 0x000000040b087c25 */ /* 0x000fc8000f8e0008 */
[----:B------:R-:W-:Y:S01]  /*0f30*/  IMAD R11, R11, UR5, R10 ;  /* 0x000000050b0b7c24 */ /* 0x000fe2000f8e020a */
[----:B---3--:R-:W-:-:S04]  /*0f40*/  LEA R10, P2, R8, UR6, 0x1 ;  /* 0x00000006080a7c11 */ /* 0x008fc8000f8408ff */
[----:B------:R-:W-:-:S04]  /*0f50*/  IADD3 R9, PT, PT, R9, R11, RZ ;  /* 0x0000000b09097210 */ /* 0x000fc80007ffe0ff */
[----:B------:R-:W-:-:S05]  /*0f60*/  LEA.HI.X R11, R8, UR7, R9, 0x1, P2 ;  /* 0x00000007080b7c11 */ /* 0x000fca00090f0c09 */
[----:B0-----:R4:W-:Y:S02]  /*0f70*/  STG.E.128 desc[UR8][R10.64], R28 ;  /* 0x0000001c0a007986 */ /* 0x0019e4000c101d08 */
.L_x_66:
[----:B------:R-:W-:Y:S05]  /*0f80*/  BSYNC.RECONVERGENT B0 ;  /* 0x0000000000007941 */ /* 0x000fea0003800200 */
.L_x_65:
[----:B---34-:R3:W4:Y:S01]  /*0f90*/  LDS.128 R8, [R0+0xd000] ;  /* 0x00d0000000087984 */ /* 0x0187220000000c00 */
[----:B------:R-:W-:Y:S04]  /*0fa0*/  BSSY.RECONVERGENT B0, `(.L_x_67) ;  /* 0x000000f000007945 */ /* 0x000fe80003800200 */
[----:B------:R-:W-:Y:S05]  /*0fb0*/  @P1 BRA `(.L_x_68) ;  /* 0x0000000000341947 */ /* 0x000fea0003800000 */
[----:B------:R-:W5:Y:S01]  /*0fc0*/  LDCU.64 UR4, c[0x0][0x3c0] ;  /* 0x00007800ff0477ac */ /* 0x000f620008000a00 */
[----:B------:R-:W-:Y:S01]  /*0fd0*/  IADD3 R15, P1, PT, R6, 0x20, RZ ;  /* 0x00000020060f7810 */ /* 0x000fe20007f3e0ff */
[----:B------:R-:W-:Y:S01]  /*0fe0*/  IMAD.MOV.U32 R12, RZ, RZ, R2 ;  /* 0x000000ffff0c7224 */ /* 0x000fe200078e0002 */
[----:B------:R-:W-:Y:S01]  /*0ff0*/  MOV R13, R5 ;  /* 0x00000005000d7202 */ /* 0x000fe20000000f00 */
[----:B------:R-:W0:Y:S02]  /*1000*/  LDCU.64 UR6, c[0x0][0x3a8] ;  /* 0x00007500ff0677ac */ /* 0x000e240008000a00 */
[----:B-1-3--:R-:W-:-:S04]  /*1010*/  IMAD.X R0, RZ, RZ, R7, P1 ;  /* 0x000000ffff007224 */ /* 0x00afc800008e0607 */
[----:B-----5:R-:W-:Y:S02]  /*1020*/  IMAD R0, R0, UR4, RZ ;  /* 0x0000000400007c24 */ /* 0x020fe4000f8e02ff */
[----:B------:R-:W-:-:S04]  /*1030*/  IMAD.WIDE.U32 R12, R15, UR4, R12 ;  /* 0x000000040f0c7c25 */ /* 0x000fc8000f8e000c */
[----:B------:R-:W-:Y:S01]  /*1040*/  IMAD R15, R15, UR5, R0 ;  /* 0x000000050f0f7c24 */ /* 0x000fe2000f8e0200 */
[----:B0-----:R-:W-:-:S03]  /*1050*/  LEA R14, P1, R12, UR6, 0x1 ;  /* 0x000000060c0e7c11 */ /* 0x001fc6000f8208ff */
[----:B------:R-:W-:-:S05]  /*1060*/  IMAD.IADD R13, R13, 0x1, R15 ;  /* 0x000000010d0d7824 */ /* 0x000fca00078e020f */
[----:B------:R-:W-:-:S05]  /*1070*/  LEA.HI.X R15, R12, UR7, R13, 0x1, P1 ;  /* 0x000000070c0f7c11 */ /* 0x000fca00088f0c0d */
[----:B----4-:R0:W-:Y:S02]  /*1080*/  STG.E.128 desc[UR8][R14.64], R8 ;  /* 0x000000080e007986 */ /* 0x0101e4000c101d08 */
.L_x_68:
[----:B------:R-:W-:Y:S05]  /*1090*/  BSYNC.RECONVERGENT B0 ;  /* 0x0000000000007941 */ /* 0x000fea0003800200 */
.L_x_67:
[----:B------:R-:W-:Y:S05]  /*10a0*/  @P0 EXIT ;  /* 0x000000000000094d */ /* 0x000fea0003800000 */
[----:B------:R-:W5:Y:S01]  /*10b0*/  LDCU.64 UR4, c[0x0][0x3c0] ;  /* 0x00007800ff0477ac */ /* 0x000f620008000a00 */
[----:B0---4-:R-:W-:Y:S02]  /*10c0*/  IADD3 R9, P0, PT, R6, 0x30, RZ ;  /* 0x0000003006097810 */ /* 0x011fe40007f1e0ff */
[----:B------:R-:W-:Y:S01]  /*10d0*/  MOV R3, R5 ;  /* 0x0000000500037202 */ /* 0x000fe20000000f00 */
[----:B------:R-:W0:Y:S02]  /*10e0*/  LDCU.64 UR6, c[0x0][0x3a8] ;  /* 0x00007500ff0677ac */ /* 0x000e240008000a00 */
[----:B------:R-:W-:-:S04]  /*10f0*/  IMAD.X R6, RZ, RZ, R7, P0 ;  /* 0x000000ffff067224 */ /* 0x000fc800000e0607 */
[----:B-----5:R-:W-:Y:S02]  /*1100*/  IMAD R6, R6, UR4, RZ ;  /* 0x0000000406067c24 */ /* 0x020fe4000f8e02ff */
[----:B------:R-:W-:-:S04]  /*1110*/  IMAD.WIDE.U32 R2, R9, UR4, R2 ;  /* 0x0000000409027c25 */ /* 0x000fc8000f8e0002 */
[----:B------:R-:W-:Y:S01]  /*1120*/  IMAD R9, R9, UR5, R6 ;  /* 0x0000000509097c24 */ /* 0x000fe2000f8e0206 */
[----:B0-----:R-:W-:-:S03]  /*1130*/  LEA R4, P0, R2, UR6, 0x1 ;  /* 0x0000000602047c11 */ /* 0x001fc6000f8008ff */
[----:B------:R-:W-:-:S05]  /*1140*/  IMAD.IADD R3, R3, 0x1, R9 ;  /* 0x0000000103037824 */ /* 0x000fca00078e0209 */
[----:B------:R-:W-:-:S05]  /*1150*/  LEA.HI.X R5, R2, UR7, R3, 0x1, P0 ;  /* 0x0000000702057c11 */ /* 0x000fca00080f0c03 */
[----:B--2---:R-:W-:Y:S01]  /*1160*/  STG.E.128 desc[UR8][R4.64], R24 ;  /* 0x0000001804007986 */ /* 0x004fe2000c101d08 */
[----:B------:R-:W-:Y:S05]  /*1170*/  EXIT ;  /* 0x000000000000794d */ /* 0x000fea0003800000 */
.L_x_69:
        /* <DEDUP_REMOVED lines=16> */
.L_x_113:


//--------------------- .text._ZN7cutlass13device_kernelIN5flash11enable_sm90INS1_16FlashAttnBwdSm90INS1_25CollectiveMainloopBwdSm90ILi2ELi1ELi1EN4cute5tupleIJNS5_1CILi1EEES8_S8_EEENS6_IJNS7_ILi64EEENS7_ILi96EEENS7_ILi192EEEEEENS_6half_tEfNS_4arch4Sm90ELb1ELb0ELb1ELb1ELb1ELb0ELb1ELb0ELi3ELi1ELi1ELi1ELb0EEENS1_24CollectiveEpilogueBwdGQAISD_fSG_Li384ELb1ELb1EEENS1_25SingleTileBwdLPTSchedulerILb1ELi96ELb1EEEEEEEEEvNT_6ParamsE --------------------------
	.section	.text._ZN7cutlass13device_kernelIN5flash11enable_sm90INS1_16FlashAttnBwdSm90INS1_25CollectiveMainloopBwdSm90ILi2ELi1ELi1EN4cute5tupleIJNS5_1CILi1EEES8_S8_EEENS6_IJNS7_ILi64EEENS7_ILi96EEENS7_ILi192EEEEEENS_6half_tEfNS_4arch4Sm90ELb1ELb0ELb1ELb1ELb1ELb0ELb1ELb0ELi3ELi1ELi1ELi1ELb0EEENS1_24CollectiveEpilogueBwdGQAISD_fSG_Li384ELb1ELb1EEENS1_25SingleTileBwdLPTSchedulerILb1ELi96ELb1EEEEEEEEEvNT_6ParamsE,"ax",@progbits
	.align	128
.text._ZN7cutlass13device_kernelIN5flash11enable_sm90INS1_16FlashAttnBwdSm90INS1_25CollectiveMainloopBwdSm90ILi2ELi1ELi1EN4cute5tupleIJNS5_1CILi1EEES8_S8_EEENS6_IJNS7_ILi64EEENS7_ILi96EEENS7_ILi192EEEEEENS_6half_tEfNS_4arch4Sm90ELb1ELb0ELb1ELb1ELb1ELb0ELb1ELb0ELi3ELi1ELi1ELi1ELb0EEENS1_24CollectiveEpilogueBwdGQAISD_fSG_Li384ELb1ELb1EEENS1_25SingleTileBwdLPTSchedulerILb1ELi96ELb1EEEEEEEEEvNT_6ParamsE:
        .type           _ZN7cutlass13device_kernelIN5flash11enable_sm90INS1_16FlashAttnBwdSm90INS1_25CollectiveMainloopBwdSm90ILi2ELi1ELi1EN4cute5tupleIJNS5_1CILi1EEES8_S8_EEENS6_IJNS7_ILi64EEENS7_ILi96EEENS7_ILi192EEEEEENS_6half_tEfNS_4arch4Sm90ELb1ELb0ELb1ELb1ELb1ELb0ELb1ELb0ELi3ELi1ELi1ELi1ELb0EEENS1_24CollectiveEpilogueBwdGQAISD_fSG_Li384ELb1ELb1EEENS1_25SingleTileBwdLPTSchedulerILb1ELi96ELb1EEEEEEEEEvNT_6ParamsE,@function
        .size           _ZN7cutlass13device_kernelIN5flash11enable_sm90INS1_16FlashAttnBwdSm90INS1_25CollectiveMainloopBwdSm90ILi2ELi1ELi1EN4cute5tupleIJNS5_1CILi1EEES8_S8_EEENS6_IJNS7_ILi64EEENS7_ILi96EEENS7_ILi192EEEEEENS_6half_tEfNS_4arch4Sm90ELb1ELb0ELb1ELb1ELb1ELb0ELb1ELb0ELi3ELi1ELi1ELi1ELb0EEENS1_24CollectiveEpilogueBwdGQAISD_fSG_Li384ELb1ELb1EEENS1_25SingleTileBwdLPTSchedulerILb1ELi96ELb1EEEEEEEEEvNT_6ParamsE,(.L_x_114 - _ZN7cutlass13device_kernelIN5flash11enable_sm90INS1_16FlashAttnBwdSm90INS1_25CollectiveMainloopBwdSm90ILi2ELi1ELi1EN4cute5tupleIJNS5_1CILi1EEES8_S8_EEENS6_IJNS7_ILi64EEENS7_ILi96EEENS7_ILi192EEEEEENS_6half_tEfNS_4arch4Sm90ELb1ELb0ELb1ELb1ELb1ELb0ELb1ELb0ELi3ELi1ELi1ELi1ELb0EEENS1_24CollectiveEpilogueBwdGQAISD_fSG_Li384ELb1ELb1EEENS1_25SingleTileBwdLPTSchedulerILb1ELi96ELb1EEEEEEEEEvNT_6ParamsE)
        .other          _ZN7cutlass13device_kernelIN5flash11enable_sm90INS1_16FlashAttnBwdSm90INS1_25CollectiveMainloopBwdSm90ILi2ELi1ELi1EN4cute5tupleIJNS5_1CILi1EEES8_S8_EEENS6_IJNS7_ILi64EEENS7_ILi96EEENS7_ILi192EEEEEENS_6half_tEfNS_4arch4Sm90ELb1ELb0ELb1ELb1ELb1ELb0ELb1ELb0ELi3ELi1ELi1ELi1ELb0EEENS1_24CollectiveEpilogueBwdGQAISD_fSG_Li384ELb1ELb1EEENS1_25SingleTileBwdLPTSchedulerILb1ELi96ELb1EEEEEEEEEvNT_6ParamsE,@"STO_CUDA_ENTRY STV_DEFAULT"
_ZN7cutlass13device_kernelIN5flash11enable_sm90INS1_16FlashAttnBwdSm90INS1_25CollectiveMainloopBwdSm90ILi2ELi1ELi1EN4cute5tupleIJNS5_1CILi1EEES8_S8_EEENS6_IJNS7_ILi64EEENS7_ILi96EEENS7_ILi192EEEEEENS_6half_tEfNS_4arch4Sm90ELb1ELb0ELb1ELb1ELb1ELb0ELb1ELb0ELi3ELi1ELi1ELi1ELb0EEENS1_24CollectiveEpilogueBwdGQAISD_fSG_Li384ELb1ELb1EEENS1_25SingleTileBwdLPTSchedulerILb1ELi96ELb1EEEEEEEEEvNT_6ParamsE:
[----:B------:R-:W-:Y:S01]  /*0000*/  LDC R1, c[0x0][0x37c] ;  /* 0x0000df00ff017b82 */ /* 0x000fe20000000800 */
[----:B------:R-:W-:Y:S05]  /*0010*/  EXIT ;  /* 0x000000000000794d */ /* 0x000fea0003800000 */
.L_x_70:
        /* <DEDUP_REMOVED lines=14> */
.L_x_114:


//--------------------- .text._ZN7cutlass13device_kernelIN5flash22FlashAttnBwdPreprocessIN4cute5tupleIJNS3_1CILi64EEENS5_ILi192EEEEEENS_6half_tEfNS_4arch4Sm90ELb1ELb1EEEEEvNT_6ParamsE --------------------------
	.section	.text._ZN7cutlass13device_kernelIN5flash22FlashAttnBwdPreprocessIN4cute5tupleIJNS3_1CILi64EEENS5_ILi192EEEEEENS_6half_tEfNS_4arch4Sm90ELb1ELb1EEEEEvNT_6ParamsE,"ax",@progbits
	.align	128
.text._ZN7cutlass13device_kernelIN5flash22FlashAttnBwdPreprocessIN4cute5tupleIJNS3_1CILi64EEENS5_ILi192EEEEEENS_6half_tEfNS_4arch4Sm90ELb1ELb1EEEEEvNT_6ParamsE:
        .type           _ZN7cutlass13device_kernelIN5flash22FlashAttnBwdPreprocessIN4cute5tupleIJNS3_1CILi64EEENS5_ILi192EEEEEENS_6half_tEfNS_4arch4Sm90ELb1ELb1EEEEEvNT_6ParamsE,@function
        .size           _ZN7cutlass13device_kernelIN5flash22FlashAttnBwdPreprocessIN4cute5tupleIJNS3_1CILi64EEENS5_ILi192EEEEEENS_6half_tEfNS_4arch4Sm90ELb1ELb1EEEEEvNT_6ParamsE,(.L_x_115 - _ZN7cutlass13device_kernelIN5flash22FlashAttnBwdPreprocessIN4cute5tupleIJNS3_1CILi64EEENS5_ILi192EEEEEENS_6half_tEfNS_4arch4Sm90ELb1ELb1EEEEEvNT_6ParamsE)
        .other          _ZN7cutlass13device_kernelIN5flash22FlashAttnBwdPreprocessIN4cute5tupleIJNS3_1CILi64EEENS5_ILi192EEEEEENS_6half_tEfNS_4arch4Sm90ELb1ELb1EEEEEvNT_6ParamsE,@"STO_CUDA_ENTRY STV_DEFAULT"
_ZN7cutlass13device_kernelIN5flash22FlashAttnBwdPreprocessIN4cute5tupleIJNS3_1CILi64EEENS5_ILi192EEEEEENS_6half_tEfNS_4arch4Sm90ELb1ELb1EEEEEvNT_6ParamsE:
[----:B------:R-:W-:Y:S08]  /*0000*/  LDC R1, c[0x0][0x37c] ;  /* 0x0000df00ff017b82 */ /* 0x000ff00000000800 */
[----:B------:R-:W0:Y:S01]  /*0010*/  LDC.64 R6, c[0x0][0x460] ;  /* 0x00011800ff067b82 */ /* 0x000e220000000a00 */
[----:B------:R-:W1:Y:S01]  /*0020*/  S2R R61, SR_CTAID.X ;  /* 0x00000000003d7919 */ /* 0x000e620000002500 */
[----:B------:R-:W2:Y:S01]  /*0030*/  LDCU.64 UR4, c[0x0][0x358] ;  /* 0x00006b00ff0477ac */ /* 0x000ea20008000a00 */
[----:B------:R-:W3:Y:S05]  /*0040*/  S2R R56, SR_CTAID.Z ;  /* 0x0000000000387919 */ /* 0x000eea0000002700 */
[----:B------:R-:W4:Y:S01]  /*0050*/  S2UR UR6, SR_CTAID.Y ;  /* 0x00000000000679c3 */ /* 0x000f220000002600 */
[----:B0-----:R-:W-:-:S04]  /*0060*/  ISETP.NE.U32.AND P0, PT, R6, RZ, PT ;  /* 0x000000ff0600720c */ /* 0x001fc80003f05070 */
[----:B------:R-:W-:-:S13]  /*0070*/  ISETP.NE.AND.EX P1, PT, R7, RZ, PT, P0 ;  /* 0x000000ff0700720c */ /* 0x000fda0003f25300 */
[----:B-1234-:R-:W-:Y:S05]  /*0080*/  @P1 BRA `(.L_x_71) ;  /* 0x0000000000241947 */ /* 0x01efea0003800000 */
[----:B------:R-:W0:Y:S01]  /*0090*/  LDCU.64 UR8, c[0x0][0x468] ;  /* 0x00008d00ff0877ac */ /* 0x000e220008000a00 */
[----:B------:R-:W-:Y:S01]  /*00a0*/  HFMA2 R59, -RZ, RZ, 0, 0 ;  /* 0x00000000ff3b7431 */ /* 0x000fe200000001ff */
[----:B------:R-:W-:Y:S01]  /*00b0*/  CS2R R4, SRZ ;  /* 0x0000000000047805 */ /* 0x000fe2000001ff00 */
[----:B------:R-:W1:Y:S01]  /*00c0*/  LDCU UR7, c[0x0][0x388] ;  /* 0x00007100ff0777ac */ /* 0x000e620008000800 */
[----:B0-----:R-:W-:-:S04]  /*00d0*/  UISETP.NE.U32.AND UP0, UPT, UR8, URZ, UPT ;  /* 0x000000ff0800728c */ /* 0x001fc8000bf05070 */
[----:B------:R-:W-:Y:S01]  /*00e0*/  UISETP.NE.AND.EX UP0, UPT, UR9, URZ, UPT, UP0 ;  /* 0x000000ff0900728c */ /* 0x000fe2000bf05300 */
[----:B-1----:R-:W-:-:S08]  /*00f0*/  MOV R57, UR7 ;  /* 0x0000000700397c02 */ /* 0x002fd00008000f00 */
[----:B------:R-:W-:Y:S05]  /*0100*/  BRA.U !UP0, `(.L_x_72) ;  /* 0x00000001084c7547 */ /* 0x000fea000b800000 */
[----:B------:R-:W-:Y:S05]  /*0110*/  BRA `(.L_x_73) ;  /* 0x0000000000307947 */ /* 0x000fea0003800000 */
.L_x_71:
[----:B------:R-:W0:Y:S01]  /*0120*/  LDC.64 R2, c[0x0][0x460] ;  /* 0x00011800ff027b82 */ /* 0x000e220000000a00 */
[----:B------:R-:W1:Y:S01]  /*0130*/  LDCU.64 UR8, c[0x0][0x468] ;  /* 0x00008d00ff0877ac */ /* 0x000e620008000a00 */
[----:B0-----:R-:W-:-:S05]  /*0140*/  IMAD.WIDE.U32 R2, R56, 0x4, R2 ;  /* 0x0000000438027825 */ /* 0x001fca00078e0002 */
[----:B------:R-:W2:Y:S01]  /*0150*/  LDG.E R4, desc[UR4][R2.64] ;  /* 0x0000000402047981 */ /* 0x000ea2000c1e1900 */
[----:B-1----:R-:W-:-:S04]  /*0160*/  UISETP.NE.U32.AND UP0, UPT, UR8, URZ, UPT ;  /* 0x000000ff0800728c */ /* 0x002fc8000bf05070 */
[----:B------:R-:W-:Y:S01]  /*0170*/  UISETP.NE.AND.EX UP0, UPT, UR9, URZ, UPT, UP0 ;  /* 0x000000ff0900728c */ /* 0x000fe2000bf05300 */
[----:B--2---:R-:W-:-:S04]  /*0180*/  LEA R0, R56, R4, 0x6 ;  /* 0x0000000438007211 */ /* 0x004fc800078e30ff */
[----:B------:R-:W-:-:S04]  /*0190*/  SHF.R.S32.HI R5, RZ, 0x1f, R0 ;  /* 0x0000001fff057819 */ /* 0x000fc80000011400 */
[----:B------:R-:W-:Y:S02]  /*01a0*/  LEA.HI R0, R5, R0, RZ, 0x6 ;  /* 0x0000000005007211 */ /* 0x000fe400078f30ff */
[----:B------:R-:W-:Y:S02]  /*01b0*/  SHF.R.S32.HI R5, RZ, 0x1f, R4 ;  /* 0x0000001fff057819 */ /* 0x000fe40000011404 */
[----:B------:R-:W-:Y:S01]  /*01c0*/  LOP3.LUT R59, R0, 0xffffffc0, RZ, 0xc0, !PT ;  /* 0xffffffc0003b7812 */ /* 0x000fe200078ec0ff */
[----:B------:R-:W-:Y:S06]  /*01d0*/  BRA.U !UP0, `(.L_x_74) ;  /* 0x0000000108107547 */ /* 0x000fec000b800000 */
.L_x_73:
[----:B------:R-:W0:Y:S02]  /*01e0*/  LDC.64 R2, c[0x0][0x468] ;  /* 0x00011a00ff027b82 */ /* 0x000e240000000a00 */
[----:B0-----:R-:W-:-:S05]  /*01f0*/  IMAD.WIDE.U32 R2, R56, 0x4, R2 ;  /* 0x0000000438027825 */ /* 0x001fca00078e0002 */
[----:B------:R0:W5:Y:S01]  /*0200*/  LDG.E R57, desc[UR4][R2.64] ;  /* 0x0000000402397981 */ /* 0x000162000c1e1900 */
[----:B------:R-:W-:Y:S05]  /*0210*/  BRA `(.L_x_72) ;  /* 0x0000000000087947 */ /* 0x000fea0003800000 */
.L_x_74:
[----:B------:R-:W2:Y:S02]  /*0220*/  LDG.E R3, desc[UR4][R2.64+0x4] ;  /* 0x0000040402037981 */ /* 0x000ea4000c1e1900 */
[----:B--2---:R-:W-:-:S07]  /*0230*/  IADD3 R57, PT, PT, -R4, R3, RZ ;  /* 0x0000000304397210 */ /* 0x004fce0007ffe1ff */
.L_x_72:
[----:B------:R-:W1:Y:S01]  /*0240*/  S2R R55, SR_TID.X ;  /* 0x0000000000377919 */ /* 0x000e620000002100 */
[----:B------:R-:W-:Y:S02]  /*0250*/  SHF.L.U32 R54, R61, 0x6, RZ ;  /* 0x000000063d367819 */ /* 0x000fe400000006ff */
[----:B------:R-:W-:Y:S02]  /*0260*/  ISETP.NE.AND.EX P0, PT, R7, RZ, PT, P0 ;  /* 0x000000ff0700720c */ /* 0x000fe40003f05300 */
[----:B-----5:R-:W-:-:S13]  /*0270*/  ISETP.GT.AND P2, PT, R57, R54, PT ;  /* 0x000000363900720c */ /* 0x020fda0003f44270 */
[----:B------:R-:W-:Y:S05]  /*0280*/  @!P2 EXIT P0 ;  /* 0x000000000000a94d */ /* 0x000fea0000000000 */
[----:B------:R-:W-:Y:S01]  /*0290*/  IADD3 R53, PT, PT, -R54, R57, RZ ;  /* 0x0000003936357210 */ /* 0x000fe20007ffe1ff */
[----:B------:R-:W2:Y:S01]  /*02a0*/  LDC.64 R6, c[0x0][0x400] ;  /* 0x00010000ff067b82 */ /* 0x000ea20000000a00 */
[----:B------:R-:W-:Y:S02]  /*02b0*/  SEL R52, R56, RZ, !P1 ;  /* 0x000000ff38347207 */ /* 0x000fe40004800000 */
[C---:B-1----:R-:W-:Y:S02]  /*02c0*/  ISETP.GE.AND P0, PT, R55.reuse, R53, PT ;  /* 0x000000353700720c */ /* 0x042fe40003f06270 */
[----:B------:R-:W-:Y:S02]  /*02d0*/  MOV R74, 0x7f800000 ;  /* 0x7f800000004a7802 */ /* 0x000fe40000000f00 */
[----:B------:R-:W-:Y:S01]  /*02e0*/  ISETP.GT.U32.OR P0, PT, R55, 0x3f, P0 ;  /* 0x0000003f3700780c */ /* 0x000fe20000704470 */
[----:B------:R-:W1:Y:S08]  /*02f0*/  LDC.64 R8, c[0x0][0x408] ;  /* 0x00010200ff087b82 */ /* 0x000e700000000a00 */
[----:B------:R-:W3:Y:S04]  /*0300*/  LDC.64 R12, c[0x0][0x3a0] ;  /* 0x0000e800ff0c7b82 */ /* 0x000ee80000000a00 */
[----:B0-----:R-:W-:-:S04]  /*0310*/  @!P0 IADD3 R3, PT, PT, R54, R55, RZ ;  /* 0x0000003736038210 */ /* 0x001fc80007ffe0ff */
[----:B------:R-:W0:Y:S01]  /*0320*/  @!P0 LDC.64 R10, c[0x0][0x3f8] ;  /* 0x0000fe00ff0a8b82 */ /* 0x000e220000000a00 */
[----:B------:R-:W-:-:S04]  /*0330*/  @!P0 IADD3 R2, P2, PT, R3, R4, RZ ;  /* 0x0000000403028210 */ /* 0x000fc80007f5e0ff */
[----:B------:R-:W-:-:S03]  /*0340*/  @!P0 IADD3.X R3, PT, PT, RZ, R5, RZ, P2, !PT ;  /* 0x00000005ff038210 */ /* 0x000fc600017fe4ff */
[----:B------:R-:W4:Y:S01]  /*0350*/  LDC.64 R14, c[0x0][0x3c0] ;  /* 0x0000f000ff0e7b82 */ /* 0x000f220000000a00 */
[----:B--2---:R-:W-:-:S04]  /*0360*/  @!P0 IMAD.WIDE.U32 R2, R6, UR6, R2 ;  /* 0x0000000606028c25 */ /* 0x004fc8000f8e0002 */
[----:B------:R-:W-:-:S03]  /*0370*/  @!P0 IMAD R3, R7, UR6, R3 ;  /* 0x0000000607038c24 */ /* 0x000fc6000f8e0203 */
[----:B------:R-:W2:Y:S01]  /*0380*/  LDC.64 R32, c[0x0][0x3a8] ;  /* 0x0000ea00ff207b82 */ /* 0x000ea20000000a00 */
[----:B-1----:R-:W-:-:S04]  /*0390*/  @!P0 IMAD.WIDE.U32 R2, R52, R8, R2 ;  /* 0x0000000834028225 */ /* 0x002fc800078e0002 */
[----:B------:R-:W-:Y:S01]  /*03a0*/  @!P0 IMAD R0, R52, R9, R3 ;  /* 0x0000000934008224 */ /* 0x000fe200078e0203 */
[C---:B0-----:R-:W-:Y:S02]  /*03b0*/  @!P0 LEA R6, P1, R2.reuse, R10, 0x2 ;  /* 0x0000000a02068211 */ /* 0x041fe400078210ff */
[----:B------:R-:W0:Y:S02]  /*03c0*/  LDC.64 R64, c[0x0][0x3c8] ;  /* 0x0000f200ff407b82 */ /* 0x000e240000000a00 */
[----:B------:R-:W-:Y:S02]  /*03d0*/  @!P0 LEA.HI.X R7, R2, R11, R0, 0x2, P1 ;  /* 0x0000000b02078211 */ /* 0x000fe400008f1400 */
[----:B------:R-:W-:Y:S01]  /*03e0*/  SHF.R.U32.HI R0, RZ, 0x3, R55 ;  /* 0x00000003ff007819 */ /* 0x000fe20000011637 */
[----:B------:R-:W-:Y:S01]  /*03f0*/  HFMA2 R3, -RZ, RZ, 0, 0 ;  /* 0x00000000ff037431 */ /* 0x000fe200000001ff */
[----:B------:R-:W-:Y:S01]  /*0400*/  SHF.L.U32 R2, R55, 0x3, RZ ;  /* 0x0000000337027819 */ /* 0x000fe200000006ff */
[----:B------:R1:W5:Y:S01]  /*0410*/  @!P0 LDG.E R74, desc[UR4][R6.64] ;  /* 0x00000004064a8981 */ /* 0x000362000c1e1900 */
[----:B------:R-:W-:Y:S01]  /*0420*/  IADD3 R66, P0, PT, R0, R4, RZ ;  /* 0x0000000400427210 */ /* 0x000fe20007f1e0ff */
[----:B------:R-:W-:Y:S01]  /*0430*/  BSSY.RECONVERGENT B0, `(.L_x_75) ;  /* 0x000002e000007945 */ /* 0x000fe20003800200 */
[----:B------:R-:W-:-:S02]  /*0440*/  LOP3.LUT R2, R2, 0x38, RZ, 0xc0, !PT ;  /* 0x0000003802027812 */ /* 0x000fc400078ec0ff */
[----:B------:R-:W-:Y:S02]  /*0450*/  CS2R R16, SRZ ;  /* 0x0000000000107805 */ /* 0x000fe4000001ff00 */
[----:B------:R-:W-:Y:S02]  /*0460*/  IADD3.X R67, PT, PT, RZ, R5, RZ, P0, !PT ;  /* 0x00000005ff437210 */ /* 0x000fe400007fe4ff */
[----:B------:R-:W-:Y:S02]  /*0470*/  CS2R R18, SRZ ;  /* 0x0000000000127805 */ /* 0x000fe4000001ff00 */
[----:B------:R-:W-:Y:S01]  /*0480*/  ISETP.GE.AND P0, PT, R0, R53, PT ;  /* 0x000000350000720c */ /* 0x000fe20003f06270 */
[----:B---3--:R-:W-:Y:S01]  /*0490*/  IMAD.WIDE.U32 R8, R12, UR6, R2 ;  /* 0x000000060c087c25 */ /* 0x008fe2000f8e0002 */
[----:B------:R-:W-:Y:S02]  /*04a0*/  IADD3 R58, PT, PT, R0, 0x20, RZ ;  /* 0x00000020003a7810 */ /* 0x000fe40007ffe0ff */
[----:B------:R-:W-:-:S02]  /*04b0*/  CS2R R4, SRZ ;  /* 0x0000000000047805 */ /* 0x000fc4000001ff00 */
[----:B-1----:R-:W-:Y:S01]  /*04c0*/  CS2R R6, SRZ ;  /* 0x0000000000067805 */ /* 0x002fe2000001ff00 */
[----:B----4-:R-:W-:Y:S01]  /*04d0*/  IMAD.WIDE.U32 R10, R14, UR6, R2 ;  /* 0x000000060e0a7c25 */ /* 0x010fe2000f8e0002 */
[----:B------:R-:W-:Y:S02]  /*04e0*/  CS2R R20, SRZ ;  /* 0x0000000000147805 */ /* 0x000fe4000001ff00 */
[----:B------:R-:W-:Y:S02]  /*04f0*/  CS2R R22, SRZ ;  /* 0x0000000000167805 */ /* 0x000fe4000001ff00 */
[----:B------:R-:W-:Y:S01]  /*0500*/  CS2R R24, SRZ ;  /* 0x0000000000187805 */ /* 0x000fe2000001ff00 */
[----:B------:R-:W-:Y:S01]  /*0510*/  IMAD R9, R13, UR6, R9 ;  /* 0x000000060d097c24 */ /* 0x000fe2000f8e0209 */
[----:B------:R-:W-:Y:S01]  /*0520*/  CS2R R12, SRZ ;  /* 0x00000000000c7805 */ /* 0x000fe2000001ff00 */
[----:B------:R-:W-:Y:S01]  /*0530*/  IMAD R11, R15, UR6, R11 ;  /* 0x000000060f0b7c24 */ /* 0x000fe2000f8e020b */
[----:B------:R-:W-:Y:S01]  /*0540*/  CS2R R14, SRZ ;  /* 0x00000000000e7805 */ /* 0x000fe2000001ff00 */
[----:B--2---:R-:W-:Y:S01]  /*0550*/  IMAD.WIDE.U32 R28, R52, R32, R8 ;  /* 0x00000020341c7225 */ /* 0x004fe200078e0008 */
[----:B------:R-:W-:-:S02]  /*0560*/  CS2R R8, SRZ ;  /* 0x0000000000087805 */ /* 0x000fc4000001ff00 */
[----:B------:R-:W-:Y:S02]  /*0570*/  ISETP.GE.AND P1, PT, R58, R53, PT ;  /* 0x000000353a00720c */ /* 0x000fe40003f26270 */
[----:B------:R-:W-:Y:S01]  /*0580*/  CS2R R26, SRZ ;  /* 0x00000000001a7805 */ /* 0x000fe2000001ff00 */
[----:B0-----:R-:W-:Y:S01]  /*0590*/  IMAD.WIDE.U32 R62, R52, R64, R10 ;  /* 0x00000040343e7225 */ /* 0x001fe200078e000a */
[----:B------:R-:W-:Y:S02]  /*05a0*/  CS2R R10, SRZ ;  /* 0x00000000000a7805 */ /* 0x000fe4000001ff00 */
[----:B------:R-:W-:Y:S01]  /*05b0*/  LOP3.LUT R60, R2, 0x40, RZ, 0xfc, !PT ;  /* 0x00000040023c7812 */ /* 0x000fe200078efcff */
[----:B------:R-:W-:Y:S01]  /*05c0*/  IMAD R33, R52, R33, R29 ;  /* 0x0000002134217224 */ /* 0x000fe200078e021d */
[----:B------:R-:W-:Y:S01]  /*05d0*/  LOP3.LUT R72, R2, 0x80, RZ, 0xfc, !PT ;  /* 0x0000008002487812 */ /* 0x000fe200078efcff */
[----:B------:R-:W-:Y:S02]  /*05e0*/  IMAD R65, R52, R65, R63 ;  /* 0x0000004134417224 */ /* 0x000fe400078e023f */
[----:B------:R-:W-:Y:S01]  /*05f0*/  IMAD.WIDE.U32 R66, R61, 0x40, R66 ;  /* 0x000000403d427825 */ /* 0x000fe200078e0042 */
        /* <DEDUP_REMOVED lines=17> */
.L_x_76:
[----:B------:R-:W-:Y:S05]  /*0710*/  BSYNC.RECONVERGENT B0 ;  /* 0x0000000000007941 */ /* 0x000fea0003800200 */
.L_x_75:
[----:B------:R-:W-:Y:S04]  /*0720*/  BSSY.RECONVERGENT B0, `(.L_x_77) ;  /* 0x0000014000007945 */ /* 0x000fe80003800200 */
[----:B------:R-:W-:Y:S05]  /*0730*/  @P1 BRA `(.L_x_78) ;  /* 0x0000000000481947 */ /* 0x000fea0003800000 */
[----:B------:R-:W1:Y:S01]  /*0740*/  LDCU.64 UR8, c[0x0][0x398] ;  /* 0x00007300ff0877ac */ /* 0x000e620008000a00 */
[----:B------:R-:W-:Y:S01]  /*0750*/  IADD3 R31, P2, PT, R66, 0x20, RZ ;  /* 0x00000020421f7810 */ /* 0x000fe20007f5e0ff */
[----:B------:R-:W2:Y:S03]  /*0760*/  LDCU UR7, c[0x0][0x38c] ;  /* 0x00007180ff0777ac */ /* 0x000ea60008000800 */
[----:B------:R-:W-:Y:S01]  /*0770*/  IADD3.X R29, PT, PT, RZ, R67, RZ, P2, !PT ;  /* 0x00000043ff1d7210 */ /* 0x000fe200017fe4ff */
[----:B------:R-:W3:Y:S04]  /*0780*/  LDCU.64 UR10, c[0x0][0x380] ;  /* 0x00007000ff0a77ac */ /* 0x000ee80008000a00 */
[----:B-1----:R-:W-:Y:S01]  /*0790*/  IMAD R30, R29, UR8, RZ ;  /* 0x000000081d1e7c24 */ /* 0x002fe2000f8e02ff */
[----:B------:R-:W-:-:S02]  /*07a0*/  MOV R29, R33 ;  /* 0x00000021001d7202 */ /* 0x000fc40000000f00 */
[----:B--2---:R-:W-:Y:S01]  /*07b0*/  ISETP.GE.AND P3, PT, R2, UR7, PT ;  /* 0x0000000702007c0c */ /* 0x004fe2000bf66270 */
[C---:B------:R-:W-:Y:S01]  /*07c0*/  IMAD.WIDE.U32 R28, R31.reuse, UR8, R28 ;  /* 0x000000081f1c7c25 */ /* 0x040fe2000f8e001c */
[----:B------:R-:W-:Y:S02]  /*07d0*/  ISETP.GE.AND P4, PT, R60, UR7, PT ;  /* 0x000000073c007c0c */ /* 0x000fe4000bf86270 */
[----:B------:R-:W-:Y:S01]  /*07e0*/  ISETP.GE.AND P5, PT, R72, UR7, PT ;  /* 0x0000000748007c0c */ /* 0x000fe2000bfa6270 */
[----:B------:R-:W-:Y:S01]  /*07f0*/  IMAD R31, R31, UR9, R30 ;  /* 0x000000091f1f7c24 */ /* 0x000fe2000f8e021e */
[----:B---3--:R-:W-:-:S04]  /*0800*/  LEA R30, P2, R28, UR10, 0x1 ;  /* 0x0000000a1c1e7c11 */ /* 0x008fc8000f8408ff */
[----:B------:R-:W-:-:S04]  /*0810*/  IADD3 R29, PT, PT, R29, R31, RZ ;  /* 0x0000001f1d1d7210 */ /* 0x000fc80007ffe0ff */
[----:B------:R-:W-:-:S05]  /*0820*/  LEA.HI.X R31, R28, UR11, R29, 0x1, P2 ;  /* 0x0000000b1c1f7c11 */ /* 0x000fca00090f0c1d */
[----:B------:R1:W5:Y:S04]  /*0830*/  @!P3 LDG.E.128 R4, desc[UR4][R30.64] ;  /* 0x000000041e04b981 */ /* 0x000368000c1e1d00 */
[----:B------:R1:W5:Y:S04]  /*0840*/  @!P4 LDG.E.128 R20, desc[UR4][R30.64+0x80] ;  /* 0x000080041e14c981 */ /* 0x000368000c1e1d00 */
[----:B------:R1:W5:Y:S02]  /*0850*/  @!P5 LDG.E.128 R24, desc[UR4][R30.64+0x100] ;  /* 0x000100041e18d981 */ /* 0x000364000c1e1d00 */
.L_x_78:
[----:B------:R-:W-:Y:S05]  /*0860*/  BSYNC.RECONVERGENT B0 ;  /* 0x0000000000007941 */ /* 0x000fea0003800200 */
.L_x_77:
[----:B------:R-:W-:Y:S01]  /*0870*/  BSSY.RECONVERGENT B0, `(.L_x_79) ;  /* 0x000001d000007945 */ /* 0x000fe20003800200 */
[----:B------:R-:W-:Y:S02]  /*0880*/  CS2R R28, SRZ ;  /* 0x00000000001c7805 */ /* 0x000fe4000001ff00 */
[----:B-1----:R-:W-:Y:S02]  /*0890*/  CS2R R30, SRZ ;  /* 0x00000000001e7805 */ /* 0x002fe4000001ff00 */
[----:B------:R-:W-:Y:S02]  /*08a0*/  CS2R R32, SRZ ;  /* 0x0000000000207805 */ /* 0x000fe4000001ff00 */
[----:B0-----:R-:W-:Y:S02]  /*08b0*/  CS2R R34, SRZ ;  /* 0x0000000000227805 */ /* 0x001fe4000001ff00 */
[----:B------:R-:W-:Y:S02]  /*08c0*/  CS2R R48, SRZ ;  /* 0x0000000000307805 */ /* 0x000fe4000001ff00 */
[----:B------:R-:W-:-:S02]  /*08d0*/  CS2R R50, SRZ ;  /* 0x0000000000327805 */ /* 0x000fc4000001ff00 */
[----:B------:R-:W-:Y:S02]  /*08e0*/  CS2R R36, SRZ ;  /* 0x0000000000247805 */ /* 0x000fe4000001ff00 */
[----:B------:R-:W-:Y:S02]  /*08f0*/  CS2R R38, SRZ ;  /* 0x0000000000267805 */ /* 0x000fe4000001ff00 */
[----:B------:R-:W-:Y:S02]  /*0900*/  CS2R R40, SRZ ;  /* 0x0000000000287805 */ /* 0x000fe4000001ff00 */
[----:B------:R-:W-:Y:S02]  /*0910*/  CS2R R42, SRZ ;  /* 0x00000000002a7805 */ /* 0x000fe4000001ff00 */
[----:B------:R-:W-:Y:S02]  /*0920*/  CS2R R44, SRZ ;  /* 0x00000000002c7805 */ /* 0x000fe4000001ff00 */
        /* <DEDUP_REMOVED lines=17> */
.L_x_80:
[----:B------:R-:W-:Y:S05]  /*0a40*/  BSYNC.RECONVERGENT B0 ;  /* 0x0000000000007941 */ /* 0x000fea0003800200 */
.L_x_79:
        /* <DEDUP_REMOVED lines=19> */
.L_x_82:
[----:B------:R-:W-:Y:S05]  /*0b80*/  BSYNC.RECONVERGENT B0 ;  /* 0x0000000000007941 */ /* 0x000fea0003800200 */
.L_x_81:
[----:B-----5:R-:W-:Y:S01]  /*0b90*/  HADD2.F32 R60, -RZ, R16.H1_H1 ;  /* 0x30000010ff3c7230 */ /* 0x020fe20000004100 */
[----:B------:R-:W-:Y:S01]  /*0ba0*/  IADD3 R57, PT, PT, R57, 0x3f, RZ ;  /* 0x0000003f39397810 */ /* 0x000fe20007ffe0ff */
[----:B-1----:R-:W-:Y:S01]  /*0bb0*/  HADD2.F32 R65, -RZ, R28.H1_H1 ;  /* 0x3000001cff417230 */ /* 0x002fe20000004100 */
[----:B------:R-:W-:Y:S01]  /*0bc0*/  ISETP.NE.AND P1, PT, R2, RZ, PT ;  /* 0x000000ff0200720c */ /* 0x000fe20003f25270 */
[----:B------:R-:W-:Y:S01]  /*0bd0*/  HADD2.F32 R3, -RZ, R16.H0_H0 ;  /* 0x20000010ff037230 */ /* 0x000fe20000004100 */
[----:B------:R-:W-:Y:S01]  /*0be0*/  BSSY.RECONVERGENT B0, `(.L_x_83) ;  /* 0x00000be000007945 */ /* 0x000fe20003800200 */
[----:B------:R-:W-:Y:S02]  /*0bf0*/  HADD2.F32 R64, -RZ, R28.H0_H0 ;  /* 0x2000001cff407230 */ /* 0x000fe40000004100 */
[----:B------:R-:W-:Y:S01]  /*0c00*/  FMUL.FTZ R60, R60, R65 ;  /* 0x000000413c3c7220 */ /* 0x000fe20000410000 */
[----:B------:R-:W-:Y:S02]  /*0c10*/  HADD2.F32 R86, -RZ, R4.H1_H1 ;  /* 0x30000004ff567230 */ /* 0x000fe40000004100 */
[----:B------:R-:W-:-:S02]  /*0c20*/  HADD2.F32 R87, -RZ, R36.H1_H1 ;  /* 0x30000024ff577230 */ /* 0x000fc40000004100 */
[----:B------:R-:W-:Y:S01]  /*0c30*/  FFMA.FTZ R65, R3, R64, R60 ;  /* 0x0000004003417223 */ /* 0x000fe2000001003c */
[--C-:B------:R-:W-:Y:S02]  /*0c40*/  HADD2.F32 R82, -RZ, R48.reuse.H0_H0 ;  /* 0x20000030ff527230 */ /* 0x100fe40000004100 */
[----:B------:R-:W-:Y:S02]  /*0c50*/  HADD2.F32 R83, -RZ, R48.H1_H1 ;  /* 0x30000030ff537230 */ /* 0x000fe40000004100 */
[----:B------:R-:W-:Y:S01]  /*0c60*/  FMUL.FTZ R87, R86, R87 ;  /* 0x0000005756577220 */ /* 0x000fe20000410000 */
[--C-:B------:R-:W-:Y:S02]  /*0c70*/  HADD2.F32 R81, -RZ, R49.reuse.H0_H0 ;  /* 0x20000031ff517230 */ /* 0x100fe40000004100 */
[----:B------:R-:W-:Y:S02]  /*0c80*/  HADD2.F32 R84, -RZ, R49.H1_H1 ;  /* 0x30000031ff547230 */ /* 0x000fe40000004100 */
[----:B------:R-:W-:-:S02]  /*0c90*/  HADD2.F32 R48, -RZ, R50.H0_H0 ;  /* 0x20000032ff307230 */ /* 0x000fc40000004100 */
[----:B------:R-:W-:Y:S02]  /*0ca0*/  HADD2.F32 R85, -RZ, R50.H1_H1 ;  /* 0x30000032ff557230 */ /* 0x000fe40000004100 */
[----:B------:R-:W-:Y:S02]  /*0cb0*/  HADD2.F32 R16, -RZ, R17.H0_H0 ;  /* 0x20000011ff107230 */ /* 0x000fe40000004100 */
[----:B------:R-:W-:Y:S02]  /*0cc0*/  HADD2.F32 R67, -RZ, R29.H0_H0 ;  /* 0x2000001dff437230 */ /* 0x000fe40000004100 */
[--C-:B------:R-:W-:Y:S02]  /*0cd0*/  HADD2.F32 R49, -RZ, R51.reuse.H0_H0 ;  /* 0x20000033ff317230 */ /* 0x100fe40000004100 */
[----:B------:R-:W-:Y:S02]  /*0ce0*/  HADD2.F32 R50, -RZ, R51.H1_H1 ;  /* 0x30000033ff327230 */ /* 0x000fe40000004100 */
[----:B------:R-:W-:Y:S01]  /*0cf0*/  FFMA.FTZ R65, R16, R67, R65 ;  /* 0x0000004310417223 */ /* 0x000fe20000010041 */
[----:B------:R-:W-:-:S02]  /*0d00*/  HADD2.F32 R4, -RZ, R4.H0_H0 ;  /* 0x20000004ff047230 */ /* 0x000fc40000004100 */
[----:B------:R-:W-:Y:S02]  /*0d10*/  HADD2.F32 R51, -RZ, R36.H0_H0 ;  /* 0x20000024ff337230 */ /* 0x000fe40000004100 */
        /* <DEDUP_REMOVED lines=48> */
[----:B0-----:R-:W-:Y:S02]  /*1020*/  HADD2.F32 R70, -RZ, R13.H1_H1 ;  /* 0x3000000dff467230 */ /* 0x001fe40000004100 */
        /* <DEDUP_REMOVED lines=30> */
[----:B------:R-:W-:Y:S02]  /*1210*/  HADD2.F32 R23, -RZ, R23.H1_H1 ;  /* 0x30000017ff177230 */ /* 0x000fe40000004100 */
[----:B------:R-:W-:Y:S01]  /*1220*/  FFMA.FTZ R22, R3, R4, R22 ;  /* 0x0000000403167223 */ /* 0x000fe20000010016 */
[----:B------:R-:W-:-:S02]  /*1230*/  HADD2.F32 R6, -RZ, R43.H1_H1 ;  /* 0x3000002bff067230 */ /* 0x000fc40000004100 */
[----:B------:R-:W-:Y:S01]  /*1240*/  FFMA.FTZ R35, R35, R82, R14 ;  /* 0x0000005223237223 */ /* 0x000fe2000001000e */
[----:B------:R-:W-:Y:S01]  /*1250*/  HADD2.F32 R78, -RZ, R8.H1_H1 ;  /* 0x30000008ff4e7230 */ /* 0x000fe20000004100 */
[----:B------:R-:W-:Y:S01]  /*1260*/  SHF.L.U32 R14, R55, 0x2, RZ ;  /* 0x00000002370e7819 */ /* 0x000fe200000006ff */
[----:B------:R-:W-:Y:S02]  /*1270*/  HADD2.F32 R3, -RZ, R24.H0_H0 ;  /* 0x20000018ff037230 */ /* 0x000fe40000004100 */
[----:B------:R-:W-:Y:S01]  /*1280*/  FFMA.FTZ R6, R23, R6, R22 ;  /* 0x0000000617067223 */ /* 0x000fe20000010016 */
[----:B------:R-:W-:Y:S02]  /*1290*/  HADD2.F32 R4, -RZ, R44.H0_H0 ;  /* 0x2000002cff047230 */ /* 0x000fe40000004100 */
[----:B------:R-:W-:Y:S01]  /*12a0*/  FFMA.FTZ R35, R78, R83, R35 ;  /* 0x000000534e237223 */ /* 0x000fe20000010023 */
[----:B------:R-:W-:Y:S02]  /*12b0*/  HADD2.F32 R8, -RZ, R9.H0_H0 ;  /* 0x20000009ff087230 */ /* 0x000fe40000004100 */
[----:B------:R-:W-:-:S02]  /*12c0*/  HADD2.F32 R24, -RZ, R24.H1_H1 ;  /* 0x30000018ff187230 */ /* 0x000fc40000004100 */
[----:B------:R-:W-:Y:S01]  /*12d0*/  FFMA.FTZ R7, R3, R4, R6 ;  /* 0x0000000403077223 */ /* 0x000fe20000010006 */
[----:B------:R-:W-:Y:S02]  /*12e0*/  HADD2.F32 R5, -RZ, R44.H1_H1 ;  /* 0x3000002cff057230 */ /* 0x000fe40000004100 */
[----:B------:R-:W-:Y:S01]  /*12f0*/  FFMA.FTZ R8, R8, R81, R35 ;  /* 0x0000005108087223 */ /* 0x000fe20000010023 */
[----:B------:R-:W-:Y:S02]  /*1300*/  HADD2.F32 R79, -RZ, R9.H1_H1 ;  /* 0x30000009ff4f7230 */ /* 0x000fe40000004100 */
[----:B------:R-:W-:Y:S02]  /*1310*/  HADD2.F32 R3, -RZ, R25.H0_H0 ;  /* 0x20000019ff037230 */ /* 0x000fe40000004100 */
[----:B------:R-:W-:Y:S01]  /*1320*/  FFMA.FTZ R24, R24, R5, R7 ;  /* 0x0000000518187223 */ /* 0x000fe20000010007 */
[----:B------:R-:W-:Y:S02]  /*1330*/  HADD2.F32 R4, -RZ, R45.H0_H0 ;  /* 0x2000002dff047230 */ /* 0x000fe40000004100 */
[----:B------:R-:W-:Y:S01]  /*1340*/  FFMA.FTZ R8, R79, R84, R8 ;  /* 0x000000544f087223 */ /* 0x000fe20000010008 */
[----:B------:R-:W-:-:S02]  /*1350*/  HADD2.F32 R9, -RZ, R10.H0_H0 ;  /* 0x2000000aff097230 */ /* 0x000fc40000004100 */
[----:B------:R-:W-:Y:S02]  /*1360*/  HADD2.F32 R25, -RZ, R25.H1_H1 ;  /* 0x30000019ff197230 */ /* 0x000fe40000004100 */
[----:B------:R-:W-:Y:S01]  /*1370*/  FFMA.FTZ R24, R3, R4, R24 ;  /* 0x0000000403187223 */ /* 0x000fe20000010018 */
[----:B------:R-:W-:Y:S02]  /*1380*/  HADD2.F32 R6, -RZ, R45.H1_H1 ;  /* 0x3000002dff067230 */ /* 0x000fe40000004100 */
[----:B------:R-:W-:Y:S01]  /*1390*/  FFMA.FTZ R9, R9, R48, R8 ;  /* 0x0000003009097223 */ /* 0x000fe20000010008 */
[----:B------:R-:W-:Y:S02]  /*13a0*/  HADD2.F32 R80, -RZ, R10.H1_H1 ;  /* 0x3000000aff507230 */ /* 0x000fe40000004100 */
[----:B------:R-:W-:Y:S02]  /*13b0*/  HADD2.F32 R3, -RZ, R26.H0_H0 ;  /* 0x2000001aff037230 */ /* 0x000fe40000004100 */
[----:B------:R-:W-:Y:S01]  /*13c0*/  FFMA.FTZ R6, R25, R6, R24 ;  /* 0x0000000619067223 */ /* 0x000fe20000010018 */
[----:B------:R-:W-:-:S02]  /*13d0*/  HADD2.F32 R4, -RZ, R46.H0_H0 ;  /* 0x2000002eff047230 */ /* 0x000fc40000004100 */
[----:B------:R-:W-:Y:S01]  /*13e0*/  FFMA.FTZ R9, R80, R85, R9 ;  /* 0x0000005550097223 */ /* 0x000fe20000010009 */
[--C-:B------:R-:W-:Y:S02]  /*13f0*/  HADD2.F32 R10, -RZ, R11.reuse.H0_H0 ;  /* 0x2000000bff0a7230 */ /* 0x100fe40000004100 */
[----:B------:R-:W-:Y:S02]  /*1400*/  HADD2.F32 R26, -RZ, R26.H1_H1 ;  /* 0x3000001aff1a7230 */ /* 0x000fe40000004100 */
[----:B------:R-:W-:Y:S01]  /*1410*/  FFMA.FTZ R7, R3, R4, R6 ;  /* 0x0000000403077223 */ /* 0x000fe20000010006 */
[----:B------:R-:W-:Y:S02]  /*1420*/  HADD2.F32 R5, -RZ, R46.H1_H1 ;  /* 0x3000002eff057230 */ /* 0x000fe40000004100 */
[----:B------:R-:W-:Y:S01]  /*1430*/  FFMA.FTZ R10, R10, R49, R9 ;  /* 0x000000310a0a7223 */ /* 0x000fe20000010009 */
[----:B------:R-:W-:Y:S02]  /*1440*/  HADD2.F32 R11, -RZ, R11.H1_H1 ;  /* 0x3000000bff0b7230 */ /* 0x000fe40000004100 */
[----:B------:R-:W-:-:S02]  /*1450*/  HADD2.F32 R3, -RZ, R27.H0_H0 ;  /* 0x2000001bff037230 */ /* 0x000fc40000004100 */
[----:B------:R-:W-:Y:S01]  /*1460*/  FFMA.FTZ R26, R26, R5, R7 ;  /* 0x000000051a1a7223 */ /* 0x000fe20000010007 */
[----:B------:R-:W-:Y:S02]  /*1470*/  HADD2.F32 R4, -RZ, R47.H0_H0 ;  /* 0x2000002fff047230 */ /* 0x000fe40000004100 */
[----:B------:R-:W-:Y:S01]  /*1480*/  FFMA.FTZ R10, R11, R50, R10 ;  /* 0x000000320b0a7223 */ /* 0x000fe2000001000a */
[----:B------:R-:W-:Y:S02]  /*1490*/  HADD2.F32 R27, -RZ, R27.H1_H1 ;  /* 0x3000001bff1b7230 */ /* 0x000fe40000004100 */
[----:B------:R-:W-:Y:S02]  /*14a0*/  HADD2.F32 R6, -RZ, R47.H1_H1 ;  /* 0x3000002fff067230 */ /* 0x000fe40000004100 */
[----:B------:R-:W-:Y:S01]  /*14b0*/  FFMA.FTZ R4, R3, R4, R26 ;  /* 0x0000000403047223 */ /* 0x000fe2000001001a */
[----:B------:R-:W-:Y:S01]  /*14c0*/  IMAD R13, R61, 0x3000, RZ ;  /* 0x000030003d0d7824 */ /* 0x000fe200078e02ff */
[----:B------:R-:W0:Y:S02]  /*14d0*/  SHFL.BFLY PT, R3, R10, 0x4, 0x1f ;  /* 0x0c801f000a037f89 */ /* 0x000e2400000e0000 */
[----:B------:R-:W-:-:S02]  /*14e0*/  FFMA.FTZ R6, R27, R6, R4 ;  /* 0x000000061b067223 */ /* 0x000fc40000010004 */
[----:B------:R-:W-:-:S03]  /*14f0*/  LOP3.LUT R14, R14, R13, RZ, 0xfc, !PT ;  /* 0x0000000d0e0e7212 */ /* 0x000fc600078efcff */
[----:B------:R-:W1:Y:S01]  /*1500*/  SHFL.BFLY PT, R5, R6, 0x4, 0x1f ;  /* 0x0c801f0006057f89 */ /* 0x000e6200000e0000 */
[----:B0-----:R-:W-:-:S05]  /*1510*/  FADD.FTZ R3, R10, R3 ;  /* 0x000000030a037221 */ /* 0x001fca0000010000 */
[----:B------:R-:W0:Y:S01]  /*1520*/  SHFL.BFLY PT, R4, R3, 0x2, 0x1f ;  /* 0x0c401f0003047f89 */ /* 0x000e2200000e0000 */
[----:B-1----:R-:W-:Y:S02]  /*1530*/  FADD.FTZ R5, R6, R5 ;  /* 0x0000000506057221 */ /* 0x002fe40000010000 */
[----:B------:R-:W1:Y:S03]  /*1540*/  LDC.64 R6, c[0x0][0x440] ;  /* 0x00011000ff067b82 */ /* 0x000e660000000a00 */
[----:B------:R-:W2:Y:S01]  /*1550*/  SHFL.BFLY PT, R12, R5, 0x2, 0x1f ;  /* 0x0c401f00050c7f89 */ /* 0x000ea200000e0000 */
[----:B0-----:R-:W-:Y:S01]  /*1560*/  FADD.FTZ R8, R3, R4 ;  /* 0x0000000403087221 */ /* 0x001fe20000010000 */
[----:B------:R-:W-:Y:S01]  /*1570*/  SHF.R.S32.HI R4, RZ, 0x1f, R57 ;  /* 0x0000001fff047819 */ /* 0x000fe20000011439 */
[----:B------:R-:W-:-:S03]  /*1580*/  IMAD R3, R59, 0xc0, RZ ;  /* 0x000000c03b037824 */ /* 0x000fc600078e02ff */
[----:B------:R-:W-:Y:S01]  /*1590*/  LEA.HI R4, R4, R57, RZ, 0x6 ;  /* 0x0000003904047211 */ /* 0x000fe200078f30ff */
[----:B------:R-:W0:Y:S01]  /*15a0*/  SHFL.BFLY PT, R9, R8, 0x1, 0x1f ;  /* 0x0c201f0008097f89 */ /* 0x000e2200000e0000 */
[----:B--2---:R-:W-:Y:S02]  /*15b0*/  FADD.FTZ R12, R5, R12 ;  /* 0x0000000c050c7221 */ /* 0x004fe40000010000 */
[----:B------:R-:W-:-:S03]  /*15c0*/  LOP3.LUT R4, R4, 0xffffffc0, RZ, 0xc0, !PT ;  /* 0xffffffc004047812 */ /* 0x000fc600078ec0ff */
[----:B------:R-:W2:Y:S01]  /*15d0*/  SHFL.BFLY PT, R11, R12, 0x1, 0x1f ;  /* 0x0c201f000c0b7f89 */ /* 0x000ea200000e0000 */
[----:B------:R-:W-:Y:S02]  /*15e0*/  IADD3 R10, PT, PT, R54, R57, -R4 ;  /* 0x00000039360a7210 */ /* 0x000fe40007ffe804 */
[----:B------:R-:W3:Y:S02]  /*15f0*/  LDC.64 R4, c[0x0][0x448] ;  /* 0x00011200ff047b82 */ /* 0x000ee40000000a00 */
[----:B------:R-:W-:-:S04]  /*1600*/  IADD3 R10, PT, PT, R57, -R10, RZ ;  /* 0x8000000a390a7210 */ /* 0x000fc80007ffe0ff */
[----:B------:R-:W-:Y:S02]  /*1610*/  ISETP.GE.AND P0, PT, R55, R10, PT ;  /* 0x0000000a3700720c */ /* 0x000fe40003f06270 */
[----:B------:R-:W-:Y:S02]  /*1620*/  IADD3 R10, P2, PT, R3, R14, RZ ;  /* 0x0000000e030a7210 */ /* 0x000fe40007f5e0ff */
[----:B------:R-:W-:Y:S02]  /*1630*/  ISETP.GT.U32.OR P0, PT, R55, 0x3f, P0 ;  /* 0x0000003f3700780c */ /* 0x000fe40000704470 */
[----:B------:R-:W-:Y:S01]  /*1640*/  SHF.R.S32.HI R14, RZ, 0x1f, R59 ;  /* 0x0000001fff0e7819 */ /* 0x000fe2000001143b */
[----:B0-----:R-:W-:Y:S01]  /*1650*/  FADD.FTZ R13, R8, R9 ;  /* 0x00000009080d7221 */ /* 0x001fe20000010000 */
[----:B--2---:R-:W-:Y:S01]  /*1660*/  FADD.FTZ R12, R12, R11 ;  /* 0x0000000b0c0c7221 */ /* 0x004fe20000010000 */
[----:B------:R-:W-:Y:S01]  /*1670*/  LEA.HI.X.SX32 R11, R3, RZ, 0x1, P2 ;  /* 0x000000ff030b7211 */ /* 0x000fe200010f0eff */
[----:B-1----:R-:W-:Y:S07]  /*1680*/  @P1 BRA `(.L_x_84) ;  /* 0x00000000004c1947 */ /* 0x002fee0003800000 */
[----:B------:R-:W0:Y:S01]  /*1690*/  LDC.64 R8, c[0x0][0x3e8] ;  /* 0x0000fa00ff087b82 */ /* 0x000e220000000a00 */
[----:B------:R-:W1:Y:S01]  /*16a0*/  LDCU.64 UR8, c[0x0][0x3f0] ;  /* 0x00007e00ff0877ac */ /* 0x000e620008000a00 */
[----:B------:R-:W-:Y:S02]  /*16b0*/  IADD3 R2, P1, PT, R54, R59, RZ ;  /* 0x0000003b36027210 */ /* 0x000fe40007f3e0ff */
[----:B------:R-:W-:Y:S01]  /*16c0*/  ISETP.GE.AND P2, PT, R0, R53, PT ;  /* 0x000000350000720c */ /* 0x000fe20003f46270 */
[----:B------:R-:W2:Y:S01]  /*16d0*/  LDCU.64 UR10, c[0x0][0x3d0] ;  /* 0x00007a00ff0a77ac */ /* 0x000ea20008000a00 */
[----:B------:R-:W-:-:S03]  /*16e0*/  IADD3.X R3, PT, PT, RZ, R14, RZ, P1, !PT ;  /* 0x0000000eff037210 */ /* 0x000fc60000ffe4ff */
[----:B0-----:R-:W-:-:S04]  /*16f0*/  IMAD.WIDE.U32 R2, R8, UR6, R2 ;  /* 0x0000000608027c25 */ /* 0x001fc8000f8e0002 */
[----:B------:R-:W-:Y:S01]  /*1700*/  IMAD R3, R9, UR6, R3 ;  /* 0x0000000609037c24 */ /* 0x000fe2000f8e0203 */
[----:B------:R-:W-:Y:S01]  /*1710*/  FSEL R9, R13, RZ, !P2 ;  /* 0x000000ff0d097208 */ /* 0x000fe20005000000 */
[----:B-1----:R-:W-:-:S04]  /*1720*/  IMAD.WIDE.U32 R2, R52, UR8, R2 ;  /* 0x0000000834027c25 */ /* 0x002fc8000f8e0002 */
[----:B------:R-:W-:Y:S01]  /*1730*/  IMAD R8, R52, UR9, R3 ;  /* 0x0000000934087c24 */ /* 0x000fe2000f8e0203 */
[----:B------:R-:W-:-:S04]  /*1740*/  IADD3 R3, P1, PT, R0, R2, RZ ;  /* 0x0000000200037210 */ /* 0x000fc80007f3e0ff */
[----:B------:R-:W-:Y:S02]  /*1750*/  IADD3.X R8, PT, PT, RZ, R8, RZ, P1, !PT ;  /* 0x00000008ff087210 */ /* 0x000fe40000ffe4ff */
[C---:B--2---:R-:W-:Y:S02]  /*1760*/  LEA R2, P3, R3.reuse, UR10, 0x2 ;  /* 0x0000000a03027c11 */ /* 0x044fe4000f8610ff */
[----:B------:R-:W-:Y:S02]  /*1770*/  ISETP.GE.AND P1, PT, R58, R53, PT ;  /* 0x000000353a00720c */ /* 0x000fe40003f26270 */
[----:B------:R-:W-:Y:S02]  /*1780*/  LEA.HI.X R3, R3, UR11, R8, 0x2, P3 ;  /* 0x0000000b03037c11 */ /* 0x000fe400098f1408 */
[----:B------:R-:W-:-:S03]  /*1790*/  FSEL R13, R12, RZ, !P1 ;  /* 0x000000ff0c0d7208 */ /* 0x000fc60004800000 */
[----:B------:R0:W-:Y:S04]  /*17a0*/  STG.E desc[UR4][R2.64], R9 ;  /* 0x0000000902007986 */ /* 0x0001e8000c101904 */
[----:B------:R0:W-:Y:S02]  /*17b0*/  STG.E desc[UR4][R2.64+0x80], R13 ;  /* 0x0000800d02007986 */ /* 0x0001e4000c101904 */
.L_x_84:
[----:B------:R-:W-:Y:S05]  /*17c0*/  BSYNC.RECONVERGENT B0 ;  /* 0x0000000000007941 */ /* 0x000fea0003800200 */
.L_x_83:
[----:B------:R-:W-:Y:S04]  /*17d0*/  BSSY.RECONVERGENT B0, `(.L_x_85) ;  /* 0x0000012000007945 */ /* 0x000fe80003800200 */
[----:B------:R-:W-:Y:S05]  /*17e0*/  @P0 BRA `(.L_x_86) ;  /* 0x0000000000400947 */ /* 0x000fea0003800000 */
[----:B0-----:R-:W0:Y:S01]  /*17f0*/  LDC.64 R8, c[0x0][0x418] ;  /* 0x00010600ff087b82 */ /* 0x001e220000000a00 */
[----:B------:R-:W-:Y:S01]  /*1800*/  IADD3 R2, PT, PT, R54, R55, RZ ;  /* 0x0000003736027210 */ /* 0x000fe20007ffe0ff */
[----:B------:R-:W1:Y:S01]  /*1810*/  LDCU.64 UR8, c[0x0][0x420] ;  /* 0x00008400ff0877ac */ /* 0x000e620008000a00 */
[----:B------:R-:W-:Y:S02]  /*1820*/  FMUL.FTZ R0, R74, 1.4426950216293334961 ;  /* 0x3fb8aa3b4a007820 */ /* 0x000fe40000410000 */
[----:B------:R-:W-:-:S03]  /*1830*/  IADD3 R2, P0, PT, R2, R59, RZ ;  /* 0x0000003b02027210 */ /* 0x000fc60007f1e0ff */
[----:B------:R-:W2:Y:S01]  /*1840*/  LDC.64 R12, c[0x0][0x410] ;  /* 0x00010400ff0c7b82 */ /* 0x000ea20000000a00 */
[----:B------:R-:W-:Y:S02]  /*1850*/  IADD3.X R3, PT, PT, RZ, R14, RZ, P0, !PT ;  /* 0x0000000eff037210 */ /* 0x000fe400007fe4ff */
[----:B------:R-:W-:Y:S01]  /*1860*/  FSETP.NEU.FTZ.AND P0, PT, R74, -INF , PT ;  /* 0xff8000004a00780b */ /* 0x000fe20003f1d000 */
        /* <DEDUP_REMOVED lines=8> */
.L_x_86:
[----:B------:R-:W-:Y:S05]  /*18f0*/  BSYNC.RECONVERGENT B0 ;  /* 0x0000000000007941 */ /* 0x000fea0003800200 */
.L_x_85:
[----:B------:R-:W2:Y:S01]  /*1900*/  LDCU.64 UR10, c[0x0][0x458] ;  /* 0x00008b00ff0a77ac */ /* 0x000ea20008000a00 */
[----:B01----:R-:W-:Y:S01]  /*1910*/  IMAD.WIDE.U32 R2, R6, UR6, R10 ;  /* 0x0000000606027c25 */ /* 0x003fe2000f8e000a */
[----:B------:R-:W0:Y:S03]  /*1920*/  LDCU.64 UR8, c[0x0][0x428] ;  /* 0x00008500ff0877ac */ /* 0x000e260008000a00 */
[----:B------:R-:W-:Y:S02]  /*1930*/  IMAD R3, R7, UR6, R3 ;  /* 0x0000000607037c24 */ /* 0x000fe4000f8e0203 */
[----:B---3--:R-:W-:-:S04]  /*1940*/  IMAD.WIDE.U32 R2, R52, R4, R2 ;  /* 0x0000000434027225 */ /* 0x008fc800078e0002 */
[----:B------:R-:W-:Y:S01]  /*1950*/  IMAD R5, R52, R5, R3 ;  /* 0x0000000534057224 */ /* 0x000fe200078e0203 */
[----:B--2---:R-:W-:-:S04]  /*1960*/  ISETP.NE.U32.AND P0, PT, RZ, UR10, PT ;  /* 0x0000000aff007c0c */ /* 0x004fc8000bf05070 */
[----:B------:R-:W-:Y:S02]  /*1970*/  ISETP.NE.AND.EX P0, PT, RZ, UR11, PT, P0 ;  /* 0x0000000bff007c0c */ /* 0x000fe4000bf05300 */
[C---:B0-----:R-:W-:Y:S02]  /*1980*/  LEA R4, P1, R2.reuse, UR8, 0x2 ;  /* 0x0000000802047c11 */ /* 0x041fe4000f8210ff */
        /* <DEDUP_REMOVED lines=15> */
[----:B0-----:R-:W0:Y:S01]  /*1a80*/  LDC R5, c[0x0][0x390] ;  /* 0x0000e400ff057b82 */ /* 0x001e220000000800 */
[----:B------:R-:W1:Y:S07]  /*1a90*/  LDCU UR7, c[0x0][0x450] ;  /* 0x00008a00ff0777ac */ /* 0x000e6e0008000800 */
[----:B------:R-:W2:Y:S01]  /*1aa0*/  LDC.64 R2, c[0x0][0x458] ;  /* 0x00011600ff027b82 */ /* 0x000ea20000000a00 */
[----:B-1----:R-:W-:-:S04]  /*1ab0*/  IMAD R56, R61, UR7, R56 ;  /* 0x000000073d387c24 */ /* 0x002fc8000f8e0238 */
[----:B0-----:R-:W-:-:S04]  /*1ac0*/  IMAD R5, R56, R5, UR6 ;  /* 0x0000000638057e24 */ /* 0x001fc8000f8e0205 */
[----:B--2---:R-:W-:-:S05]  /*1ad0*/  IMAD.WIDE R2, R5, 0x4, R2 ;  /* 0x0000000405027825 */ /* 0x004fca00078e0202 */
[----:B------:R-:W-:Y:S01]  /*1ae0*/  STG.E desc[UR4][R2.64], RZ ;  /* 0x000000ff02007986 */ /* 0x000fe2000c101904 */
[----:B------:R-:W-:Y:S05]  /*1af0*/  EXIT ;  /* 0x000000000000794d */ /* 0x000fea0003800000 */
.L_x_87:
        /* <DEDUP_REMOVED lines=16> */
.L_x_115:


//--------------------- .nv.shared._ZN7cutlass13device_kernelIN5flash11enable_sm90INS1_16FlashAttnBwdSm90INS1_25CollectiveMainloopBwdSm90ILi2ELi1ELi1EN4cute5tupleIJNS5_1CILi1EEES8_S8_EEENS6_IJNS7_ILi64EEENS7_ILi96EEENS7_ILi192EEEEEENS_6half_tEfNS_4arch4Sm90ELb0ELb0ELb1ELb0ELb0ELb0ELb1ELb0ELi3ELi1ELi1ELi1ELb0EEENS1_21CollectiveEpilogueBwdISD_SE_SG_Li384ELb0ELb1ELi3EEENS1_19SingleTileSchedulerILb0ELb0ELb0ELi96EEEEEEEEEvNT_6ParamsE --------------------------
	.section	.nv.shared._ZN7cutlass13device_kernelIN5flash11enable_sm90INS1_16FlashAttnBwdSm90INS1_25CollectiveMainloopBwdSm90ILi2ELi1ELi1EN4cute5tupleIJNS5_1CILi1EEES8_S8_EEENS6_IJNS7_ILi64EEENS7_ILi96EEENS7_ILi192EEEEEENS_6half_tEfNS_4arch4Sm90ELb0ELb0ELb1ELb0ELb0ELb0ELb1ELb0ELi3ELi1ELi1ELi1ELb0EEENS1_21CollectiveEpilogueBwdISD_SE_SG_Li384ELb0ELb1ELi3EEENS1_19SingleTileSchedulerILb0ELb0ELb0ELi96EEEEEEEEEvNT_6ParamsE,"aw",@nobits
	.sectionflags	@""
	.align	16
	.zero		1024


//--------------------- .nv.shared.reserved.0     --------------------------
	.section	.nv.shared.reserved.0,"aw",@nobits
	.weak		__nv_reservedSMEM_offset_0_alias
	.size		__nv_reservedSMEM_offset_0_alias, 0, 64
	.other		__nv_reservedSMEM_offset_0_alias,@"STO_CUDA_RESERVED_SHARED STV_DEFAULT"
__nv_reservedSMEM_offset_0_alias:
	.zero		0
	.zero		64


//--------------------- .nv.global                --------------------------
	.section	.nv.global,"aw",@nobits
.nv.global:
	.type		_ZN74_INTERNAL_7eede963_38_flash_bwd_hdim192_fp16_softcap_sm90_cu_49158569_29974cute1_E,@object
	.size		_ZN74_INTERNAL_7eede963_38_flash_bwd_hdim192_fp16_softcap_sm90_cu_49158569_29974cute1_E,(_ZN74_INTERNAL_7eede963_38_flash_bwd_hdim192_fp16_softcap_sm90_cu_49158569_29974cuda3std3__45__cpo6cbeginE - _ZN74_INTERNAL_7eede963_38_flash_bwd_hdim192_fp16_softcap_sm90_cu_49158569_29974cute1_E)
_ZN74_INTERNAL_7eede963_38_flash_bwd_hdim192_fp16_softcap_sm90_cu_49158569_29974cute1_E:
	.zero		1
	.type		_ZN74_INTERNAL_7eede963_38_flash_bwd_hdim192_fp16_softcap_sm90_cu_49158569_29974cuda3std3__45__cpo6cbeginE,@object
	.size		_ZN74_INTERNAL_7eede963_38_flash_bwd_hdim192_fp16_softcap_sm90_cu_49158569_29974cuda3std3__45__cpo6cbeginE,(_ZN74_INTERNAL_7eede963_38_flash_bwd_hdim192_fp16_softcap_sm90_cu_49158569_29974cuda3std3__48in_placeE - _ZN74_INTERNAL_7eede963_38_flash_bwd_hdim192_fp16_softcap_sm90_cu_49158569_29974cuda3std3__45__cpo6cbeginE)
_ZN74_INTERNAL_7eede963_38_flash_bwd_hdim192_fp16_softcap_sm90_cu_49158569_29974cuda3std3__45__cpo6cbeginE:
	.zero		1
	.type		_ZN74_INTERNAL_7eede963_38_flash_bwd_hdim192_fp16_softcap_sm90_cu_49158569_29974cuda3std3__48in_placeE,@object
	.size		_ZN74_INTERNAL_7eede963_38_flash_bwd_hdim192_fp16_softcap_sm90_cu_49158569_29974cuda3std3__48in_placeE,(_ZN74_INTERNAL_7eede963_38_flash_bwd_hdim192_fp16_softcap_sm90_cu_49158569_29974cuda3std6ranges3__45__cpo9iter_moveE - _ZN74_INTERNAL_7eede963_38_flash_bwd_hdim192_fp16_softcap_sm90_cu_49158569_29974cuda3std3__48in_placeE)
_ZN74_INTERNAL_7eede963_38_flash_bwd_hdim192_fp16_softcap_sm90_cu_49158569_29974cuda3std3__48in_placeE:
	.zero		1
	.type		_ZN74_INTERNAL_7eede963_38_flash_bwd_hdim192_fp16_softcap_sm90_cu_49158569_29974cuda3std6ranges3__45__cpo9iter_moveE,@object
	.size		_ZN74_INTERNAL_7eede963_38_flash_bwd_hdim192_fp16_softcap_sm90_cu_49158569_29974cuda3std6ranges3__45__cpo9iter_moveE,(_ZN74_INTERNAL_7eede963_38_flash_bwd_hdim192_fp16_softcap_sm90_cu_49158569_29974cuda3std3__45__cpo5beginE - _ZN74_INTERNAL_7eede963_38_flash_bwd_hdim192_fp16_softcap_sm90_cu_49158569_29974cuda3std6ranges3__45__cpo9iter_moveE)
_ZN74_INTERNAL_7eede963_38_flash_bwd_hdim192_fp16_softcap_sm90_cu_49158569_29974cuda3std6ranges3__45__cpo9iter_moveE:
	.zero		1
	.type		_ZN74_INTERNAL_7eede963_38_flash_bwd_hdim192_fp16_softcap_sm90_cu_49158569_29974cuda3std3__45__cpo5beginE,@object
	.size		_ZN74_INTERNAL_7eede963_38_flash_bwd_hdim192_fp16_softcap_sm90_cu_49158569_29974cuda3std3__45__cpo5beginE,(_ZN74_INTERNAL_7eede963_38_flash_bwd_hdim192_fp16_softcap_sm90_cu_49158569_29974cuda3std3__476_GLOBAL__N__7eede963_38_flash_bwd_hdim192_fp16_softcap_sm90_cu_49158569_29976ignoreE - _ZN74_INTERNAL_7eede963_38_flash_bwd_hdim192_fp16_softcap_sm90_cu_49158569_29974cuda3std3__45__cpo5beginE)
_ZN74_INTERNAL_7eede963_38_flash_bwd_hdim192_fp16_softcap_sm90_cu_49158569_29974cuda3std3__45__cpo5beginE:
	.zero		1
	.type		_ZN74_INTERNAL_7eede963_38_flash_bwd_hdim192_fp16_softcap_sm90_cu_49158569_29974cuda3std3__476_GLOBAL__N__7eede963_38_flash_bwd_hdim192_fp16_softcap_sm90_cu_49158569_29976ignoreE,@object
	.size		_ZN74_INTERNAL_7eede963_38_flash_bwd_hdim192_fp16_softcap_sm90_cu_49158569_29974cuda3std3__476_GLOBAL__N__7eede963_38_flash_bwd_hdim192_fp16_softcap_sm90_cu_49158569_29976ignoreE,(_ZN74_INTERNAL_7eede963_38_flash_bwd_hdim192_fp16_softcap_sm90_cu_49158569_29974cute7productE - _ZN74_INTERNAL_7eede963_38_flash_bwd_hdim192_fp16_softcap_sm90_cu_49158569_29974cuda3std3__476_GLOBAL__N__7eede963_38_flash_bwd_hdim192_fp16_softcap_sm90_cu_49158569_29976ignoreE)
_ZN74_INTERNAL_7eede963_38_flash_bwd_hdim192_fp16_softcap_sm90_cu_49158569_29974cuda3std3__476_GLOBAL__N__7eede963_38_flash_bwd_hdim192_fp16_softcap_sm90_cu_49158569_29976ignoreE:
	.zero		1
	.type		_ZN74_INTERNAL_7eede963_38_flash_bwd_hdim192_fp16_softcap_sm90_cu_49158569_29974cute7productE,@object
	.size		_ZN74_INTERNAL_7eede963_38_flash_bwd_hdim192_fp16_softcap_sm90_cu_49158569_29974cute7productE,(_ZN74_INTERNAL_7eede963_38_flash_bwd_hdim192_fp16_softcap_sm90_cu_49158569_29974cuda3std3__45__cpo3endE - _ZN74_INTERNAL_7eede963_38_flash_bwd_hdim192_fp16_softcap_sm90_cu_49158569_29974cute7productE)
_ZN74_INTERNAL_7eede963_38_flash_bwd_hdim192_fp16_softcap_sm90_cu_49158569_29974cute7productE:
	.zero		1
	.type		_ZN74_INTERNAL_7eede963_38_flash_bwd_hdim192_fp16_softcap_sm90_cu_49158569_29974cuda3std3__45__cpo3endE,@object
	.size		_ZN74_INTERNAL_7eede963_38_flash_bwd_hdim192_fp16_softcap_sm90_cu_49158569_29974cuda3std3__45__cpo3endE,(_ZN74_INTERNAL_7eede963_38_flash_bwd_hdim192_fp16_softcap_sm90_cu_49158569_29974cuda3std3__419piecewise_constructE - _ZN74_INTERNAL_7eede963_38_flash_bwd_hdim192_fp16_softcap_sm90_cu_49158569_29974cuda3std3__45__cpo3endE)
_ZN74_INTERNAL_7eede963_38_flash_bwd_hdim192_fp16_softcap_sm90_cu_49158569_29974cuda3std3__45__cpo3endE:
	.zero		1
	.type		_ZN74_INTERNAL_7eede963_38_flash_bwd_hdim192_fp16_softcap_sm90_cu_49158569_29974cuda3std3__419piecewise_constructE,@object
	.size		_ZN74_INTERNAL_7eede963_38_flash_bwd_hdim192_fp16_softcap_sm90_cu_49158569_29974cuda3std3__419piecewise_constructE,(_ZN74_INTERNAL_7eede963_38_flash_bwd_hdim192_fp16_softcap_sm90_cu_49158569_29974cuda3std3__45__cpo4cendE - _ZN74_INTERNAL_7eede963_38_flash_bwd_hdim192_fp16_softcap_sm90_cu_49158569_29974cuda3std3__419piecewise_constructE)
_ZN74_INTERNAL_7eede963_38_flash_bwd_hdim192_fp16_softcap_sm90_cu_49158569_29974cuda3std3__419piecewise_constructE:
	.zero		1
	.type		_ZN74_INTERNAL_7eede963_38_flash_bwd_hdim192_fp16_softcap_sm90_cu_49158569_29974cuda3std3__45__cpo4cendE,@object
	.size		_ZN74_INTERNAL_7eede963_38_flash_bwd_hdim192_fp16_softcap_sm90_cu_49158569_29974cuda3std3__45__cpo4cendE,(_ZN74_INTERNAL_7eede963_38_flash_bwd_hdim192_fp16_softcap_sm90_cu_49158569_29974cuda3std6ranges3__45__cpo4swapE - _ZN74_INTERNAL_7eede963_38_flash_bwd_hdim192_fp16_softcap_sm90_cu_49158569_29974cuda3std3__45__cpo4cendE)
_ZN74_INTERNAL_7eede963_38_flash_bwd_hdim192_fp16_softcap_sm90_cu_49158569_29974cuda3std3__45__cpo4cendE:
	.zero		1
	.type		_ZN74_INTERNAL_7eede963_38_flash_bwd_hdim192_fp16_softcap_sm90_cu_49158569_29974cuda3std6ranges3__45__cpo4swapE,@object
	.size		_ZN74_INTERNAL_7eede963_38_flash_bwd_hdim192_fp16_softcap_sm90_cu_49158569_29974cuda3std6ranges3__45__cpo4swapE,(.L_7 - _ZN74_INTERNAL_7eede963_38_flash_bwd_hdim192_fp16_softcap_sm90_cu_49158569_29974cuda3std6ranges3__45__cpo4swapE)
_ZN74_INTERNAL_7eede963_38_flash_bwd_hdim192_fp16_softcap_sm90_cu_49158569_29974cuda3std6ranges3__45__cpo4swapE:
	.zero		1
.L_7:


//--------------------- .nv.shared._ZN7cutlass13device_kernelIN5flash11enable_sm90INS1_16FlashAttnBwdSm90INS1_25CollectiveMainloopBwdSm90ILi2ELi1ELi1EN4cute5tupleIJNS5_1CILi1EEES8_S8_EEENS6_IJNS7_ILi64EEENS7_ILi96EEENS7_ILi192EEEEEENS_6half_tEfNS_4arch4Sm90ELb0ELb0ELb1ELb0ELb1ELb0ELb1ELb0ELi3ELi1ELi1ELi1ELb0EEENS1_21CollectiveEpilogueBwdISD_SE_SG_Li384ELb0ELb1ELi3EEENS1_19SingleTileSchedulerILb0ELb0ELb0ELi96EEEEEEEEEvNT_6ParamsE --------------------------
	.section	.nv.shared._ZN7cutlass13device_kernelIN5flash11enable_sm90INS1_16FlashAttnBwdSm90INS1_25CollectiveMainloopBwdSm90ILi2ELi1ELi1EN4cute5tupleIJNS5_1CILi1EEES8_S8_EEENS6_IJNS7_ILi64EEENS7_ILi96EEENS7_ILi192EEEEEENS_6half_tEfNS_4arch4Sm90ELb0ELb0ELb1ELb0ELb1ELb0ELb1ELb0ELi3ELi1ELi1ELi1ELb0EEENS1_21CollectiveEpilogueBwdISD_SE_SG_Li384ELb0ELb1ELi3EEENS1_19SingleTileSchedulerILb0ELb0ELb0ELi96EEEEEEEEEvNT_6ParamsE,"aw",@nobits
	.sectionflags	@""
	.align	16
	.zero		1024


//--------------------- .nv.shared._ZN7cutlass13device_kernelIN5flash11enable_sm90INS1_16FlashAttnBwdSm90INS1_25CollectiveMainloopBwdSm90ILi2ELi1ELi1EN4cute5tupleIJNS5_1CILi1EEES8_S8_EEENS6_IJNS7_ILi64EEENS7_ILi96EEENS7_ILi192EEEEEENS_6half_tEfNS_4arch4Sm90ELb0ELb0ELb1ELb0ELb0ELb0ELb1ELb0ELi3ELi1ELi1ELi1ELb0EEENS1_24CollectiveEpilogueBwdGQAISD_fSG_Li384ELb0ELb0EEENS1_19SingleTileSchedulerILb0ELb0ELb0ELi96EEEEEEEEEvNT_6ParamsE --------------------------
	.section	.nv.shared._ZN7cutlass13device_kernelIN5flash11enable_sm90INS1_16FlashAttnBwdSm90INS1_25CollectiveMainloopBwdSm90ILi2ELi1ELi1EN4cute5tupleIJNS5_1CILi1EEES8_S8_EEENS6_IJNS7_ILi64EEENS7_ILi96EEENS7_ILi192EEEEEENS_6half_tEfNS_4arch4Sm90ELb0ELb0ELb1ELb0ELb0ELb0ELb1ELb0ELi3ELi1ELi1ELi1ELb0EEENS1_24CollectiveEpilogueBwdGQAISD_fSG_Li384ELb0ELb0EEENS1_19SingleTileSchedulerILb0ELb0ELb0ELi96EEEEEEEEEvNT_6ParamsE,"aw",@nobits
	.sectionflags	@""
	.align	16
	.zero		1024


//--------------------- .nv.shared._ZN7cutlass13device_kernelIN5flash11enable_sm90INS1_16FlashAttnBwdSm90INS1_25CollectiveMainloopBwdSm90ILi2ELi1ELi1EN4cute5tupleIJNS5_1CILi1EEES8_S8_EEENS6_IJNS7_ILi64EEENS7_ILi96EEENS7_ILi192EEEEEENS_6half_tEfNS_4arch4Sm90ELb0ELb0ELb1ELb0ELb1ELb0ELb1ELb0ELi3ELi1ELi1ELi1ELb0EEENS1_24CollectiveEpilogueBwdGQAISD_fSG_Li384ELb0ELb1EEENS1_19SingleTileSchedulerILb0ELb0ELb0ELi96EEEEEEEEEvNT_6ParamsE --------------------------
	.section	.nv.shared._ZN7cutlass13device_kernelIN5flash11enable_sm90INS1_16FlashAttnBwdSm90INS1_25CollectiveMainloopBwdSm90ILi2ELi1ELi1EN4cute5tupleIJNS5_1CILi1EEES8_S8_EEENS6_IJNS7_ILi64EEENS7_ILi96EEENS7_ILi192EEEEEENS_6half_tEfNS_4arch4Sm90ELb0ELb0ELb1ELb0ELb1ELb0ELb1ELb0ELi3ELi1ELi1ELi1ELb0EEENS1_24CollectiveEpilogueBwdGQAISD_fSG_Li384ELb0ELb1EEENS1_19SingleTileSchedulerILb0ELb0ELb0ELi96EEEEEEEEEvNT_6ParamsE,"aw",@nobits
	.sectionflags	@""
	.align	16
	.zero		1024


//--------------------- .nv.shared._ZN7cutlass13device_kernelIN5flash11enable_sm90INS1_16FlashAttnBwdSm90INS1_25CollectiveMainloopBwdSm90ILi2ELi1ELi1EN4cute5tupleIJNS5_1CILi1EEES8_S8_EEENS6_IJNS7_ILi64EEENS7_ILi96EEENS7_ILi192EEEEEENS_6half_tEfNS_4arch4Sm90ELb0ELb0ELb1ELb1ELb0ELb0ELb1ELb0ELi3ELi1ELi1ELi1ELb0EEENS1_21CollectiveEpilogueBwdISD_SE_SG_Li384ELb1ELb1ELi3EEENS1_19SingleTileSchedulerILb1ELb0ELb0ELi96EEEEEEEEEvNT_6ParamsE --------------------------
	.section	.nv.shared._ZN7cutlass13device_kernelIN5flash11enable_sm90INS1_16FlashAttnBwdSm90INS1_25CollectiveMainloopBwdSm90ILi2ELi1ELi1EN4cute5tupleIJNS5_1CILi1EEES8_S8_EEENS6_IJNS7_ILi64EEENS7_ILi96EEENS7_ILi192EEEEEENS_6half_tEfNS_4arch4Sm90ELb0ELb0ELb1ELb1ELb0ELb0ELb1ELb0ELi3ELi1ELi1ELi1ELb0EEENS1_21CollectiveEpilogueBwdISD_SE_SG_Li384ELb1ELb1ELi3EEENS1_19SingleTileSchedulerILb1ELb0ELb0ELi96EEEEEEEEEvNT_6ParamsE,"aw",@nobits
	.sectionflags	@""
	.align	16
	.zero		1024


//--------------------- .nv.shared._ZN7cutlass13device_kernelIN5flash11enable_sm90INS1_16FlashAttnBwdSm90INS1_25CollectiveMainloopBwdSm90ILi2ELi1ELi1EN4cute5tupleIJNS5_1CILi1EEES8_S8_EEENS6_IJNS7_ILi64EEENS7_ILi96EEENS7_ILi192EEEEEENS_6half_tEfNS_4arch4Sm90ELb0ELb0ELb1ELb1ELb1ELb0ELb1ELb0ELi3ELi1ELi1ELi1ELb0EEENS1_21CollectiveEpilogueBwdISD_SE_SG_Li384ELb1ELb1ELi3EEENS1_19SingleTileSchedulerILb1ELb0ELb0ELi96EEEEEEEEEvNT_6ParamsE --------------------------
	.section	.nv.shared._ZN7cutlass13device_kernelIN5flash11enable_sm90INS1_16FlashAttnBwdSm90INS1_25CollectiveMainloopBwdSm90ILi2ELi1ELi1EN4cute5tupleIJNS5_1CILi1EEES8_S8_EEENS6_IJNS7_ILi64EEENS7_ILi96EEENS7_ILi192EEEEEENS_6half_tEfNS_4arch4Sm90ELb0ELb0ELb1ELb1ELb1ELb0ELb1ELb0ELi3ELi1ELi1ELi1ELb0EEENS1_21CollectiveEpilogueBwdISD_SE_SG_Li384ELb1ELb1ELi3EEENS1_19SingleTileSchedulerILb1ELb0ELb0ELi96EEEEEEEEEvNT_6ParamsE,"aw",@nobits
	.sectionflags	@""
	.align	16
	.zero		1024


//--------------------- .nv.shared._ZN7cutlass13device_kernelIN5flash11enable_sm90INS1_16FlashAttnBwdSm90INS1_25CollectiveMainloopBwdSm90ILi2ELi1ELi1EN4cute5tupleIJNS5_1CILi1EEES8_S8_EEENS6_IJNS7_ILi64EEENS7_ILi96EEENS7_ILi192EEEEEENS_6half_tEfNS_4arch4Sm90ELb0ELb0ELb1ELb1ELb0ELb0ELb1ELb0ELi3ELi1ELi1ELi1ELb0EEENS1_24CollectiveEpilogueBwdGQAISD_fSG_Li384ELb1ELb0EEENS1_19SingleTileSchedulerILb1ELb0ELb0ELi96EEEEEEEEEvNT_6ParamsE --------------------------
	.section	.nv.shared._ZN7cutlass13device_kernelIN5flash11enable_sm90INS1_16FlashAttnBwdSm90INS1_25CollectiveMainloopBwdSm90ILi2ELi1ELi1EN4cute5tupleIJNS5_1CILi1EEES8_S8_EEENS6_IJNS7_ILi64EEENS7_ILi96EEENS7_ILi192EEEEEENS_6half_tEfNS_4arch4Sm90ELb0ELb0ELb1ELb1ELb0ELb0ELb1ELb0ELi3ELi1ELi1ELi1ELb0EEENS1_24CollectiveEpilogueBwdGQAISD_fSG_Li384ELb1ELb0EEENS1_19SingleTileSchedulerILb1ELb0ELb0ELi96EEEEEEEEEvNT_6ParamsE,"aw",@nobits
	.sectionflags	@""
	.align	16
	.zero		1024


//--------------------- .nv.shared._ZN7cutlass13device_kernelIN5flash11enable_sm90INS1_16FlashAttnBwdSm90INS1_25CollectiveMainloopBwdSm90ILi2ELi1ELi1EN4cute5tupleIJNS5_1CILi1EEES8_S8_EEENS6_IJNS7_ILi64EEENS7_ILi96EEENS7_ILi192EEEEEENS_6half_tEfNS_4arch4Sm90ELb0ELb0ELb1ELb1ELb1ELb0ELb1ELb0ELi3ELi1ELi1ELi1ELb0EEENS1_24CollectiveEpilogueBwdGQAISD_fSG_Li384ELb1ELb1EEENS1_19SingleTileSchedulerILb1ELb0ELb0ELi96EEEEEEEEEvNT_6ParamsE --------------------------
	.section	.nv.shared._ZN7cutlass13device_kernelIN5flash11enable_sm90INS1_16FlashAttnBwdSm90INS1_25CollectiveMainloopBwdSm90ILi2ELi1ELi1EN4cute5tupleIJNS5_1CILi1EEES8_S8_EEENS6_IJNS7_ILi64EEENS7_ILi96EEENS7_ILi192EEEEEENS_6half_tEfNS_4arch4Sm90ELb0ELb0ELb1ELb1ELb1ELb0ELb1ELb0ELi3ELi1ELi1ELi1ELb0EEENS1_24CollectiveEpilogueBwdGQAISD_fSG_Li384ELb1ELb1EEENS1_19SingleTileSchedulerILb1ELb0ELb0ELi96EEEEEEEEEvNT_6ParamsE,"aw",@nobits
	.sectionflags	@""
	.align	16
	.zero		1024


//--------------------- .nv.shared._ZN7cutlass13device_kernelIN5flash11enable_sm90INS1_16FlashAttnBwdSm90INS1_25CollectiveMainloopBwdSm90ILi2ELi1ELi1EN4cute5tupleIJNS5_1CILi1EEES8_S8_EEENS6_IJNS7_ILi64EEENS7_ILi96EEENS7_ILi192EEEEEENS_6half_tEfNS_4arch4Sm90ELb0ELb1ELb1ELb0ELb0ELb0ELb1ELb0ELi3ELi1ELi1ELi1ELb0EEENS1_21CollectiveEpilogueBwdISD_SE_SG_Li384ELb0ELb1ELi3EEENS1_19SingleTileSchedulerILb0ELb0ELb0ELi96EEEEEEEEEvNT_6ParamsE --------------------------
	.section	.nv.shared._ZN7cutlass13device_kernelIN5flash11enable_sm90INS1_16FlashAttnBwdSm90INS1_25CollectiveMainloopBwdSm90ILi2ELi1ELi1EN4cute5tupleIJNS5_1CILi1EEES8_S8_EEENS6_IJNS7_ILi64EEENS7_ILi96EEENS7_ILi192EEEEEENS_6half_tEfNS_4arch4Sm90ELb0ELb1ELb1ELb0ELb0ELb0ELb1ELb0ELi3ELi1ELi1ELi1ELb0EEENS1_21CollectiveEpilogueBwdISD_SE_SG_Li384ELb0ELb1ELi3EEENS1_19SingleTileSchedulerILb0ELb0ELb0ELi96EEEEEEEEEvNT_6ParamsE,"aw",@nobits
	.sectionflags	@""
	.align	16
	.zero		1024


//--------------------- .nv.shared._ZN7cutlass13device_kernelIN5flash11enable_sm90INS1_16FlashAttnBwdSm90INS1_25CollectiveMainloopBwdSm90ILi2ELi1ELi1EN4cute5tupleIJNS5_1CILi1EEES8_S8_EEENS6_IJNS7_ILi64EEENS7_ILi96EEENS7_ILi192EEEEEENS_6half_tEfNS_4arch4Sm90ELb0ELb1ELb1ELb0ELb1ELb0ELb1ELb0ELi3ELi1ELi1ELi1ELb0EEENS1_21CollectiveEpilogueBwdISD_SE_SG_Li384ELb0ELb1ELi3EEENS1_19SingleTileSchedulerILb0ELb0ELb0ELi96EEEEEEEEEvNT_6ParamsE --------------------------
	.section	.nv.shared._ZN7cutlass13device_kernelIN5flash11enable_sm90INS1_16FlashAttnBwdSm90INS1_25CollectiveMainloopBwdSm90ILi2ELi1ELi1EN4cute5tupleIJNS5_1CILi1EEES8_S8_EEENS6_IJNS7_ILi64EEENS7_ILi96EEENS7_ILi192EEEEEENS_6half_tEfNS_4arch4Sm90ELb0ELb1ELb1ELb0ELb1ELb0ELb1ELb0ELi3ELi1ELi1ELi1ELb0EEENS1_21CollectiveEpilogueBwdISD_SE_SG_Li384ELb0ELb1ELi3EEENS1_19SingleTileSchedulerILb0ELb0ELb0ELi96EEEEEEEEEvNT_6ParamsE,"aw",@nobits
	.sectionflags	@""
	.align	16
	.zero		1024


//--------------------- .nv.shared._ZN7cutlass13device_kernelIN5flash11enable_sm90INS1_16FlashAttnBwdSm90INS1_25CollectiveMainloopBwdSm90ILi2ELi1ELi1EN4cute5tupleIJNS5_1CILi1EEES8_S8_EEENS6_IJNS7_ILi64EEENS7_ILi96EEENS7_ILi192EEEEEENS_6half_tEfNS_4arch4Sm90ELb0ELb1ELb1ELb0ELb0ELb0ELb1ELb0ELi3ELi1ELi1ELi1ELb0EEENS1_24CollectiveEpilogueBwdGQAISD_fSG_Li384ELb0ELb0EEENS1_19SingleTileSchedulerILb0ELb0ELb0ELi96EEEEEEEEEvNT_6ParamsE --------------------------
	.section	.nv.shared._ZN7cutlass13device_kernelIN5flash11enable_sm90INS1_16FlashAttnBwdSm90INS1_25CollectiveMainloopBwdSm90ILi2ELi1ELi1EN4cute5tupleIJNS5_1CILi1EEES8_S8_EEENS6_IJNS7_ILi64EEENS7_ILi96EEENS7_ILi192EEEEEENS_6half_tEfNS_4arch4Sm90ELb0ELb1ELb1ELb0ELb0ELb0ELb1ELb0ELi3ELi1ELi1ELi1ELb0EEENS1_24CollectiveEpilogueBwdGQAISD_fSG_Li384ELb0ELb0EEENS1_19SingleTileSchedulerILb0ELb0ELb0ELi96EEEEEEEEEvNT_6ParamsE,"aw",@nobits
	.sectionflags	@""
	.align	16
	.zero		1024


//--------------------- .nv.shared._ZN7cutlass13device_kernelIN5flash11enable_sm90INS1_16FlashAttnBwdSm90INS1_25CollectiveMainloopBwdSm90ILi2ELi1ELi1EN4cute5tupleIJNS5_1CILi1EEES8_S8_EEENS6_IJNS7_ILi64EEENS7_ILi96EEENS7_ILi192EEEEEENS_6half_tEfNS_4arch4Sm90ELb0ELb1ELb1ELb0ELb1ELb0ELb1ELb0ELi3ELi1ELi1ELi1ELb0EEENS1_24CollectiveEpilogueBwdGQAISD_fSG_Li384ELb0ELb1EEENS1_19SingleTileSchedulerILb0ELb0ELb0ELi96EEEEEEEEEvNT_6ParamsE --------------------------
	.section	.nv.shared._ZN7cutlass13device_kernelIN5flash11enable_sm90INS1_16FlashAttnBwdSm90INS1_25CollectiveMainloopBwdSm90ILi2ELi1ELi1EN4cute5tupleIJNS5_1CILi1EEES8_S8_EEENS6_IJNS7_ILi64EEENS7_ILi96EEENS7_ILi192EEEEEENS_6half_tEfNS_4arch4Sm90ELb0ELb1ELb1ELb0ELb1ELb0ELb1ELb0ELi3ELi1ELi1ELi1ELb0EEENS1_24CollectiveEpilogueBwdGQAISD_fSG_Li384ELb0ELb1EEENS1_19SingleTileSchedulerILb0ELb0ELb0ELi96EEEEEEEEEvNT_6ParamsE,"aw",@nobits
	.sectionflags	@""
	.align	16
	.zero		1024


//--------------------- .nv.shared._ZN7cutlass13device_kernelIN5flash11enable_sm90INS1_16FlashAttnBwdSm90INS1_25CollectiveMainloopBwdSm90ILi2ELi1ELi1EN4cute5tupleIJNS5_1CILi1EEES8_S8_EEENS6_IJNS7_ILi64EEENS7_ILi96EEENS7_ILi192EEEEEENS_6half_tEfNS_4arch4Sm90ELb0ELb1ELb1ELb1ELb0ELb0ELb1ELb0ELi3ELi1ELi1ELi1ELb0EEENS1_21CollectiveEpilogueBwdISD_SE_SG_Li384ELb1ELb1ELi3EEENS1_19SingleTileSchedulerILb1ELb0ELb0ELi96EEEEEEEEEvNT_6ParamsE --------------------------
	.section	.nv.shared._ZN7cutlass13device_kernelIN5flash11enable_sm90INS1_16FlashAttnBwdSm90INS1_25CollectiveMainloopBwdSm90ILi2ELi1ELi1EN4cute5tupleIJNS5_1CILi1EEES8_S8_EEENS6_IJNS7_ILi64EEENS7_ILi96EEENS7_ILi192EEEEEENS_6half_tEfNS_4arch4Sm90ELb0ELb1ELb1ELb1ELb0ELb0ELb1ELb0ELi3ELi1ELi1ELi1ELb0EEENS1_21CollectiveEpilogueBwdISD_SE_SG_Li384ELb1ELb1ELi3EEENS1_19SingleTileSchedulerILb1ELb0ELb0ELi96EEEEEEEEEvNT_6ParamsE,"aw",@nobits
	.sectionflags	@""
	.align	16
	.zero		1024


//--------------------- .nv.shared._ZN7cutlass13device_kernelIN5flash11enable_sm90INS1_16FlashAttnBwdSm90INS1_25CollectiveMainloopBwdSm90ILi2ELi1ELi1EN4cute5tupleIJNS5_1CILi1EEES8_S8_EEENS6_IJNS7_ILi64EEENS7_ILi96EEENS7_ILi192EEEEEENS_6half_tEfNS_4arch4Sm90ELb0ELb1ELb1ELb1ELb1ELb0ELb1ELb0ELi3ELi1ELi1ELi1ELb0EEENS1_21CollectiveEpilogueBwdISD_SE_SG_Li384ELb1ELb1ELi3EEENS1_19SingleTileSchedulerILb1ELb0ELb0ELi96EEEEEEEEEvNT_6ParamsE --------------------------
	.section	.nv.shared._ZN7cutlass13device_kernelIN5flash11enable_sm90INS1_16FlashAttnBwdSm90INS1_25CollectiveMainloopBwdSm90ILi2ELi1ELi1EN4cute5tupleIJNS5_1CILi1EEES8_S8_EEENS6_IJNS7_ILi64EEENS7_ILi96EEENS7_ILi192EEEEEENS_6half_tEfNS_4arch4Sm90ELb0ELb1ELb1ELb1ELb1ELb0ELb1ELb0ELi3ELi1ELi1ELi1ELb0EEENS1_21CollectiveEpilogueBwdISD_SE_SG_Li384ELb1ELb1ELi3EEENS1_19SingleTileSchedulerILb1ELb0ELb0ELi96EEEEEEEEEvNT_6ParamsE,"aw",@nobits
	.sectionflags	@""
	.align	16
	.zero		1024


//--------------------- .nv.shared._ZN7cutlass13device_kernelIN5flash11enable_sm90INS1_16FlashAttnBwdSm90INS1_25CollectiveMainloopBwdSm90ILi2ELi1ELi1EN4cute5tupleIJNS5_1CILi1EEES8_S8_EEENS6_IJNS7_ILi64EEENS7_ILi96EEENS7_ILi192EEEEEENS_6half_tEfNS_4arch4Sm90ELb0ELb1ELb1ELb1ELb0ELb0ELb1ELb0ELi3ELi1ELi1ELi1ELb0EEENS1_24CollectiveEpilogueBwdGQAISD_fSG_Li384ELb1ELb0EEENS1_19SingleTileSchedulerILb1ELb0ELb0ELi96EEEEEEEEEvNT_6ParamsE --------------------------
	.section	.nv.shared._ZN7cutlass13device_kernelIN5flash11enable_sm90INS1_16FlashAttnBwdSm90INS1_25CollectiveMainloopBwdSm90ILi2ELi1ELi1EN4cute5tupleIJNS5_1CILi1EEES8_S8_EEENS6_IJNS7_ILi64EEENS7_ILi96EEENS7_ILi192EEEEEENS_6half_tEfNS_4arch4Sm90ELb0ELb1ELb1ELb1ELb0ELb0ELb1ELb0ELi3ELi1ELi1ELi1ELb0EEENS1_24CollectiveEpilogueBwdGQAISD_fSG_Li384ELb1ELb0EEENS1_19SingleTileSchedulerILb1ELb0ELb0ELi96EEEEEEEEEvNT_6ParamsE,"aw",@nobits
	.sectionflags	@""
	.align	16
	.zero		1024


//--------------------- .nv.shared._ZN7cutlass13device_kernelIN5flash11enable_sm90INS1_16FlashAttnBwdSm90INS1_25CollectiveMainloopBwdSm90ILi2ELi1ELi1EN4cute5tupleIJNS5_1CILi1EEES8_S8_EEENS6_IJNS7_ILi64EEENS7_ILi96EEENS7_ILi192EEEEEENS_6half_tEfNS_4arch4Sm90ELb0ELb1ELb1ELb1ELb1ELb0ELb1ELb0ELi3ELi1ELi1ELi1ELb0EEENS1_24CollectiveEpilogueBwdGQAISD_fSG_Li384ELb1ELb1EEENS1_19SingleTileSchedulerILb1ELb0ELb0ELi96EEEEEEEEEvNT_6ParamsE --------------------------
	.section	.nv.shared._ZN7cutlass13device_kernelIN5flash11enable_sm90INS1_16FlashAttnBwdSm90INS1_25CollectiveMainloopBwdSm90ILi2ELi1ELi1EN4cute5tupleIJNS5_1CILi1EEES8_S8_EEENS6_IJNS7_ILi64EEENS7_ILi96EEENS7_ILi192EEEEEENS_6half_tEfNS_4arch4Sm90ELb0ELb1ELb1ELb1ELb1ELb0ELb1ELb0ELi3ELi1ELi1ELi1ELb0EEENS1_24CollectiveEpilogueBwdGQAISD_fSG_Li384ELb1ELb1EEENS1_19SingleTileSchedulerILb1ELb0ELb0ELi96EEEEEEEEEvNT_6ParamsE,"aw",@nobits
	.sectionflags	@""
	.align	16
	.zero		1024


//--------------------- .nv.shared._ZN7cutlass13device_kernelIN5flash11enable_sm90INS1_16FlashAttnBwdSm90INS1_25CollectiveMainloopBwdSm90ILi2ELi1ELi1EN4cute5tupleIJNS5_1CILi1EEES8_S8_EEENS6_IJNS7_ILi64EEENS7_ILi96EEENS7_ILi192EEEEEENS_6half_tEfNS_4arch4Sm90ELb1ELb0ELb1ELb0ELb0ELb0ELb1ELb0ELi3ELi1ELi1ELi1ELb0EEENS1_21CollectiveEpilogueBwdISD_SE_SG_Li384ELb0ELb1ELi3EEENS1_25SingleTileBwdLPTSchedulerILb0ELi96ELb0EEEEEEEEEvNT_6ParamsE --------------------------
	.section	.nv.shared._ZN7cutlass13device_kernelIN5flash11enable_sm90INS1_16FlashAttnBwdSm90INS1_25CollectiveMainloopBwdSm90ILi2ELi1ELi1EN4cute5tupleIJNS5_1CILi1EEES8_S8_EEENS6_IJNS7_ILi64EEENS7_ILi96EEENS7_ILi192EEEEEENS_6half_tEfNS_4arch4Sm90ELb1ELb0ELb1ELb0ELb0ELb0ELb1ELb0ELi3ELi1ELi1ELi1ELb0EEENS1_21CollectiveEpilogueBwdISD_SE_SG_Li384ELb0ELb1ELi3EEENS1_25SingleTileBwdLPTSchedulerILb0ELi96ELb0EEEEEEEEEvNT_6ParamsE,"aw",@nobits
	.sectionflags	@""
	.align	16
	.zero		1024


//--------------------- .nv.shared._ZN7cutlass13device_kernelIN5flash11enable_sm90INS1_16FlashAttnBwdSm90INS1_25CollectiveMainloopBwdSm90ILi2ELi1ELi1EN4cute5tupleIJNS5_1CILi1EEES8_S8_EEENS6_IJNS7_ILi64EEENS7_ILi96EEENS7_ILi192EEEEEENS_6half_tEfNS_4arch4Sm90ELb1ELb0ELb1ELb0ELb1ELb0ELb1ELb0ELi3ELi1ELi1ELi1ELb0EEENS1_21CollectiveEpilogueBwdISD_SE_SG_Li384ELb0ELb1ELi3EEENS1_25SingleTileBwdLPTSchedulerILb0ELi96ELb1EEEEEEEEEvNT_6ParamsE --------------------------
	.section	.nv.shared._ZN7cutlass13device_kernelIN5flash11enable_sm90INS1_16FlashAttnBwdSm90INS1_25CollectiveMainloopBwdSm90ILi2ELi1ELi1EN4cute5tupleIJNS5_1CILi1EEES8_S8_EEENS6_IJNS7_ILi64EEENS7_ILi96EEENS7_ILi192EEEEEENS_6half_tEfNS_4arch4Sm90ELb1ELb0ELb1ELb0ELb1ELb0ELb1ELb0ELi3ELi1ELi1ELi1ELb0EEENS1_21CollectiveEpilogueBwdISD_SE_SG_Li384ELb0ELb1ELi3EEENS1_25SingleTileBwdLPTSchedulerILb0ELi96ELb1EEEEEEEEEvNT_6ParamsE,"aw",@nobits
	.sectionflags	@""
	.align	16
	.zero		1024


//--------------------- .nv.shared._ZN7cutlass13device_kernelIN5flash11enable_sm90INS1_16FlashAttnBwdSm90INS1_25CollectiveMainloopBwdSm90ILi2ELi1ELi1EN4cute5tupleIJNS5_1CILi1EEES8_S8_EEENS6_IJNS7_ILi64EEENS7_ILi96EEENS7_ILi192EEEEEENS_6half_tEfNS_4arch4Sm90ELb1ELb0ELb1ELb0ELb0ELb0ELb1ELb0ELi3ELi1ELi1ELi1ELb0EEENS1_24CollectiveEpilogueBwdGQAISD_fSG_Li384ELb0ELb0EEENS1_25SingleTileBwdLPTSchedulerILb0ELi96ELb0EEEEEEEEEvNT_6ParamsE --------------------------
	.section	.nv.shared._ZN7cutlass13device_kernelIN5flash11enable_sm90INS1_16FlashAttnBwdSm90INS1_25CollectiveMainloopBwdSm90ILi2ELi1ELi1EN4cute5tupleIJNS5_1CILi1EEES8_S8_EEENS6_IJNS7_ILi64EEENS7_ILi96EEENS7_ILi192EEEEEENS_6half_tEfNS_4arch4Sm90ELb1ELb0ELb1ELb0ELb0ELb0ELb1ELb0ELi3ELi1ELi1ELi1ELb0EEENS1_24CollectiveEpilogueBwdGQAISD_fSG_Li384ELb0ELb0EEENS1_25SingleTileBwdLPTSchedulerILb0ELi96ELb0EEEEEEEEEvNT_6ParamsE,"aw",@nobits
	.sectionflags	@""
	.align	16
	.zero		1024


//--------------------- .nv.shared._ZN7cutlass13device_kernelIN5flash11enable_sm90INS1_16FlashAttnBwdSm90INS1_25CollectiveMainloopBwdSm90ILi2ELi1ELi1EN4cute5tupleIJNS5_1CILi1EEES8_S8_EEENS6_IJNS7_ILi64EEENS7_ILi96EEENS7_ILi192EEEEEENS_6half_tEfNS_4arch4Sm90ELb1ELb0ELb1ELb0ELb1ELb0ELb1ELb0ELi3ELi1ELi1ELi1ELb0EEENS1_24CollectiveEpilogueBwdGQAISD_fSG_Li384ELb0ELb1EEENS1_25SingleTileBwdLPTSchedulerILb0ELi96ELb1EEEEEEEEEvNT_6ParamsE --------------------------
	.section	.nv.shared._ZN7cutlass13device_kernelIN5flash11enable_sm90INS1_16FlashAttnBwdSm90INS1_25CollectiveMainloopBwdSm90ILi2ELi1ELi1EN4cute5tupleIJNS5_1CILi1EEES8_S8_EEENS6_IJNS7_ILi64EEENS7_ILi96EEENS7_ILi192EEEEEENS_6half_tEfNS_4arch4Sm90ELb1ELb0ELb1ELb0ELb1ELb0ELb1ELb0ELi3ELi1ELi1ELi1ELb0EEENS1_24CollectiveEpilogueBwdGQAISD_fSG_Li384ELb0ELb1EEENS1_25SingleTileBwdLPTSchedulerILb0ELi96ELb1EEEEEEEEEvNT_6ParamsE,"aw",@nobits
	.sectionflags	@""
	.align	16
	.zero		1024


//--------------------- .nv.shared._ZN7cutlass13device_kernelIN5flash22FlashAttnBwdPreprocessIN4cute5tupleIJNS3_1CILi64EEENS5_ILi192EEEEEENS_6half_tEfNS_4arch4Sm90ELb1ELb0EEEEEvNT_6ParamsE --------------------------
	.section	.nv.shared._ZN7cutlass13device_kernelIN5flash22FlashAttnBwdPreprocessIN4cute5tupleIJNS3_1CILi64EEENS5_ILi192EEEEEENS_6half_tEfNS_4arch4Sm90ELb1ELb0EEEEEvNT_6ParamsE,"aw",@nobits
	.sectionflags	@""
	.align	16
	.zero		1024


//--------------------- .nv.shared._ZN7cutlass13device_kernelIN5flash11enable_sm90INS1_16FlashAttnBwdSm90INS1_25CollectiveMainloopBwdSm90ILi2ELi1ELi1EN4cute5tupleIJNS5_1CILi1EEES8_S8_EEENS6_IJNS7_ILi64EEENS7_ILi96EEENS7_ILi192EEEEEENS_6half_tEfNS_4arch4Sm90ELb1ELb0ELb1ELb1ELb0ELb0ELb1ELb0ELi3ELi1ELi1ELi1ELb0EEENS1_21CollectiveEpilogueBwdISD_SE_SG_Li384ELb1ELb1ELi3EEENS1_25SingleTileBwdLPTSchedulerILb1ELi96ELb0EEEEEEEEEvNT_6ParamsE --------------------------
	.section	.nv.shared._ZN7cutlass13device_kernelIN5flash11enable_sm90INS1_16FlashAttnBwdSm90INS1_25CollectiveMainloopBwdSm90ILi2ELi1ELi1EN4cute5tupleIJNS5_1CILi1EEES8_S8_EEENS6_IJNS7_ILi64EEENS7_ILi96EEENS7_ILi192EEEEEENS_6half_tEfNS_4arch4Sm90ELb1ELb0ELb1ELb1ELb0ELb0ELb1ELb0ELi3ELi1ELi1ELi1ELb0EEENS1_21CollectiveEpilogueBwdISD_SE_SG_Li384ELb1ELb1ELi3EEENS1_25SingleTileBwdLPTSchedulerILb1ELi96ELb0EEEEEEEEEvNT_6ParamsE,"aw",@nobits
	.sectionflags	@""
	.align	16
	.zero		1024


//--------------------- .nv.shared._ZN7cutlass13device_kernelIN5flash11enable_sm90INS1_16FlashAttnBwdSm90INS1_25CollectiveMainloopBwdSm90ILi2ELi1ELi1EN4cute5tupleIJNS5_1CILi1EEES8_S8_EEENS6_IJNS7_ILi64EEENS7_ILi96EEENS7_ILi192EEEEEENS_6half_tEfNS_4arch4Sm90ELb1ELb0ELb1ELb1ELb1ELb0ELb1ELb0ELi3ELi1ELi1ELi1ELb0EEENS1_21CollectiveEpilogueBwdISD_SE_SG_Li384ELb1ELb1ELi3EEENS1_25SingleTileBwdLPTSchedulerILb1ELi96ELb1EEEEEEEEEvNT_6ParamsE --------------------------
	.section	.nv.shared._ZN7cutlass13device_kernelIN5flash11enable_sm90INS1_16FlashAttnBwdSm90INS1_25CollectiveMainloopBwdSm90ILi2ELi1ELi1EN4cute5tupleIJNS5_1CILi1EEES8_S8_EEENS6_IJNS7_ILi64EEENS7_ILi96EEENS7_ILi192EEEEEENS_6half_tEfNS_4arch4Sm90ELb1ELb0ELb1ELb1ELb1ELb0ELb1ELb0ELi3ELi1ELi1ELi1ELb0EEENS1_21CollectiveEpilogueBwdISD_SE_SG_Li384ELb1ELb1ELi3EEENS1_25SingleTileBwdLPTSchedulerILb1ELi96ELb1EEEEEEEEEvNT_6ParamsE,"aw",@nobits
	.sectionflags	@""
	.align	16
	.zero		1024


//--------------------- .nv.shared._ZN7cutlass13device_kernelIN5flash11enable_sm90INS1_16FlashAttnBwdSm90INS1_25CollectiveMainloopBwdSm90ILi2ELi1ELi1EN4cute5tupleIJNS5_1CILi1EEES8_S8_EEENS6_IJNS7_ILi64EEENS7_ILi96EEENS7_ILi192EEEEEENS_6half_tEfNS_4arch4Sm90ELb1ELb0ELb1ELb1ELb0ELb0ELb1ELb0ELi3ELi1ELi1ELi1ELb0EEENS1_24CollectiveEpilogueBwdGQAISD_fSG_Li384ELb1ELb0EEENS1_25SingleTileBwdLPTSchedulerILb1ELi96ELb0EEEEEEEEEvNT_6ParamsE --------------------------
	.section	.nv.shared._ZN7cutlass13device_kernelIN5flash11enable_sm90INS1_16FlashAttnBwdSm90INS1_25CollectiveMainloopBwdSm90ILi2ELi1ELi1EN4cute5tupleIJNS5_1CILi1EEES8_S8_EEENS6_IJNS7_ILi64EEENS7_ILi96EEENS7_ILi192EEEEEENS_6half_tEfNS_4arch4Sm90ELb1ELb0ELb1ELb1ELb0ELb0ELb1ELb0ELi3ELi1ELi1ELi1ELb0EEENS1_24CollectiveEpilogueBwdGQAISD_fSG_Li384ELb1ELb0EEENS1_25SingleTileBwdLPTSchedulerILb1ELi96ELb0EEEEEEEEEvNT_6ParamsE,"aw",@nobits
	.sectionflags	@""
	.align	16
	.zero		1024


//--------------------- .nv.shared._ZN7cutlass13device_kernelIN5flash32FlashAttnBwdPostprocessConvertdQIN4cute5tupleIJNS3_1CILi96EEENS5_ILi192EEEEEENS_6half_tEfNS_4arch4Sm90ELi384ENS3_8TiledMMAINS3_8MMA_AtomIJNS3_4SM904GMMA25MMA_64x96x16_F32F16F16_SSILNSF_5MajorE1ELSH_1ELNSF_7ScaleInE1ELSI_1EEEEEENS3_6LayoutINS4_IJNS5_ILi3EEENS5_ILi1EEESN_EEENS4_IJSN_NS5_ILi0EEESP_EEEEENS4_IJNS3_10UnderscoreESS_SS_EEEEELb1EEEEEvNT_6ParamsE --------------------------
	.section	.nv.shared._ZN7cutlass13device_kernelIN5flash32FlashAttnBwdPostprocessConvertdQIN4cute5tupleIJNS3_1CILi96EEENS5_ILi192EEEEEENS_6half_tEfNS_4arch4Sm90ELi384ENS3_8TiledMMAINS3_8MMA_AtomIJNS3_4SM904GMMA25MMA_64x96x16_F32F16F16_SSILNSF_5MajorE1ELSH_1ELNSF_7ScaleInE1ELSI_1EEEEEENS3_6LayoutINS4_IJNS5_ILi3EEENS5_ILi1EEESN_EEENS4_IJSN_NS5_ILi0EEESP_EEEEENS4_IJNS3_10UnderscoreESS_SS_EEEEELb1EEEEEvNT_6ParamsE,"aw",@nobits
	.sectionflags	@""
	.align	16
	.zero		1024


//--------------------- .nv.shared._ZN7cutlass13device_kernelIN5flash32FlashAttnBwdPostprocessConvertdQIN4cute5tupleIJNS3_1CILi64EEENS5_ILi192EEEEEENS_6half_tEfNS_4arch4Sm90ELi384ENS3_8TiledMMAINS3_8MMA_AtomIJNS3_4SM904GMMA25MMA_64x64x16_F32F16F16_SSILNSF_5MajorE0ELSH_1ELNSF_7ScaleInE1ELSI_1EEEEEENS3_6LayoutINS4_IJNS5_ILi1EEENS5_ILi3EEESM_EEENS4_IJNS5_ILi0EEESM_SP_EEEEENS4_IJNS3_10UnderscoreESS_SS_EEEEELb0EEEEEvNT_6ParamsE --------------------------
	.section	.nv.shared._ZN7cutlass13device_kernelIN5flash32FlashAttnBwdPostprocessConvertdQIN4cute5tupleIJNS3_1CILi64EEENS5_ILi192EEEEEENS_6half_tEfNS_4arch4Sm90ELi384ENS3_8TiledMMAINS3_8MMA_AtomIJNS3_4SM904GMMA25MMA_64x64x16_F32F16F16_SSILNSF_5MajorE0ELSH_1ELNSF_7ScaleInE1ELSI_1EEEEEENS3_6LayoutINS4_IJNS5_ILi1EEENS5_ILi3EEESM_EEENS4_IJNS5_ILi0EEESM_SP_EEEEENS4_IJNS3_10UnderscoreESS_SS_EEEEELb0EEEEEvNT_6ParamsE,"aw",@nobits
	.sectionflags	@""
	.align	16
	.zero		1024


//--------------------- .nv.shared._ZN7cutlass13device_kernelIN5flash11enable_sm90INS1_16FlashAttnBwdSm90INS1_25CollectiveMainloopBwdSm90ILi2ELi1ELi1EN4cute5tupleIJNS5_1CILi1EEES8_S8_EEENS6_IJNS7_ILi64EEENS7_ILi96EEENS7_ILi192EEEEEENS_6half_tEfNS_4arch4Sm90ELb1ELb0ELb1ELb1ELb1ELb0ELb1ELb0ELi3ELi1ELi1ELi1ELb0EEENS1_24CollectiveEpilogueBwdGQAISD_fSG_Li384ELb1ELb1EEENS1_25SingleTileBwdLPTSchedulerILb1ELi96ELb1EEEEEEEEEvNT_6ParamsE --------------------------
	.section	.nv.shared._ZN7cutlass13device_kernelIN5flash11enable_sm90INS1_16FlashAttnBwdSm90INS1_25CollectiveMainloopBwdSm90ILi2ELi1ELi1EN4cute5tupleIJNS5_1CILi1EEES8_S8_EEENS6_IJNS7_ILi64EEENS7_ILi96EEENS7_ILi192EEEEEENS_6half_tEfNS_4arch4Sm90ELb1ELb0ELb1ELb1ELb1ELb0ELb1ELb0ELi3ELi1ELi1ELi1ELb0EEENS1_24CollectiveEpilogueBwdGQAISD_fSG_Li384ELb1ELb1EEENS1_25SingleTileBwdLPTSchedulerILb1ELi96ELb1EEEEEEEEEvNT_6ParamsE,"aw",@nobits
	.sectionflags	@""
	.align	16
	.zero		1024


//--------------------- .nv.shared._ZN7cutlass13device_kernelIN5flash22FlashAttnBwdPreprocessIN4cute5tupleIJNS3_1CILi64EEENS5_ILi192EEEEEENS_6half_tEfNS_4arch4Sm90ELb1ELb1EEEEEvNT_6ParamsE --------------------------
	.section	.nv.shared._ZN7cutlass13device_kernelIN5flash22FlashAttnBwdPreprocessIN4cute5tupleIJNS3_1CILi64EEENS5_ILi192EEEEEENS_6half_tEfNS_4arch4Sm90ELb1ELb1EEEEEvNT_6ParamsE,"aw",@nobits
	.sectionflags	@""
	.align	16
	.zero		1024


//--------------------- .nv.constant0._ZN7cutlass13device_kernelIN5flash11enable_sm90INS1_16FlashAttnBwdSm90INS1_25CollectiveMainloopBwdSm90ILi2ELi1ELi1EN4cute5tupleIJNS5_1CILi1EEES8_S8_EEENS6_IJNS7_ILi64EEENS7_ILi96EEENS7_ILi192EEEEEENS_6half_tEfNS_4arch4Sm90ELb0ELb0ELb1ELb0ELb0ELb0ELb1ELb0ELi3ELi1ELi1ELi1ELb0EEENS1_21CollectiveEpilogueBwdISD_SE_SG_Li384ELb0ELb1ELi3EEENS1_19SingleTileSchedulerILb0ELb0ELb0ELi96EEEEEEEEEvNT_6ParamsE --------------------------
	.section	.nv.constant0._ZN7cutlass13device_kernelIN5flash11enable_sm90INS1_16FlashAttnBwdSm90INS1_25CollectiveMainloopBwdSm90ILi2ELi1ELi1EN4cute5tupleIJNS5_1CILi1EEES8_S8_EEENS6_IJNS7_ILi64EEENS7_ILi96EEENS7_ILi192EEEEEENS_6half_tEfNS_4arch4Sm90ELb0ELb0ELb1ELb0ELb0ELb0ELb1ELb0ELi3ELi1ELi1ELi1ELb0EEENS1_21CollectiveEpilogueBwdISD_SE_SG_Li384ELb0ELb1ELi3EEENS1_19SingleTileSchedulerILb0ELb0ELb0ELi96EEEEEEEEEvNT_6ParamsE,"a",@progbits
	.sectionflags	@""
	.align	4
.nv.constant0._ZN7cutlass13device_kernelIN5flash11enable_sm90INS1_16FlashAttnBwdSm90INS1_25CollectiveMainloopBwdSm90ILi2ELi1ELi1EN4cute5tupleIJNS5_1CILi1EEES8_S8_EEENS6_IJNS7_ILi64EEENS7_ILi96EEENS7_ILi192EEEEEENS_6half_tEfNS_4arch4Sm90ELb0ELb0ELb1ELb0ELb0ELb0ELb1ELb0ELi3ELi1ELi1ELi1ELb0EEENS1_21CollectiveEpilogueBwdISD_SE_SG_Li384ELb0ELb1ELi3EEENS1_19SingleTileSchedulerILb0ELb0ELb0ELi96EEEEEEEEEvNT_6ParamsE:
	.zero		3200


//--------------------- .nv.constant0._ZN7cutlass13device_kernelIN5flash11enable_sm90INS1_16FlashAttnBwdSm90INS1_25CollectiveMainloopBwdSm90ILi2ELi1ELi1EN4cute5tupleIJNS5_1CILi1EEES8_S8_EEENS6_IJNS7_ILi64EEENS7_ILi96EEENS7_ILi192EEEEEENS_6half_tEfNS_4arch4Sm90ELb0ELb0ELb1ELb0ELb1ELb0ELb1ELb0ELi3ELi1ELi1ELi1ELb0EEENS1_21CollectiveEpilogueBwdISD_SE_SG_Li384ELb0ELb1ELi3EEENS1_19SingleTileSchedulerILb0ELb0ELb0ELi96EEEEEEEEEvNT_6ParamsE --------------------------
	.section	.nv.constant0._ZN7cutlass13device_kernelIN5flash11enable_sm90INS1_16FlashAttnBwdSm90INS1_25CollectiveMainloopBwdSm90ILi2ELi1ELi1EN4cute5tupleIJNS5_1CILi1EEES8_S8_EEENS6_IJNS7_ILi64EEENS7_ILi96EEENS7_ILi192EEEEEENS_6half_tEfNS_4arch4Sm90ELb0ELb0ELb1ELb0ELb1ELb0ELb1ELb0ELi3ELi1ELi1ELi1ELb0EEENS1_21CollectiveEpilogueBwdISD_SE_SG_Li384ELb0ELb1ELi3EEENS1_19SingleTileSchedulerILb0ELb0ELb0ELi96EEEEEEEEEvNT_6ParamsE,"a",@progbits
	.sectionflags	@""
	.align	4
.nv.constant0._ZN7cutlass13device_kernelIN5flash11enable_sm90INS1_16FlashAttnBwdSm90INS1_25CollectiveMainloopBwdSm90ILi2ELi1ELi1EN4cute5tupleIJNS5_1CILi1EEES8_S8_EEENS6_IJNS7_ILi64EEENS7_ILi96EEENS7_ILi192EEEEEENS_6half_tEfNS_4arch4Sm90ELb0ELb0ELb1ELb0ELb1ELb0ELb1ELb0ELi3ELi1ELi1ELi1ELb0EEENS1_21CollectiveEpilogueBwdISD_SE_SG_Li384ELb0ELb1ELi3EEENS1_19SingleTileSchedulerILb0ELb0ELb0ELi96EEEEEEEEEvNT_6ParamsE:
	.zero		3200


//--------------------- .nv.constant0._ZN7cutlass13device_kernelIN5flash11enable_sm90INS1_16FlashAttnBwdSm90INS1_25CollectiveMainloopBwdSm90ILi2ELi1ELi1EN4cute5tupleIJNS5_1CILi1EEES8_S8_EEENS6_IJNS7_ILi64EEENS7_ILi96EEENS7_ILi192EEEEEENS_6half_tEfNS_4arch4Sm90ELb0ELb0ELb1ELb0ELb0ELb0ELb1ELb0ELi3ELi1ELi1ELi1ELb0EEENS1_24CollectiveEpilogueBwdGQAISD_fSG_Li384ELb0ELb0EEENS1_19SingleTileSchedulerILb0ELb0ELb0ELi96EEEEEEEEEvNT_6ParamsE --------------------------
	.section	.nv.constant0._ZN7cutlass13device_kernelIN5flash11enable_sm90INS1_16FlashAttnBwdSm90INS1_25CollectiveMainloopBwdSm90ILi2ELi1ELi1EN4cute5tupleIJNS5_1CILi1EEES8_S8_EEENS6_IJNS7_ILi64EEENS7_ILi96EEENS7_ILi192EEEEEENS_6half_tEfNS_4arch4Sm90ELb0ELb0ELb1ELb0ELb0ELb0ELb1ELb0ELi3ELi1ELi1ELi1ELb0EEENS1_24CollectiveEpilogueBwdGQAISD_fSG_Li384ELb0ELb0EEENS1_19SingleTileSchedulerILb0ELb0ELb0ELi96EEEEEEEEEvNT_6ParamsE,"a",@progbits
	.sectionflags	@""
	.align	4
.nv.constant0._ZN7cutlass13device_kernelIN5flash11enable_sm90INS1_16FlashAttnBwdSm90INS1_25CollectiveMainloopBwdSm90ILi2ELi1ELi1EN4cute5tupleIJNS5_1CILi1EEES8_S8_EEENS6_IJNS7_ILi64EEENS7_ILi96EEENS7_ILi192EEEEEENS_6half_tEfNS_4arch4Sm90ELb0ELb0ELb1ELb0ELb0ELb0ELb1ELb0ELi3ELi1ELi1ELi1ELb0EEENS1_24CollectiveEpilogueBwdGQAISD_fSG_Li384ELb0ELb0EEENS1_19SingleTileSchedulerILb0ELb0ELb0ELi96EEEEEEEEEvNT_6ParamsE:
	.zero		2560


//--------------------- .nv.constant0._ZN7cutlass13device_kernelIN5flash11enable_sm90INS1_16FlashAttnBwdSm90INS1_25CollectiveMainloopBwdSm90ILi2ELi1ELi1EN4cute5tupleIJNS5_1CILi1EEES8_S8_EEENS6_IJNS7_ILi64EEENS7_ILi96EEENS7_ILi192EEEEEENS_6half_tEfNS_4arch4Sm90ELb0ELb0ELb1ELb0ELb1ELb0ELb1ELb0ELi3ELi1ELi1ELi1ELb0EEENS1_24CollectiveEpilogueBwdGQAISD_fSG_Li384ELb0ELb1EEENS1_19SingleTileSchedulerILb0ELb0ELb0ELi96EEEEEEEEEvNT_6ParamsE --------------------------
	.section	.nv.constant0._ZN7cutlass13device_kernelIN5flash11enable_sm90INS1_16FlashAttnBwdSm90INS1_25CollectiveMainloopBwdSm90ILi2ELi1ELi1EN4cute5tupleIJNS5_1CILi1EEES8_S8_EEENS6_IJNS7_ILi64EEENS7_ILi96EEENS7_ILi192EEEEEENS_6half_tEfNS_4arch4Sm90ELb0ELb0ELb1ELb0ELb1ELb0ELb1ELb0ELi3ELi1ELi1ELi1ELb0EEENS1_24CollectiveEpilogueBwdGQAISD_fSG_Li384ELb0ELb1EEENS1_19SingleTileSchedulerILb0ELb0ELb0ELi96EEEEEEEEEvNT_6ParamsE,"a",@progbits
	.sectionflags	@""
	.align	4
.nv.constant0._ZN7cutlass13device_kernelIN5flash11enable_sm90INS1_16FlashAttnBwdSm90INS1_25CollectiveMainloopBwdSm90ILi2ELi1ELi1EN4cute5tupleIJNS5_1CILi1EEES8_S8_EEENS6_IJNS7_ILi64EEENS7_ILi96EEENS7_ILi192EEEEEENS_6half_tEfNS_4arch4Sm90ELb0ELb0ELb1ELb0ELb1ELb0ELb1ELb0ELi3ELi1ELi1ELi1ELb0EEENS1_24CollectiveEpilogueBwdGQAISD_fSG_Li384ELb0ELb1EEENS1_19SingleTileSchedulerILb0ELb0ELb0ELi96EEEEEEEEEvNT_6ParamsE:
	.zero		2560


//--------------------- .nv.constant0._ZN7cutlass13device_kernelIN5flash11enable_sm90INS1_16FlashAttnBwdSm90INS1_25CollectiveMainloopBwdSm90ILi2ELi1ELi1EN4cute5tupleIJNS5_1CILi1EEES8_S8_EEENS6_IJNS7_ILi64EEENS7_ILi96EEENS7_ILi192EEEEEENS_6half_tEfNS_4arch4Sm90ELb0ELb0ELb1ELb1ELb0ELb0ELb1ELb0ELi3ELi1ELi1ELi1ELb0EEENS1_21CollectiveEpilogueBwdISD_SE_SG_Li384ELb1ELb1ELi3EEENS1_19SingleTileSchedulerILb1ELb0ELb0ELi96EEEEEEEEEvNT_6ParamsE --------------------------
	.section	.nv.constant0._ZN7cutlass13device_kernelIN5flash11enable_sm90INS1_16FlashAttnBwdSm90INS1_25CollectiveMainloopBwdSm90ILi2ELi1ELi1EN4cute5tupleIJNS5_1CILi1EEES8_S8_EEENS6_IJNS7_ILi64EEENS7_ILi96EEENS7_ILi192EEEEEENS_6half_tEfNS_4arch4Sm90ELb0ELb0ELb1ELb1ELb0ELb0ELb1ELb0ELi3ELi1ELi1ELi1ELb0EEENS1_21CollectiveEpilogueBwdISD_SE_SG_Li384ELb1ELb1ELi3EEENS1_19SingleTileSchedulerILb1ELb0ELb0ELi96EEEEEEEEEvNT_6ParamsE,"a",@progbits
	.sectionflags	@""
	.align	4
.nv.constant0._ZN7cutlass13device_kernelIN5flash11enable_sm90INS1_16FlashAttnBwdSm90INS1_25CollectiveMainloopBwdSm90ILi2ELi1ELi1EN4cute5tupleIJNS5_1CILi1EEES8_S8_EEENS6_IJNS7_ILi64EEENS7_ILi96EEENS7_ILi192EEEEEENS_6half_tEfNS_4arch4Sm90ELb0ELb0ELb1ELb1ELb0ELb0ELb1ELb0ELi3ELi1ELi1ELi1ELb0EEENS1_21CollectiveEpilogueBwdISD_SE_SG_Li384ELb1ELb1ELi3EEENS1_19SingleTileSchedulerILb1ELb0ELb0ELi96EEEEEEEEEvNT_6ParamsE:
	.zero		2560


//--------------------- .nv.constant0._ZN7cutlass13device_kernelIN5flash11enable_sm90INS1_16FlashAttnBwdSm90INS1_25CollectiveMainloopBwdSm90ILi2ELi1ELi1EN4cute5tupleIJNS5_1CILi1EEES8_S8_EEENS6_IJNS7_ILi64EEENS7_ILi96EEENS7_ILi192EEEEEENS_6half_tEfNS_4arch4Sm90ELb0ELb0ELb1ELb1ELb1ELb0ELb1ELb0ELi3ELi1ELi1ELi1ELb0EEENS1_21CollectiveEpilogueBwdISD_SE_SG_Li384ELb1ELb1ELi3EEENS1_19SingleTileSchedulerILb1ELb0ELb0ELi96EEEEEEEEEvNT_6ParamsE --------------------------
	.section	.nv.constant0._ZN7cutlass13device_kernelIN5flash11enable_sm90INS1_16FlashAttnBwdSm90INS1_25CollectiveMainloopBwdSm90ILi2ELi1ELi1EN4cute5tupleIJNS5_1CILi1EEES8_S8_EEENS6_IJNS7_ILi64EEENS7_ILi96EEENS7_ILi192EEEEEENS_6half_tEfNS_4arch4Sm90ELb0ELb0ELb1ELb1ELb1ELb0ELb1ELb0ELi3ELi1ELi1ELi1ELb0EEENS1_21CollectiveEpilogueBwdISD_SE_SG_Li384ELb1ELb1ELi3EEENS1_19SingleTileSchedulerILb1ELb0ELb0ELi96EEEEEEEEEvNT_6ParamsE,"a",@progbits
	.sectionflags	@""
	.align	4
.nv.constant0._ZN7cutlass13device_kernelIN5flash11enable_sm90INS1_16FlashAttnBwdSm90INS1_25CollectiveMainloopBwdSm90ILi2ELi1ELi1EN4cute5tupleIJNS5_1CILi1EEES8_S8_EEENS6_IJNS7_ILi64EEENS7_ILi96EEENS7_ILi192EEEEEENS_6half_tEfNS_4arch4Sm90ELb0ELb0ELb1ELb1ELb1ELb0ELb1ELb0ELi3ELi1ELi1ELi1ELb0EEENS1_21CollectiveEpilogueBwdISD_SE_SG_Li384ELb1ELb1ELi3EEENS1_19SingleTileSchedulerILb1ELb0ELb0ELi96EEEEEEEEEvNT_6ParamsE:
	.zero		2560


//--------------------- .nv.constant0._ZN7cutlass13device_kernelIN5flash11enable_sm90INS1_16FlashAttnBwdSm90INS1_25CollectiveMainloopBwdSm90ILi2ELi1ELi1EN4cute5tupleIJNS5_1CILi1EEES8_S8_EEENS6_IJNS7_ILi64EEENS7_ILi96EEENS7_ILi192EEEEEENS_6half_tEfNS_4arch4Sm90ELb0ELb0ELb1ELb1ELb0ELb0ELb1ELb0ELi3ELi1ELi1ELi1ELb0EEENS1_24CollectiveEpilogueBwdGQAISD_fSG_Li384ELb1ELb0EEENS1_19SingleTileSchedulerILb1ELb0ELb0ELi96EEEEEEEEEvNT_6ParamsE --------------------------
	.section	.nv.constant0._ZN7cutlass13device_kernelIN5flash11enable_sm90INS1_16FlashAttnBwdSm90INS1_25CollectiveMainloopBwdSm90ILi2ELi1ELi1EN4cute5tupleIJNS5_1CILi1EEES8_S8_EEENS6_IJNS7_ILi64EEENS7_ILi96EEENS7_ILi192EEEEEENS_6half_tEfNS_4arch4Sm90ELb0ELb0ELb1ELb1ELb0ELb0ELb1ELb0ELi3ELi1ELi1ELi1ELb0EEENS1_24CollectiveEpilogueBwdGQAISD_fSG_Li384ELb1ELb0EEENS1_19SingleTileSchedulerILb1ELb0ELb0ELi96EEEEEEEEEvNT_6ParamsE,"a",@progbits
	.sectionflags	@""
	.align	4
.nv.constant0._ZN7cutlass13device_kernelIN5flash11enable_sm90INS1_16FlashAttnBwdSm90INS1_25CollectiveMainloopBwdSm90ILi2ELi1ELi1EN4cute5tupleIJNS5_1CILi1EEES8_S8_EEENS6_IJNS7_ILi64EEENS7_ILi96EEENS7_ILi192EEEEEENS_6half_tEfNS_4arch4Sm90ELb0ELb0ELb1ELb1ELb0ELb0ELb1ELb0ELi3ELi1ELi1ELi1ELb0EEENS1_24CollectiveEpilogueBwdGQAISD_fSG_Li384ELb1ELb0EEENS1_19SingleTileSchedulerILb1ELb0ELb0ELi96EEEEEEEEEvNT_6ParamsE:
	.zero		2560


//--------------------- .nv.constant0._ZN7cutlass13device_kernelIN5flash11enable_sm90INS1_16FlashAttnBwdSm90INS1_25CollectiveMainloopBwdSm90ILi2ELi1ELi1EN4cute5tupleIJNS5_1CILi1EEES8_S8_EEENS6_IJNS7_ILi64EEENS7_ILi96EEENS7_ILi192EEEEEENS_6half_tEfNS_4arch4Sm90ELb0ELb0ELb1ELb1ELb1ELb0ELb1ELb0ELi3ELi1ELi1ELi1ELb0EEENS1_24CollectiveEpilogueBwdGQAISD_fSG_Li384ELb1ELb1EEENS1_19SingleTileSchedulerILb1ELb0ELb0ELi96EEEEEEEEEvNT_6ParamsE --------------------------
	.section	.nv.constant0._ZN7cutlass13device_kernelIN5flash11enable_sm90INS1_16FlashAttnBwdSm90INS1_25CollectiveMainloopBwdSm90ILi2ELi1ELi1EN4cute5tupleIJNS5_1CILi1EEES8_S8_EEENS6_IJNS7_ILi64EEENS7_ILi96EEENS7_ILi192EEEEEENS_6half_tEfNS_4arch4Sm90ELb0ELb0ELb1ELb1ELb1ELb0ELb1ELb0ELi3ELi1ELi1ELi1ELb0EEENS1_24CollectiveEpilogueBwdGQAISD_fSG_Li384ELb1ELb1EEENS1_19SingleTileSchedulerILb1ELb0ELb0ELi96EEEEEEEEEvNT_6ParamsE,"a",@progbits
	.sectionflags	@""
	.align	4
.nv.constant0._ZN7cutlass13device_kernelIN5flash11enable_sm90INS1_16FlashAttnBwdSm90INS1_25CollectiveMainloopBwdSm90ILi2ELi1ELi1EN4cute5tupleIJNS5_1CILi1EEES8_S8_EEENS6_IJNS7_ILi64EEENS7_ILi96EEENS7_ILi192EEEEEENS_6half_tEfNS_4arch4Sm90ELb0ELb0ELb1ELb1ELb1ELb0ELb1ELb0ELi3ELi1ELi1ELi1ELb0EEENS1_24CollectiveEpilogueBwdGQAISD_fSG_Li384ELb1ELb1EEENS1_19SingleTileSchedulerILb1ELb0ELb0ELi96EEEEEEEEEvNT_6ParamsE:
	.zero		2560


//--------------------- .nv.constant0._ZN7cutlass13device_kernelIN5flash11enable_sm90INS1_16FlashAttnBwdSm90INS1_25CollectiveMainloopBwdSm90ILi2ELi1ELi1EN4cute5tupleIJNS5_1CILi1EEES8_S8_EEENS6_IJNS7_ILi64EEENS7_ILi96EEENS7_ILi192EEEEEENS_6half_tEfNS_4arch4Sm90ELb0ELb1ELb1ELb0ELb0ELb0ELb1ELb0ELi3ELi1ELi1ELi1ELb0EEENS1_21CollectiveEpilogueBwdISD_SE_SG_Li384ELb0ELb1ELi3EEENS1_19SingleTileSchedulerILb0ELb0ELb0ELi96EEEEEEEEEvNT_6ParamsE --------------------------
	.section	.nv.constant0._ZN7cutlass13device_kernelIN5flash11enable_sm90INS1_16FlashAttnBwdSm90INS1_25CollectiveMainloopBwdSm90ILi2ELi1ELi1EN4cute5tupleIJNS5_1CILi1EEES8_S8_EEENS6_IJNS7_ILi64EEENS7_ILi96EEENS7_ILi192EEEEEENS_6half_tEfNS_4arch4Sm90ELb0ELb1ELb1ELb0ELb0ELb0ELb1ELb0ELi3ELi1ELi1ELi1ELb0EEENS1_21CollectiveEpilogueBwdISD_SE_SG_Li384ELb0ELb1ELi3EEENS1_19SingleTileSchedulerILb0ELb0ELb0ELi96EEEEEEEEEvNT_6ParamsE,"a",@progbits
	.sectionflags	@""
	.align	4
.nv.constant0._ZN7cutlass13device_kernelIN5flash11enable_sm90INS1_16FlashAttnBwdSm90INS1_25CollectiveMainloopBwdSm90ILi2ELi1ELi1EN4cute5tupleIJNS5_1CILi1EEES8_S8_EEENS6_IJNS7_ILi64EEENS7_ILi96EEENS7_ILi192EEEEEENS_6half_tEfNS_4arch4Sm90ELb0ELb1ELb1ELb0ELb0ELb0ELb1ELb0ELi3ELi1ELi1ELi1ELb0EEENS1_21CollectiveEpilogueBwdISD_SE_SG_Li384ELb0ELb1ELi3EEENS1_19SingleTileSchedulerILb0ELb0ELb0ELi96EEEEEEEEEvNT_6ParamsE:
	.zero		3200


//--------------------- .nv.constant0._ZN7cutlass13device_kernelIN5flash11enable_sm90INS1_16FlashAttnBwdSm90INS1_25CollectiveMainloopBwdSm90ILi2ELi1ELi1EN4cute5tupleIJNS5_1CILi1EEES8_S8_EEENS6_IJNS7_ILi64EEENS7_ILi96EEENS7_ILi192EEEEEENS_6half_tEfNS_4arch4Sm90ELb0ELb1ELb1ELb0ELb1ELb0ELb1ELb0ELi3ELi1ELi1ELi1ELb0EEENS1_21CollectiveEpilogueBwdISD_SE_SG_Li384ELb0ELb1ELi3EEENS1_19SingleTileSchedulerILb0ELb0ELb0ELi96EEEEEEEEEvNT_6ParamsE --------------------------
	.section	.nv.constant0._ZN7cutlass13device_kernelIN5flash11enable_sm90INS1_16FlashAttnBwdSm90INS1_25CollectiveMainloopBwdSm90ILi2ELi1ELi1EN4cute5tupleIJNS5_1CILi1EEES8_S8_EEENS6_IJNS7_ILi64EEENS7_ILi96EEENS7_ILi192EEEEEENS_6half_tEfNS_4arch4Sm90ELb0ELb1ELb1ELb0ELb1ELb0ELb1ELb0ELi3ELi1ELi1ELi1ELb0EEENS1_21CollectiveEpilogueBwdISD_SE_SG_Li384ELb0ELb1ELi3EEENS1_19SingleTileSchedulerILb0ELb0ELb0ELi96EEEEEEEEEvNT_6ParamsE,"a",@progbits
	.sectionflags	@""
	.align	4
.nv.constant0._ZN7cutlass13device_kernelIN5flash11enable_sm90INS1_16FlashAttnBwdSm90INS1_25CollectiveMainloopBwdSm90ILi2ELi1ELi1EN4cute5tupleIJNS5_1CILi1EEES8_S8_EEENS6_IJNS7_ILi64EEENS7_ILi96EEENS7_ILi192EEEEEENS_6half_tEfNS_4arch4Sm90ELb0ELb1ELb1ELb0ELb1ELb0ELb1ELb0ELi3ELi1ELi1ELi1ELb0EEENS1_21CollectiveEpilogueBwdISD_SE_SG_Li384ELb0ELb1ELi3EEENS1_19SingleTileSchedulerILb0ELb0ELb0ELi96EEEEEEEEEvNT_6ParamsE:
	.zero		3200


//--------------------- .nv.constant0._ZN7cutlass13device_kernelIN5flash11enable_sm90INS1_16FlashAttnBwdSm90INS1_25CollectiveMainloopBwdSm90ILi2ELi1ELi1EN4cute5tupleIJNS5_1CILi1EEES8_S8_EEENS6_IJNS7_ILi64EEENS7_ILi96EEENS7_ILi192EEEEEENS_6half_tEfNS_4arch4Sm90ELb0ELb1ELb1ELb0ELb0ELb0ELb1ELb0ELi3ELi1ELi1ELi1ELb0EEENS1_24CollectiveEpilogueBwdGQAISD_fSG_Li384ELb0ELb0EEENS1_19SingleTileSchedulerILb0ELb0ELb0ELi96EEEEEEEEEvNT_6ParamsE --------------------------
	.section	.nv.constant0._ZN7cutlass13device_kernelIN5flash11enable_sm90INS1_16FlashAttnBwdSm90INS1_25CollectiveMainloopBwdSm90ILi2ELi1ELi1EN4cute5tupleIJNS5_1CILi1EEES8_S8_EEENS6_IJNS7_ILi64EEENS7_ILi96EEENS7_ILi192EEEEEENS_6half_tEfNS_4arch4Sm90ELb0ELb1ELb1ELb0ELb0ELb0ELb1ELb0ELi3ELi1ELi1ELi1ELb0EEENS1_24CollectiveEpilogueBwdGQAISD_fSG_Li384ELb0ELb0EEENS1_19SingleTileSchedulerILb0ELb0ELb0ELi96EEEEEEEEEvNT_6ParamsE,"a",@progbits
	.sectionflags	@""
	.align	4
.nv.constant0._ZN7cutlass13device_kernelIN5flash11enable_sm90INS1_16FlashAttnBwdSm90INS1_25CollectiveMainloopBwdSm90ILi2ELi1ELi1EN4cute5tupleIJNS5_1CILi1EEES8_S8_EEENS6_IJNS7_ILi64EEENS7_ILi96EEENS7_ILi192EEEEEENS_6half_tEfNS_4arch4Sm90ELb0ELb1ELb1ELb0ELb0ELb0ELb1ELb0ELi3ELi1ELi1ELi1ELb0EEENS1_24CollectiveEpilogueBwdGQAISD_fSG_Li384ELb0ELb0EEENS1_19SingleTileSchedulerILb0ELb0ELb0ELi96EEEEEEEEEvNT_6ParamsE:
	.zero		2560


//--------------------- .nv.constant0._ZN7cutlass13device_kernelIN5flash11enable_sm90INS1_16FlashAttnBwdSm90INS1_25CollectiveMainloopBwdSm90ILi2ELi1ELi1EN4cute5tupleIJNS5_1CILi1EEES8_S8_EEENS6_IJNS7_ILi64EEENS7_ILi96EEENS7_ILi192EEEEEENS_6half_tEfNS_4arch4Sm90ELb0ELb1ELb1ELb0ELb1ELb0ELb1ELb0ELi3ELi1ELi1ELi1ELb0EEENS1_24CollectiveEpilogueBwdGQAISD_fSG_Li384ELb0ELb1EEENS1_19SingleTileSchedulerILb0ELb0ELb0ELi96EEEEEEEEEvNT_6ParamsE --------------------------
	.section	.nv.constant0._ZN7cutlass13device_kernelIN5flash11enable_sm90INS1_16FlashAttnBwdSm90INS1_25CollectiveMainloopBwdSm90ILi2ELi1ELi1EN4cute5tupleIJNS5_1CILi1EEES8_S8_EEENS6_IJNS7_ILi64EEENS7_ILi96EEENS7_ILi192EEEEEENS_6half_tEfNS_4arch4Sm90ELb0ELb1ELb1ELb0ELb1ELb0ELb1ELb0ELi3ELi1ELi1ELi1ELb0EEENS1_24CollectiveEpilogueBwdGQAISD_fSG_Li384ELb0ELb1EEENS1_19SingleTileSchedulerILb0ELb0ELb0ELi96EEEEEEEEEvNT_6ParamsE,"a",@progbits
	.sectionflags	@""
	.align	4
.nv.constant0._ZN7cutlass13device_kernelIN5flash11enable_sm90INS1_16FlashAttnBwdSm90INS1_25CollectiveMainloopBwdSm90ILi2ELi1ELi1EN4cute5tupleIJNS5_1CILi1EEES8_S8_EEENS6_IJNS7_ILi64EEENS7_ILi96EEENS7_ILi192EEEEEENS_6half_tEfNS_4arch4Sm90ELb0ELb1ELb1ELb0ELb1ELb0ELb1ELb0ELi3ELi1ELi1ELi1ELb0EEENS1_24CollectiveEpilogueBwdGQAISD_fSG_Li384ELb0ELb1EEENS1_19SingleTileSchedulerILb0ELb0ELb0ELi96EEEEEEEEEvNT_6ParamsE:
	.zero		2560


//--------------------- .nv.constant0._ZN7cutlass13device_kernelIN5flash11enable_sm90INS1_16FlashAttnBwdSm90INS1_25CollectiveMainloopBwdSm90ILi2ELi1ELi1EN4cute5tupleIJNS5_1CILi1EEES8_S8_EEENS6_IJNS7_ILi64EEENS7_ILi96EEENS7_ILi192EEEEEENS_6half_tEfNS_4arch4Sm90ELb0ELb1ELb1ELb1ELb0ELb0ELb1ELb0ELi3ELi1ELi1ELi1ELb0EEENS1_21CollectiveEpilogueBwdISD_SE_SG_Li384ELb1ELb1ELi3EEENS1_19SingleTileSchedulerILb1ELb0ELb0ELi96EEEEEEEEEvNT_6ParamsE --------------------------
	.section	.nv.constant0._ZN7cutlass13device_kernelIN5flash11enable_sm90INS1_16FlashAttnBwdSm90INS1_25CollectiveMainloopBwdSm90ILi2ELi1ELi1EN4cute5tupleIJNS5_1CILi1EEES8_S8_EEENS6_IJNS7_ILi64EEENS7_ILi96EEENS7_ILi192EEEEEENS_6half_tEfNS_4arch4Sm90ELb0ELb1ELb1ELb1ELb0ELb0ELb1ELb0ELi3ELi1ELi1ELi1ELb0EEENS1_21CollectiveEpilogueBwdISD_SE_SG_Li384ELb1ELb1ELi3EEENS1_19SingleTileSchedulerILb1ELb0ELb0ELi96EEEEEEEEEvNT_6ParamsE,"a",@progbits
	.sectionflags	@""
	.align	4
.nv.constant0._ZN7cutlass13device_kernelIN5flash11enable_sm90INS1_16FlashAttnBwdSm90INS1_25CollectiveMainloopBwdSm90ILi2ELi1ELi1EN4cute5tupleIJNS5_1CILi1EEES8_S8_EEENS6_IJNS7_ILi64EEENS7_ILi96EEENS7_ILi192EEEEEENS_6half_tEfNS_4arch4Sm90ELb0ELb1ELb1ELb1ELb0ELb0ELb1ELb0ELi3ELi1ELi1ELi1ELb0EEENS1_21CollectiveEpilogueBwdISD_SE_SG_Li384ELb1ELb1ELi3EEENS1_19SingleTileSchedulerILb1ELb0ELb0ELi96EEEEEEEEEvNT_6ParamsE:
	.zero		2560


//--------------------- .nv.constant0._ZN7cutlass13device_kernelIN5flash11enable_sm90INS1_16FlashAttnBwdSm90INS1_25CollectiveMainloopBwdSm90ILi2ELi1ELi1EN4cute5tupleIJNS5_1CILi1EEES8_S8_EEENS6_IJNS7_ILi64EEENS7_ILi96EEENS7_ILi192EEEEEENS_6half_tEfNS_4arch4Sm90ELb0ELb1ELb1ELb1ELb1ELb0ELb1ELb0ELi3ELi1ELi1ELi1ELb0EEENS1_21CollectiveEpilogueBwdISD_SE_SG_Li384ELb1ELb1ELi3EEENS1_19SingleTileSchedulerILb1ELb0ELb0ELi96EEEEEEEEEvNT_6ParamsE --------------------------
	.section	.nv.constant0._ZN7cutlass13device_kernelIN5flash11enable_sm90INS1_16FlashAttnBwdSm90INS1_25CollectiveMainloopBwdSm90ILi2ELi1ELi1EN4cute5tupleIJNS5_1CILi1EEES8_S8_EEENS6_IJNS7_ILi64EEENS7_ILi96EEENS7_ILi192EEEEEENS_6half_tEfNS_4arch4Sm90ELb0ELb1ELb1ELb1ELb1ELb0ELb1ELb0ELi3ELi1ELi1ELi1ELb0EEENS1_21CollectiveEpilogueBwdISD_SE_SG_Li384ELb1ELb1ELi3EEENS1_19SingleTileSchedulerILb1ELb0ELb0ELi96EEEEEEEEEvNT_6ParamsE,"a",@progbits
	.sectionflags	@""
	.align	4
.nv.constant0._ZN7cutlass13device_kernelIN5flash11enable_sm90INS1_16FlashAttnBwdSm90INS1_25CollectiveMainloopBwdSm90ILi2ELi1ELi1EN4cute5tupleIJNS5_1CILi1EEES8_S8_EEENS6_IJNS7_ILi64EEENS7_ILi96EEENS7_ILi192EEEEEENS_6half_tEfNS_4arch4Sm90ELb0ELb1ELb1ELb1ELb1ELb0ELb1ELb0ELi3ELi1ELi1ELi1ELb0EEENS1_21CollectiveEpilogueBwdISD_SE_SG_Li384ELb1ELb1ELi3EEENS1_19SingleTileSchedulerILb1ELb0ELb0ELi96EEEEEEEEEvNT_6ParamsE:
	.zero		2560


//--------------------- .nv.constant0._ZN7cutlass13device_kernelIN5flash11enable_sm90INS1_16FlashAttnBwdSm90INS1_25CollectiveMainloopBwdSm90ILi2ELi1ELi1EN4cute5tupleIJNS5_1CILi1EEES8_S8_EEENS6_IJNS7_ILi64EEENS7_ILi96EEENS7_ILi192EEEEEENS_6half_tEfNS_4arch4Sm90ELb0ELb1ELb1ELb1ELb0ELb0ELb1ELb0ELi3ELi1ELi1ELi1ELb0EEENS1_24CollectiveEpilogueBwdGQAISD_fSG_Li384ELb1ELb0EEENS1_19SingleTileSchedulerILb1ELb0ELb0ELi96EEEEEEEEEvNT_6ParamsE --------------------------
	.section	.nv.constant0._ZN7cutlass13device_kernelIN5flash11enable_sm90INS1_16FlashAttnBwdSm90INS1_25CollectiveMainloopBwdSm90ILi2ELi1ELi1EN4cute5tupleIJNS5_1CILi1EEES8_S8_EEENS6_IJNS7_ILi64EEENS7_ILi96EEENS7_ILi192EEEEEENS_6half_tEfNS_4arch4Sm90ELb0ELb1ELb1ELb1ELb0ELb0ELb1ELb0ELi3ELi1ELi1ELi1ELb0EEENS1_24CollectiveEpilogueBwdGQAISD_fSG_Li384ELb1ELb0EEENS1_19SingleTileSchedulerILb1ELb0ELb0ELi96EEEEEEEEEvNT_6ParamsE,"a",@progbits
	.sectionflags	@""
	.align	4
.nv.constant0._ZN7cutlass13device_kernelIN5flash11enable_sm90INS1_16FlashAttnBwdSm90INS1_25CollectiveMainloopBwdSm90ILi2ELi1ELi1EN4cute5tupleIJNS5_1CILi1EEES8_S8_EEENS6_IJNS7_ILi64EEENS7_ILi96EEENS7_ILi192EEEEEENS_6half_tEfNS_4arch4Sm90ELb0ELb1ELb1ELb1ELb0ELb0ELb1ELb0ELi3ELi1ELi1ELi1ELb0EEENS1_24CollectiveEpilogueBwdGQAISD_fSG_Li384ELb1ELb0EEENS1_19SingleTileSchedulerILb1ELb0ELb0ELi96EEEEEEEEEvNT_6ParamsE:
	.zero		2560


//--------------------- .nv.constant0._ZN7cutlass13device_kernelIN5flash11enable_sm90INS1_16FlashAttnBwdSm90INS1_25CollectiveMainloopBwdSm90ILi2ELi1ELi1EN4cute5tupleIJNS5_1CILi1EEES8_S8_EEENS6_IJNS7_ILi64EEENS7_ILi96EEENS7_ILi192EEEEEENS_6half_tEfNS_4arch4Sm90ELb0ELb1ELb1ELb1ELb1ELb0ELb1ELb0ELi3ELi1ELi1ELi1ELb0EEENS1_24CollectiveEpilogueBwdGQAISD_fSG_Li384ELb1ELb1EEENS1_19SingleTileSchedulerILb1ELb0ELb0ELi96EEEEEEEEEvNT_6ParamsE --------------------------
	.section	.nv.constant0._ZN7cutlass13device_kernelIN5flash11enable_sm90INS1_16FlashAttnBwdSm90INS1_25CollectiveMainloopBwdSm90ILi2ELi1ELi1EN4cute5tupleIJNS5_1CILi1EEES8_S8_EEENS6_IJNS7_ILi64EEENS7_ILi96EEENS7_ILi192EEEEEENS_6half_tEfNS_4arch4Sm90ELb0ELb1ELb1ELb1ELb1ELb0ELb1ELb0ELi3ELi1ELi1ELi1ELb0EEENS1_24CollectiveEpilogueBwdGQAISD_fSG_Li384ELb1ELb1EEENS1_19SingleTileSchedulerILb1ELb0ELb0ELi96EEEEEEEEEvNT_6ParamsE,"a",@progbits
	.sectionflags	@""
	.align	4
.nv.constant0._ZN7cutlass13device_kernelIN5flash11enable_sm90INS1_16FlashAttnBwdSm90INS1_25CollectiveMainloopBwdSm90ILi2ELi1ELi1EN4cute5tupleIJNS5_1CILi1EEES8_S8_EEENS6_IJNS7_ILi64EEENS7_ILi96EEENS7_ILi192EEEEEENS_6half_tEfNS_4arch4Sm90ELb0ELb1ELb1ELb1ELb1ELb0ELb1ELb0ELi3ELi1ELi1ELi1ELb0EEENS1_24CollectiveEpilogueBwdGQAISD_fSG_Li384ELb1ELb1EEENS1_19SingleTileSchedulerILb1ELb0ELb0ELi96EEEEEEEEEvNT_6ParamsE:
	.zero		2560


//--------------------- .nv.constant0._ZN7cutlass13device_kernelIN5flash11enable_sm90INS1_16FlashAttnBwdSm90INS1_25CollectiveMainloopBwdSm90ILi2ELi1ELi1EN4cute5tupleIJNS5_1CILi1EEES8_S8_EEENS6_IJNS7_ILi64EEENS7_ILi96EEENS7_ILi192EEEEEENS_6half_tEfNS_4arch4Sm90ELb1ELb0ELb1ELb0ELb0ELb0ELb1ELb0ELi3ELi1ELi1ELi1ELb0EEENS1_21CollectiveEpilogueBwdISD_SE_SG_Li384ELb0ELb1ELi3EEENS1_25SingleTileBwdLPTSchedulerILb0ELi96ELb0EEEEEEEEEvNT_6ParamsE --------------------------
	.section	.nv.constant0._ZN7cutlass13device_kernelIN5flash11enable_sm90INS1_16FlashAttnBwdSm90INS1_25CollectiveMainloopBwdSm90ILi2ELi1ELi1EN4cute5tupleIJNS5_1CILi1EEES8_S8_EEENS6_IJNS7_ILi64EEENS7_ILi96EEENS7_ILi192EEEEEENS_6half_tEfNS_4arch4Sm90ELb1ELb0ELb1ELb0ELb0ELb0ELb1ELb0ELi3ELi1ELi1ELi1ELb0EEENS1_21CollectiveEpilogueBwdISD_SE_SG_Li384ELb0ELb1ELi3EEENS1_25SingleTileBwdLPTSchedulerILb0ELi96ELb0EEEEEEEEEvNT_6ParamsE,"a",@progbits
	.sectionflags	@""
	.align	4
.nv.constant0._ZN7cutlass13device_kernelIN5flash11enable_sm90INS1_16FlashAttnBwdSm90INS1_25CollectiveMainloopBwdSm90ILi2ELi1ELi1EN4cute5tupleIJNS5_1CILi1EEES8_S8_EEENS6_IJNS7_ILi64EEENS7_ILi96EEENS7_ILi192EEEEEENS_6half_tEfNS_4arch4Sm90ELb1ELb0ELb1ELb0ELb0ELb0ELb1ELb0ELi3ELi1ELi1ELi1ELb0EEENS1_21CollectiveEpilogueBwdISD_SE_SG_Li384ELb0ELb1ELi3EEENS1_25SingleTileBwdLPTSchedulerILb0ELi96ELb0EEEEEEEEEvNT_6ParamsE:
	.zero		3200


//--------------------- .nv.constant0._ZN7cutlass13device_kernelIN5flash11enable_sm90INS1_16FlashAttnBwdSm90INS1_25CollectiveMainloopBwdSm90ILi2ELi1ELi1EN4cute5tupleIJNS5_1CILi1EEES8_S8_EEENS6_IJNS7_ILi64EEENS7_ILi96EEENS7_ILi192EEEEEENS_6half_tEfNS_4arch4Sm90ELb1ELb0ELb1ELb0ELb1ELb0ELb1ELb0ELi3ELi1ELi1ELi1ELb0EEENS1_21CollectiveEpilogueBwdISD_SE_SG_Li384ELb0ELb1ELi3EEENS1_25SingleTileBwdLPTSchedulerILb0ELi96ELb1EEEEEEEEEvNT_6ParamsE --------------------------
	.section	.nv.constant0._ZN7cutlass13device_kernelIN5flash11enable_sm90INS1_16FlashAttnBwdSm90INS1_25CollectiveMainloopBwdSm90ILi2ELi1ELi1EN4cute5tupleIJNS5_1CILi1EEES8_S8_EEENS6_IJNS7_ILi64EEENS7_ILi96EEENS7_ILi192EEEEEENS_6half_tEfNS_4arch4Sm90ELb1ELb0ELb1ELb0ELb1ELb0ELb1ELb0ELi3ELi1ELi1ELi1ELb0EEENS1_21CollectiveEpilogueBwdISD_SE_SG_Li384ELb0ELb1ELi3EEENS1_25SingleTileBwdLPTSchedulerILb0ELi96ELb1EEEEEEEEEvNT_6ParamsE,"a",@progbits
	.sectionflags	@""
	.align	4
.nv.constant0._ZN7cutlass13device_kernelIN5flash11enable_sm90INS1_16FlashAttnBwdSm90INS1_25CollectiveMainloopBwdSm90ILi2ELi1ELi1EN4cute5tupleIJNS5_1CILi1EEES8_S8_EEENS6_IJNS7_ILi64EEENS7_ILi96EEENS7_ILi192EEEEEENS_6half_tEfNS_4arch4Sm90ELb1ELb0ELb1ELb0ELb1ELb0ELb1ELb0ELi3ELi1ELi1ELi1ELb0EEENS1_21CollectiveEpilogueBwdISD_SE_SG_Li384ELb0ELb1ELi3EEENS1_25SingleTileBwdLPTSchedulerILb0ELi96ELb1EEEEEEEEEvNT_6ParamsE:
	.zero		3200


//--------------------- .nv.constant0._ZN7cutlass13device_kernelIN5flash11enable_sm90INS1_16FlashAttnBwdSm90INS1_25CollectiveMainloopBwdSm90ILi2ELi1ELi1EN4cute5tupleIJNS5_1CILi1EEES8_S8_EEENS6_IJNS7_ILi64EEENS7_ILi96EEENS7_ILi192EEEEEENS_6half_tEfNS_4arch4Sm90ELb1ELb0ELb1ELb0ELb0ELb0ELb1ELb0ELi3ELi1ELi1ELi1ELb0EEENS1_24CollectiveEpilogueBwdGQAISD_fSG_Li384ELb0ELb0EEENS1_25SingleTileBwdLPTSchedulerILb0ELi96ELb0EEEEEEEEEvNT_6ParamsE --------------------------
	.section	.nv.constant0._ZN7cutlass13device_kernelIN5flash11enable_sm90INS1_16FlashAttnBwdSm90INS1_25CollectiveMainloopBwdSm90ILi2ELi1ELi1EN4cute5tupleIJNS5_1CILi1EEES8_S8_EEENS6_IJNS7_ILi64EEENS7_ILi96EEENS7_ILi192EEEEEENS_6half_tEfNS_4arch4Sm90ELb1ELb0ELb1ELb0ELb0ELb0ELb1ELb0ELi3ELi1ELi1ELi1ELb0EEENS1_24CollectiveEpilogueBwdGQAISD_fSG_Li384ELb0ELb0EEENS1_25SingleTileBwdLPTSchedulerILb0ELi96ELb0EEEEEEEEEvNT_6ParamsE,"a",@progbits
	.sectionflags	@""
	.align	4
.nv.constant0._ZN7cutlass13device_kernelIN5flash11enable_sm90INS1_16FlashAttnBwdSm90INS1_25CollectiveMainloopBwdSm90ILi2ELi1ELi1EN4cute5tupleIJNS5_1CILi1EEES8_S8_EEENS6_IJNS7_ILi64EEENS7_ILi96EEENS7_ILi192EEEEEENS_6half_tEfNS_4arch4Sm90ELb1ELb0ELb1ELb0ELb0ELb0ELb1ELb0ELi3ELi1ELi1ELi1ELb0EEENS1_24CollectiveEpilogueBwdGQAISD_fSG_Li384ELb0ELb0EEENS1_25SingleTileBwdLPTSchedulerILb0ELi96ELb0EEEEEEEEEvNT_6ParamsE:
	.zero		2688


//--------------------- .nv.constant0._ZN7cutlass13device_kernelIN5flash11enable_sm90INS1_16FlashAttnBwdSm90INS1_25CollectiveMainloopBwdSm90ILi2ELi1ELi1EN4cute5tupleIJNS5_1CILi1EEES8_S8_EEENS6_IJNS7_ILi64EEENS7_ILi96EEENS7_ILi192EEEEEENS_6half_tEfNS_4arch4Sm90ELb1ELb0ELb1ELb0ELb1ELb0ELb1ELb0ELi3ELi1ELi1ELi1ELb0EEENS1_24CollectiveEpilogueBwdGQAISD_fSG_Li384ELb0ELb1EEENS1_25SingleTileBwdLPTSchedulerILb0ELi96ELb1EEEEEEEEEvNT_6ParamsE --------------------------
	.section	.nv.constant0._ZN7cutlass13device_kernelIN5flash11enable_sm90INS1_16FlashAttnBwdSm90INS1_25CollectiveMainloopBwdSm90ILi2ELi1ELi1EN4cute5tupleIJNS5_1CILi1EEES8_S8_EEENS6_IJNS7_ILi64EEENS7_ILi96EEENS7_ILi192EEEEEENS_6half_tEfNS_4arch4Sm90ELb1ELb0ELb1ELb0ELb1ELb0ELb1ELb0ELi3ELi1ELi1ELi1ELb0EEENS1_24CollectiveEpilogueBwdGQAISD_fSG_Li384ELb0ELb1EEENS1_25SingleTileBwdLPTSchedulerILb0ELi96ELb1EEEEEEEEEvNT_6ParamsE,"a",@progbits
	.sectionflags	@""
	.align	4
.nv.constant0._ZN7cutlass13device_kernelIN5flash11enable_sm90INS1_16FlashAttnBwdSm90INS1_25CollectiveMainloopBwdSm90ILi2ELi1ELi1EN4cute5tupleIJNS5_1CILi1EEES8_S8_EEENS6_IJNS7_ILi64EEENS7_ILi96EEENS7_ILi192EEEEEENS_6half_tEfNS_4arch4Sm90ELb1ELb0ELb1ELb0ELb1ELb0ELb1ELb0ELi3ELi1ELi1ELi1ELb0EEENS1_24CollectiveEpilogueBwdGQAISD_fSG_Li384ELb0ELb1EEENS1_25SingleTileBwdLPTSchedulerILb0ELi96ELb1EEEEEEEEEvNT_6ParamsE:
	.zero		2688


//--------------------- .nv.constant0._ZN7cutlass13device_kernelIN5flash22FlashAttnBwdPreprocessIN4cute5tupleIJNS3_1CILi64EEENS5_ILi192EEEEEENS_6half_tEfNS_4arch4Sm90ELb1ELb0EEEEEvNT_6ParamsE --------------------------
	.section	.nv.constant0._ZN7cutlass13device_kernelIN5flash22FlashAttnBwdPreprocessIN4cute5tupleIJNS3_1CILi64EEENS5_ILi192EEEEEENS_6half_tEfNS_4arch4Sm90ELb1ELb0EEEEEvNT_6ParamsE,"a",@progbits
	.sectionflags	@""
	.align	4
.nv.constant0._ZN7cutlass13device_kernelIN5flash22FlashAttnBwdPreprocessIN4cute5tupleIJNS3_1CILi64EEENS5_ILi192EEEEEENS_6half_tEfNS_4arch4Sm90ELb1ELb0EEEEEvNT_6ParamsE:
	.zero		1136


//--------------------- .nv.constant0._ZN7cutlass13device_kernelIN5flash11enable_sm90INS1_16FlashAttnBwdSm90INS1_25CollectiveMainloopBwdSm90ILi2ELi1ELi1EN4cute5tupleIJNS5_1CILi1EEES8_S8_EEENS6_IJNS7_ILi64EEENS7_ILi96EEENS7_ILi192EEEEEENS_6half_tEfNS_4arch4Sm90ELb1ELb0ELb1ELb1ELb0ELb0ELb1ELb0ELi3ELi1ELi1ELi1ELb0EEENS1_21CollectiveEpilogueBwdISD_SE_SG_Li384ELb1ELb1ELi3EEENS1_25SingleTileBwdLPTSchedulerILb1ELi96ELb0EEEEEEEEEvNT_6ParamsE --------------------------
	.section	.nv.constant0._ZN7cutlass13device_kernelIN5flash11enable_sm90INS1_16FlashAttnBwdSm90INS1_25CollectiveMainloopBwdSm90ILi2ELi1ELi1EN4cute5tupleIJNS5_1CILi1EEES8_S8_EEENS6_IJNS7_ILi64EEENS7_ILi96EEENS7_ILi192EEEEEENS_6half_tEfNS_4arch4Sm90ELb1ELb0ELb1ELb1ELb0ELb0ELb1ELb0ELi3ELi1ELi1ELi1ELb0EEENS1_21CollectiveEpilogueBwdISD_SE_SG_Li384ELb1ELb1ELi3EEENS1_25SingleTileBwdLPTSchedulerILb1ELi96ELb0EEEEEEEEEvNT_6ParamsE,"a",@progbits
	.sectionflags	@""
	.align	4
.nv.constant0._ZN7cutlass13device_kernelIN5flash11enable_sm90INS1_16FlashAttnBwdSm90INS1_25CollectiveMainloopBwdSm90ILi2ELi1ELi1EN4cute5tupleIJNS5_1CILi1EEES8_S8_EEENS6_IJNS7_ILi64EEENS7_ILi96EEENS7_ILi192EEEEEENS_6half_tEfNS_4arch4Sm90ELb1ELb0ELb1ELb1ELb0ELb0ELb1ELb0ELi3ELi1ELi1ELi1ELb0EEENS1_21CollectiveEpilogueBwdISD_SE_SG_Li384ELb1ELb1ELi3EEENS1_25SingleTileBwdLPTSchedulerILb1ELi96ELb0EEEEEEEEEvNT_6ParamsE:
	.zero		2560


//--------------------- .nv.constant0._ZN7cutlass13device_kernelIN5flash11enable_sm90INS1_16FlashAttnBwdSm90INS1_25CollectiveMainloopBwdSm90ILi2ELi1ELi1EN4cute5tupleIJNS5_1CILi1EEES8_S8_EEENS6_IJNS7_ILi64EEENS7_ILi96EEENS7_ILi192EEEEEENS_6half_tEfNS_4arch4Sm90ELb1ELb0ELb1ELb1ELb1ELb0ELb1ELb0ELi3ELi1ELi1ELi1ELb0EEENS1_21CollectiveEpilogueBwdISD_SE_SG_Li384ELb1ELb1ELi3EEENS1_25SingleTileBwdLPTSchedulerILb1ELi96ELb1EEEEEEEEEvNT_6ParamsE --------------------------
	.section	.nv.constant0._ZN7cutlass13device_kernelIN5flash11enable_sm90INS1_16FlashAttnBwdSm90INS1_25CollectiveMainloopBwdSm90ILi2ELi1ELi1EN4cute5tupleIJNS5_1CILi1EEES8_S8_EEENS6_IJNS7_ILi64EEENS7_ILi96EEENS7_ILi192EEEEEENS_6half_tEfNS_4arch4Sm90ELb1ELb0ELb1ELb1ELb1ELb0ELb1ELb0ELi3ELi1ELi1ELi1ELb0EEENS1_21CollectiveEpilogueBwdISD_SE_SG_Li384ELb1ELb1ELi3EEENS1_25SingleTileBwdLPTSchedulerILb1ELi96ELb1EEEEEEEEEvNT_6ParamsE,"a",@progbits
	.sectionflags	@""
	.align	4
.nv.constant0._ZN7cutlass13device_kernelIN5flash11enable_sm90INS1_16FlashAttnBwdSm90INS1_25CollectiveMainloopBwdSm90ILi2ELi1ELi1EN4cute5tupleIJNS5_1CILi1EEES8_S8_EEENS6_IJNS7_ILi64EEENS7_ILi96EEENS7_ILi192EEEEEENS_6half_tEfNS_4arch4Sm90ELb1ELb0ELb1ELb1ELb1ELb0ELb1ELb0ELi3ELi1ELi1ELi1ELb0EEENS1_21CollectiveEpilogueBwdISD_SE_SG_Li384ELb1ELb1ELi3EEENS1_25SingleTileBwdLPTSchedulerILb1ELi96ELb1EEEEEEEEEvNT_6ParamsE:
	.zero		2560


//--------------------- .nv.constant0._ZN7cutlass13device_kernelIN5flash11enable_sm90INS1_16FlashAttnBwdSm90INS1_25CollectiveMainloopBwdSm90ILi2ELi1ELi1EN4cute5tupleIJNS5_1CILi1EEES8_S8_EEENS6_IJNS7_ILi64EEENS7_ILi96EEENS7_ILi192EEEEEENS_6half_tEfNS_4arch4Sm90ELb1ELb0ELb1ELb1ELb0ELb0ELb1ELb0ELi3ELi1ELi1ELi1ELb0EEENS1_24CollectiveEpilogueBwdGQAISD_fSG_Li384ELb1ELb0EEENS1_25SingleTileBwdLPTSchedulerILb1ELi96ELb0EEEEEEEEEvNT_6ParamsE --------------------------
	.section	.nv.constant0._ZN7cutlass13device_kernelIN5flash11enable_sm90INS1_16FlashAttnBwdSm90INS1_25CollectiveMainloopBwdSm90ILi2ELi1ELi1EN4cute5tupleIJNS5_1CILi1EEES8_S8_EEENS6_IJNS7_ILi64EEENS7_ILi96EEENS7_ILi192EEEEEENS_6half_tEfNS_4arch4Sm90ELb1ELb0ELb1ELb1ELb0ELb0ELb1ELb0ELi3ELi1ELi1ELi1ELb0EEENS1_24CollectiveEpilogueBwdGQAISD_fSG_Li384ELb1ELb0EEENS1_25SingleTileBwdLPTSchedulerILb1ELi96ELb0EEEEEEEEEvNT_6ParamsE,"a",@progbits
	.sectionflags	@""
	.align	4
.nv.constant0._ZN7cutlass13device_kernelIN5flash11enable_sm90INS1_16FlashAttnBwdSm90INS1_25CollectiveMainloopBwdSm90ILi2ELi1ELi1EN4cute5tupleIJNS5_1CILi1EEES8_S8_EEENS6_IJNS7_ILi64EEENS7_ILi96EEENS7_ILi192EEEEEENS_6half_tEfNS_4arch4Sm90ELb1ELb0ELb1ELb1ELb0ELb0ELb1ELb0ELi3ELi1ELi1ELi1ELb0EEENS1_24CollectiveEpilogueBwdGQAISD_fSG_Li384ELb1ELb0EEENS1_25SingleTileBwdLPTSchedulerILb1ELi96ELb0EEEEEEEEEvNT_6ParamsE:
	.zero		2688


//--------------------- .nv.constant0._ZN7cutlass13device_kernelIN5flash32FlashAttnBwdPostprocessConvertdQIN4cute5tupleIJNS3_1CILi96EEENS5_ILi192EEEEEENS_6half_tEfNS_4arch4Sm90ELi384ENS3_8TiledMMAINS3_8MMA_AtomIJNS3_4SM904GMMA25MMA_64x96x16_F32F16F16_SSILNSF_5MajorE1ELSH_1ELNSF_7ScaleInE1ELSI_1EEEEEENS3_6LayoutINS4_IJNS5_ILi3EEENS5_ILi1EEESN_EEENS4_IJSN_NS5_ILi0EEESP_EEEEENS4_IJNS3_10UnderscoreESS_SS_EEEEELb1EEEEEvNT_6ParamsE --------------------------
	.section	.nv.constant0._ZN7cutlass13device_kernelIN5flash32FlashAttnBwdPostprocessConvertdQIN4cute5tupleIJNS3_1CILi96EEENS5_ILi192EEEEEENS_6half_tEfNS_4arch4Sm90ELi384ENS3_8TiledMMAINS3_8MMA_AtomIJNS3_4SM904GMMA25MMA_64x96x16_F32F16F16_SSILNSF_5MajorE1ELSH_1ELNSF_7ScaleInE1ELSI_1EEEEEENS3_6LayoutINS4_IJNS5_ILi3EEENS5_ILi1EEESN_EEENS4_IJSN_NS5_ILi0EEESP_EEEEENS4_IJNS3_10UnderscoreESS_SS_EEEEELb1EEEEEvNT_6ParamsE,"a",@progbits
	.sectionflags	@""
	.align	4
.nv.constant0._ZN7cutlass13device_kernelIN5flash32FlashAttnBwdPostprocessConvertdQIN4cute5tupleIJNS3_1CILi96EEENS5_ILi192EEEEEENS_6half_tEfNS_4arch4Sm90ELi384ENS3_8TiledMMAINS3_8MMA_AtomIJNS3_4SM904GMMA25MMA_64x96x16_F32F16F16_SSILNSF_5MajorE1ELSH_1ELNSF_7ScaleInE1ELSI_1EEEEEENS3_6LayoutINS4_IJNS5_ILi3EEENS5_ILi1EEESN_EEENS4_IJSN_NS5_ILi0EEESP_EEEEENS4_IJNS3_10UnderscoreESS_SS_EEEEELb1EEEEEvNT_6ParamsE:
	.zero		1008


//--------------------- .nv.constant0._ZN7cutlass13device_kernelIN5flash32FlashAttnBwdPostprocessConvertdQIN4cute5tupleIJNS3_1CILi64EEENS5_ILi192EEEEEENS_6half_tEfNS_4arch4Sm90ELi384ENS3_8TiledMMAINS3_8MMA_AtomIJNS3_4SM904GMMA25MMA_64x64x16_F32F16F16_SSILNSF_5MajorE0ELSH_1ELNSF_7ScaleInE1ELSI_1EEEEEENS3_6LayoutINS4_IJNS5_ILi1EEENS5_ILi3EEESM_EEENS4_IJNS5_ILi0EEESM_SP_EEEEENS4_IJNS3_10UnderscoreESS_SS_EEEEELb0EEEEEvNT_6ParamsE --------------------------
	.section	.nv.constant0._ZN7cutlass13device_kernelIN5flash32FlashAttnBwdPostprocessConvertdQIN4cute5tupleIJNS3_1CILi64EEENS5_ILi192EEEEEENS_6half_tEfNS_4arch4Sm90ELi384ENS3_8TiledMMAINS3_8MMA_AtomIJNS3_4SM904GMMA25MMA_64x64x16_F32F16F16_SSILNSF_5MajorE0ELSH_1ELNSF_7ScaleInE1ELSI_1EEEEEENS3_6LayoutINS4_IJNS5_ILi1EEENS5_ILi3EEESM_EEENS4_IJNS5_ILi0EEESM_SP_EEEEENS4_IJNS3_10UnderscoreESS_SS_EEEEELb0EEEEEvNT_6ParamsE,"a",@progbits
	.sectionflags	@""
	.align	4
.nv.constant0._ZN7cutlass13device_kernelIN5flash32FlashAttnBwdPostprocessConvertdQIN4cute5tupleIJNS3_1CILi64EEENS5_ILi192EEEEEENS_6half_tEfNS_4arch4Sm90ELi384ENS3_8TiledMMAINS3_8MMA_AtomIJNS3_4SM904GMMA25MMA_64x64x16_F32F16F16_SSILNSF_5MajorE0ELSH_1ELNSF_7ScaleInE1ELSI_1EEEEEENS3_6LayoutINS4_IJNS5_ILi1EEENS5_ILi3EEESM_EEENS4_IJNS5_ILi0EEESM_SP_EEEEENS4_IJNS3_10UnderscoreESS_SS_EEEEELb0EEEEEvNT_6ParamsE:
	.zero		1008


//--------------------- .nv.constant0._ZN7cutlass13device_kernelIN5flash11enable_sm90INS1_16FlashAttnBwdSm90INS1_25CollectiveMainloopBwdSm90ILi2ELi1ELi1EN4cute5tupleIJNS5_1CILi1EEES8_S8_EEENS6_IJNS7_ILi64EEENS7_ILi96EEENS7_ILi192EEEEEENS_6half_tEfNS_4arch4Sm90ELb1ELb0ELb1ELb1ELb1ELb0ELb1ELb0ELi3ELi1ELi1ELi1ELb0EEENS1_24CollectiveEpilogueBwdGQAISD_fSG_Li384ELb1ELb1EEENS1_25SingleTileBwdLPTSchedulerILb1ELi96ELb1EEEEEEEEEvNT_6ParamsE --------------------------
	.section	.nv.constant0._ZN7cutlass13device_kernelIN5flash11enable_sm90INS1_16FlashAttnBwdSm90INS1_25CollectiveMainloopBwdSm90ILi2ELi1ELi1EN4cute5tupleIJNS5_1CILi1EEES8_S8_EEENS6_IJNS7_ILi64EEENS7_ILi96EEENS7_ILi192EEEEEENS_6half_tEfNS_4arch4Sm90ELb1ELb0ELb1ELb1ELb1ELb0ELb1ELb0ELi3ELi1ELi1ELi1ELb0EEENS1_24CollectiveEpilogueBwdGQAISD_fSG_Li384ELb1ELb1EEENS1_25SingleTileBwdLPTSchedulerILb1ELi96ELb1EEEEEEEEEvNT_6ParamsE,"a",@progbits
	.sectionflags	@""
	.align	4
.nv.constant0._ZN7cutlass13device_kernelIN5flash11enable_sm90INS1_16FlashAttnBwdSm90INS1_25CollectiveMainloopBwdSm90ILi2ELi1ELi1EN4cute5tupleIJNS5_1CILi1EEES8_S8_EEENS6_IJNS7_ILi64EEENS7_ILi96EEENS7_ILi192EEEEEENS_6half_tEfNS_4arch4Sm90ELb1ELb0ELb1ELb1ELb1ELb0ELb1ELb0ELi3ELi1ELi1ELi1ELb0EEENS1_24CollectiveEpilogueBwdGQAISD_fSG_Li384ELb1ELb1EEENS1_25SingleTileBwdLPTSchedulerILb1ELi96ELb1EEEEEEEEEvNT_6ParamsE:
	.zero		2688


//--------------------- .nv.constant0._ZN7cutlass13device_kernelIN5flash22FlashAttnBwdPreprocessIN4cute5tupleIJNS3_1CILi64EEENS5_ILi192EEEEEENS_6half_tEfNS_4arch4Sm90ELb1ELb1EEEEEvNT_6ParamsE --------------------------
	.section	.nv.constant0._ZN7cutlass13device_kernelIN5flash22FlashAttnBwdPreprocessIN4cute5tupleIJNS3_1CILi64EEENS5_ILi192EEEEEENS_6half_tEfNS_4arch4Sm90ELb1ELb1EEEEEvNT_6ParamsE,"a",@progbits
	.sectionflags	@""
	.align	4
.nv.constant0._ZN7cutlass13device_kernelIN5flash22FlashAttnBwdPreprocessIN4cute5tupleIJNS3_1CILi64EEENS5_ILi192EEEEEENS_6half_tEfNS_4arch4Sm90ELb1ELb1EEEEEvNT_6ParamsE:
	.zero		1136


//--------------------- SYMBOLS --------------------------

	.type		.nv.reservedSmem.offset0,@object
	.size		.nv.reservedSmem.offset0,0x4
	.type		.nv.reservedSmem.cap,@object
	.size		.nv.reservedSmem.cap,0x4
